//
// Generated by NVIDIA NVVM Compiler
//
// Compiler Build ID: CL-36424714
// Cuda compilation tools, release 13.0, V13.0.88
// Based on NVVM 20.0.0
//

.version 9.0
.target sm_100
.address_size 64

	// .globl	_Z17detrender_quadfitPKdS0_S0_iififiPdS1_S1_S1_S1_S1_S1_S1_PiS1_
.extern .shared .align 16 .b8 sm[];

.visible .entry _Z17detrender_quadfitPKdS0_S0_iififiPdS1_S1_S1_S1_S1_S1_S1_PiS1_(
	.param .u64 .ptr .align 1 _Z17detrender_quadfitPKdS0_S0_iififiPdS1_S1_S1_S1_S1_S1_S1_PiS1__param_0,
	.param .u64 .ptr .align 1 _Z17detrender_quadfitPKdS0_S0_iififiPdS1_S1_S1_S1_S1_S1_S1_PiS1__param_1,
	.param .u64 .ptr .align 1 _Z17detrender_quadfitPKdS0_S0_iififiPdS1_S1_S1_S1_S1_S1_S1_PiS1__param_2,
	.param .u32 _Z17detrender_quadfitPKdS0_S0_iififiPdS1_S1_S1_S1_S1_S1_S1_PiS1__param_3,
	.param .u32 _Z17detrender_quadfitPKdS0_S0_iififiPdS1_S1_S1_S1_S1_S1_S1_PiS1__param_4,
	.param .f32 _Z17detrender_quadfitPKdS0_S0_iififiPdS1_S1_S1_S1_S1_S1_S1_PiS1__param_5,
	.param .u32 _Z17detrender_quadfitPKdS0_S0_iififiPdS1_S1_S1_S1_S1_S1_S1_PiS1__param_6,
	.param .f32 _Z17detrender_quadfitPKdS0_S0_iififiPdS1_S1_S1_S1_S1_S1_S1_PiS1__param_7,
	.param .u32 _Z17detrender_quadfitPKdS0_S0_iififiPdS1_S1_S1_S1_S1_S1_S1_PiS1__param_8,
	.param .u64 .ptr .align 1 _Z17detrender_quadfitPKdS0_S0_iififiPdS1_S1_S1_S1_S1_S1_S1_PiS1__param_9,
	.param .u64 .ptr .align 1 _Z17detrender_quadfitPKdS0_S0_iififiPdS1_S1_S1_S1_S1_S1_S1_PiS1__param_10,
	.param .u64 .ptr .align 1 _Z17detrender_quadfitPKdS0_S0_iififiPdS1_S1_S1_S1_S1_S1_S1_PiS1__param_11,
	.param .u64 .ptr .align 1 _Z17detrender_quadfitPKdS0_S0_iififiPdS1_S1_S1_S1_S1_S1_S1_PiS1__param_12,
	.param .u64 .ptr .align 1 _Z17detrender_quadfitPKdS0_S0_iififiPdS1_S1_S1_S1_S1_S1_S1_PiS1__param_13,
	.param .u64 .ptr .align 1 _Z17detrender_quadfitPKdS0_S0_iififiPdS1_S1_S1_S1_S1_S1_S1_PiS1__param_14,
	.param .u64 .ptr .align 1 _Z17detrender_quadfitPKdS0_S0_iififiPdS1_S1_S1_S1_S1_S1_S1_PiS1__param_15,
	.param .u64 .ptr .align 1 _Z17detrender_quadfitPKdS0_S0_iififiPdS1_S1_S1_S1_S1_S1_S1_PiS1__param_16,
	.param .u64 .ptr .align 1 _Z17detrender_quadfitPKdS0_S0_iififiPdS1_S1_S1_S1_S1_S1_S1_PiS1__param_17,
	.param .u64 .ptr .align 1 _Z17detrender_quadfitPKdS0_S0_iififiPdS1_S1_S1_S1_S1_S1_S1_PiS1__param_18
)
{
	.reg .pred 	%p<17>;
	.reg .b32 	%r<58>;
	.reg .b32 	%f<8>;
	.reg .b64 	%rd<74>;
	.reg .b64 	%fd<187>;

	ld.param.u64 	%rd16, [_Z17detrender_quadfitPKdS0_S0_iififiPdS1_S1_S1_S1_S1_S1_S1_PiS1__param_0];
	ld.param.u64 	%rd17, [_Z17detrender_quadfitPKdS0_S0_iififiPdS1_S1_S1_S1_S1_S1_S1_PiS1__param_1];
	ld.param.u64 	%rd18, [_Z17detrender_quadfitPKdS0_S0_iififiPdS1_S1_S1_S1_S1_S1_S1_PiS1__param_2];
	ld.param.u32 	%r24, [_Z17detrender_quadfitPKdS0_S0_iififiPdS1_S1_S1_S1_S1_S1_S1_PiS1__param_6];
	ld.param.u32 	%r25, [_Z17detrender_quadfitPKdS0_S0_iififiPdS1_S1_S1_S1_S1_S1_S1_PiS1__param_8];
	ld.param.u64 	%rd19, [_Z17detrender_quadfitPKdS0_S0_iififiPdS1_S1_S1_S1_S1_S1_S1_PiS1__param_13];
	ld.param.u64 	%rd20, [_Z17detrender_quadfitPKdS0_S0_iififiPdS1_S1_S1_S1_S1_S1_S1_PiS1__param_14];
	ld.param.u64 	%rd21, [_Z17detrender_quadfitPKdS0_S0_iififiPdS1_S1_S1_S1_S1_S1_S1_PiS1__param_15];
	ld.param.u64 	%rd22, [_Z17detrender_quadfitPKdS0_S0_iififiPdS1_S1_S1_S1_S1_S1_S1_PiS1__param_16];
	cvta.to.global.u64 	%rd1, %rd22;
	cvta.to.global.u64 	%rd2, %rd21;
	cvta.to.global.u64 	%rd3, %rd20;
	cvta.to.global.u64 	%rd4, %rd19;
	cvta.to.global.u64 	%rd5, %rd17;
	cvta.to.global.u64 	%rd6, %rd16;
	cvta.to.global.u64 	%rd7, %rd18;
	mov.u32 	%r26, %tid.x;
	mov.u32 	%r27, %ctaid.x;
	mov.u32 	%r28, %ntid.x;
	mad.lo.s32 	%r1, %r27, %r28, %r26;
	setp.ge.s32 	%p1, %r1, %r25;
	@%p1 bra 	$L__BB0_25;
	ld.param.f32 	%f7, [_Z17detrender_quadfitPKdS0_S0_iififiPdS1_S1_S1_S1_S1_S1_S1_PiS1__param_7];
	ld.param.f32 	%f6, [_Z17detrender_quadfitPKdS0_S0_iififiPdS1_S1_S1_S1_S1_S1_S1_PiS1__param_5];
	ld.param.u32 	%r47, [_Z17detrender_quadfitPKdS0_S0_iififiPdS1_S1_S1_S1_S1_S1_S1_PiS1__param_3];
	cvt.rn.f32.s32 	%f4, %r1;
	mul.f32 	%f1, %f7, %f4;
	div.rn.f32 	%f5, %f1, %f6;
	cvt.rni.s64.f32 	%rd23, %f5;
	cvt.u32.u64 	%r30, %rd23;
	sub.s32 	%r53, %r30, %r47;
	add.s32 	%r3, %r47, %r30;
	setp.gt.s32 	%p2, %r53, %r3;
	mov.b32 	%r51, 0;
	mov.f64 	%fd165, 0d0000000000000000;
	mov.f64 	%fd166, %fd165;
	mov.f64 	%fd167, %fd165;
	mov.f64 	%fd168, %fd165;
	mov.f64 	%fd169, %fd165;
	mov.f64 	%fd170, %fd165;
	mov.f64 	%fd171, %fd165;
	mov.f64 	%fd172, %fd165;
	@%p2 bra 	$L__BB0_8;
	mov.f64 	%fd172, 0d0000000000000000;
	mov.b32 	%r51, 0;
	mov.u32 	%r49, %r53;
	mov.f64 	%fd171, %fd172;
	mov.f64 	%fd170, %fd172;
	mov.f64 	%fd169, %fd172;
	mov.f64 	%fd168, %fd172;
	mov.f64 	%fd167, %fd172;
	mov.f64 	%fd166, %fd172;
	mov.f64 	%fd165, %fd172;
$L__BB0_3:
	mov.u32 	%r4, %r49;
	setp.lt.s32 	%p3, %r4, 0;
	@%p3 bra 	$L__BB0_7;
	setp.ge.s32 	%p4, %r4, %r24;
	@%p4 bra 	$L__BB0_8;
	mul.wide.u32 	%rd24, %r4, 8;
	add.s64 	%rd25, %rd7, %rd24;
	ld.global.f64 	%fd9, [%rd25];
	setp.eq.f64 	%p5, %fd9, 0d0000000000000000;
	@%p5 bra 	$L__BB0_7;
	mul.wide.u32 	%rd26, %r4, 8;
	add.s64 	%rd27, %rd6, %rd26;
	ld.global.f64 	%fd56, [%rd27];
	add.s64 	%rd28, %rd5, %rd26;
	ld.global.f64 	%fd57, [%rd28];
	cvt.f64.f32 	%fd58, %f1;
	sub.f64 	%fd59, %fd56, %fd58;
	add.f64 	%fd165, %fd165, %fd9;
	mul.f64 	%fd60, %fd9, %fd59;
	add.f64 	%fd166, %fd166, %fd60;
	fma.rn.f64 	%fd167, %fd9, %fd57, %fd167;
	mul.f64 	%fd61, %fd59, %fd60;
	add.f64 	%fd168, %fd168, %fd61;
	fma.rn.f64 	%fd169, %fd57, %fd60, %fd169;
	mul.f64 	%fd62, %fd59, %fd61;
	add.f64 	%fd170, %fd170, %fd62;
	fma.rn.f64 	%fd171, %fd57, %fd61, %fd171;
	fma.rn.f64 	%fd172, %fd59, %fd62, %fd172;
	add.s32 	%r51, %r51, 1;
$L__BB0_7:
	add.s32 	%r49, %r4, 1;
	setp.ne.s32 	%p6, %r4, %r3;
	@%p6 bra 	$L__BB0_3;
$L__BB0_8:
	ld.param.u64 	%rd73, [_Z17detrender_quadfitPKdS0_S0_iififiPdS1_S1_S1_S1_S1_S1_S1_PiS1__param_18];
	ld.param.u64 	%rd72, [_Z17detrender_quadfitPKdS0_S0_iififiPdS1_S1_S1_S1_S1_S1_S1_PiS1__param_17];
	ld.param.u64 	%rd67, [_Z17detrender_quadfitPKdS0_S0_iififiPdS1_S1_S1_S1_S1_S1_S1_PiS1__param_10];
	ld.param.u32 	%r48, [_Z17detrender_quadfitPKdS0_S0_iififiPdS1_S1_S1_S1_S1_S1_S1_PiS1__param_4];
	cvta.to.global.u64 	%rd8, %rd73;
	cvta.to.global.u64 	%rd9, %rd67;
	cvta.to.global.u64 	%rd29, %rd72;
	mul.wide.s32 	%rd30, %r1, 4;
	add.s64 	%rd31, %rd29, %rd30;
	st.global.u32 	[%rd31], %r51;
	setp.ge.s32 	%p7, %r51, %r48;
	@%p7 bra 	$L__BB0_10;
	ld.param.u64 	%rd71, [_Z17detrender_quadfitPKdS0_S0_iififiPdS1_S1_S1_S1_S1_S1_S1_PiS1__param_12];
	ld.param.u64 	%rd69, [_Z17detrender_quadfitPKdS0_S0_iififiPdS1_S1_S1_S1_S1_S1_S1_PiS1__param_11];
	ld.param.u64 	%rd66, [_Z17detrender_quadfitPKdS0_S0_iififiPdS1_S1_S1_S1_S1_S1_S1_PiS1__param_9];
	cvta.to.global.u64 	%rd51, %rd66;
	mul.wide.s32 	%rd52, %r1, 8;
	add.s64 	%rd53, %rd51, %rd52;
	mov.b64 	%rd54, 9221120237041090560;
	st.global.u64 	[%rd53], %rd54;
	add.s64 	%rd55, %rd9, %rd52;
	st.global.u64 	[%rd55], %rd54;
	cvta.to.global.u64 	%rd56, %rd69;
	add.s64 	%rd57, %rd56, %rd52;
	st.global.u64 	[%rd57], %rd54;
	cvta.to.global.u64 	%rd58, %rd71;
	add.s64 	%rd59, %rd58, %rd52;
	st.global.u64 	[%rd59], %rd54;
	add.s64 	%rd60, %rd4, %rd52;
	st.global.u64 	[%rd60], %rd54;
	add.s64 	%rd61, %rd3, %rd52;
	st.global.u64 	[%rd61], %rd54;
	add.s64 	%rd62, %rd2, %rd52;
	st.global.u64 	[%rd62], %rd54;
	add.s64 	%rd63, %rd1, %rd52;
	st.global.u64 	[%rd63], %rd54;
	add.s64 	%rd64, %rd8, %rd52;
	st.global.u64 	[%rd64], %rd54;
	bra.uni 	$L__BB0_25;
$L__BB0_10:
	ld.param.u64 	%rd70, [_Z17detrender_quadfitPKdS0_S0_iififiPdS1_S1_S1_S1_S1_S1_S1_PiS1__param_12];
	ld.param.u64 	%rd68, [_Z17detrender_quadfitPKdS0_S0_iififiPdS1_S1_S1_S1_S1_S1_S1_PiS1__param_11];
	ld.param.u64 	%rd65, [_Z17detrender_quadfitPKdS0_S0_iififiPdS1_S1_S1_S1_S1_S1_S1_PiS1__param_9];
	setp.gt.s32 	%p8, %r53, %r3;
	cvta.to.global.u64 	%rd32, %rd65;
	mul.wide.s32 	%rd33, %r1, 8;
	add.s64 	%rd34, %rd32, %rd33;
	st.global.f64 	[%rd34], %fd165;
	add.s64 	%rd35, %rd9, %rd33;
	st.global.f64 	[%rd35], %fd166;
	cvta.to.global.u64 	%rd36, %rd68;
	add.s64 	%rd37, %rd36, %rd33;
	st.global.f64 	[%rd37], %fd167;
	cvta.to.global.u64 	%rd38, %rd70;
	add.s64 	%rd39, %rd38, %rd33;
	st.global.f64 	[%rd39], %fd168;
	add.s64 	%rd40, %rd4, %rd33;
	st.global.f64 	[%rd40], %fd169;
	add.s64 	%rd41, %rd3, %rd33;
	st.global.f64 	[%rd41], %fd170;
	add.s64 	%rd42, %rd2, %rd33;
	st.global.f64 	[%rd42], %fd171;
	add.s64 	%rd43, %rd1, %rd33;
	st.global.f64 	[%rd43], %fd172;
	mul.f64 	%fd64, %fd165, %fd168;
	mul.f64 	%fd65, %fd64, %fd171;
	mul.f64 	%fd66, %fd165, %fd170;
	mul.f64 	%fd67, %fd169, %fd66;
	sub.f64 	%fd68, %fd65, %fd67;
	mul.f64 	%fd69, %fd166, %fd166;
	mul.f64 	%fd70, %fd69, %fd171;
	sub.f64 	%fd71, %fd68, %fd70;
	mul.f64 	%fd72, %fd166, %fd168;
	fma.rn.f64 	%fd73, %fd72, %fd169, %fd71;
	mul.f64 	%fd74, %fd166, %fd170;
	fma.rn.f64 	%fd75, %fd167, %fd74, %fd73;
	mul.f64 	%fd76, %fd168, %fd168;
	mul.f64 	%fd77, %fd167, %fd76;
	sub.f64 	%fd78, %fd75, %fd77;
	mul.f64 	%fd79, %fd64, %fd172;
	mul.f64 	%fd80, %fd170, %fd66;
	sub.f64 	%fd81, %fd79, %fd80;
	mul.f64 	%fd82, %fd69, %fd172;
	sub.f64 	%fd83, %fd81, %fd82;
	add.f64 	%fd84, %fd166, %fd166;
	mul.f64 	%fd85, %fd84, %fd168;
	fma.rn.f64 	%fd86, %fd85, %fd170, %fd83;
	mul.f64 	%fd87, %fd168, %fd76;
	sub.f64 	%fd88, %fd86, %fd87;
	div.rn.f64 	%fd34, %fd78, %fd88;
	mul.f64 	%fd89, %fd66, %fd171;
	mul.f64 	%fd90, %fd165, %fd172;
	mul.f64 	%fd91, %fd169, %fd90;
	sub.f64 	%fd92, %fd91, %fd89;
	fma.rn.f64 	%fd93, %fd72, %fd171, %fd92;
	mul.f64 	%fd94, %fd166, %fd172;
	mul.f64 	%fd95, %fd167, %fd94;
	sub.f64 	%fd96, %fd93, %fd95;
	mul.f64 	%fd97, %fd76, %fd169;
	sub.f64 	%fd98, %fd96, %fd97;
	mul.f64 	%fd99, %fd168, %fd170;
	fma.rn.f64 	%fd100, %fd167, %fd99, %fd98;
	div.rn.f64 	%fd35, %fd100, %fd88;
	mul.f64 	%fd101, %fd74, %fd171;
	mul.f64 	%fd102, %fd169, %fd94;
	sub.f64 	%fd103, %fd101, %fd102;
	mul.f64 	%fd104, %fd76, %fd171;
	sub.f64 	%fd105, %fd103, %fd104;
	fma.rn.f64 	%fd106, %fd169, %fd99, %fd105;
	mul.f64 	%fd107, %fd168, %fd172;
	fma.rn.f64 	%fd108, %fd167, %fd107, %fd106;
	mul.f64 	%fd109, %fd170, %fd170;
	mul.f64 	%fd110, %fd167, %fd109;
	sub.f64 	%fd111, %fd108, %fd110;
	div.rn.f64 	%fd36, %fd111, %fd88;
	mov.f64 	%fd185, 0d0000000000000000;
	@%p8 bra 	$L__BB0_24;
	cvt.f64.f32 	%fd37, %f1;
	mov.b32 	%r32, 1127219200;
	mov.b32 	%r33, -2147483648;
	mov.b64 	%fd38, {%r33, %r32};
	mov.f64 	%fd185, 0d0000000000000000;
$L__BB0_12:
	mov.u32 	%r10, %r53;
	setp.lt.s32 	%p9, %r10, 0;
	@%p9 bra 	$L__BB0_23;
	setp.ge.s32 	%p10, %r10, %r24;
	@%p10 bra 	$L__BB0_24;
	mul.wide.u32 	%rd44, %r10, 8;
	add.s64 	%rd45, %rd7, %rd44;
	ld.global.f64 	%fd40, [%rd45];
	setp.eq.f64 	%p11, %fd40, 0d0000000000000000;
	@%p11 bra 	$L__BB0_23;
	add.s64 	%rd47, %rd6, %rd44;
	ld.global.f64 	%fd113, [%rd47];
	add.s64 	%rd48, %rd5, %rd44;
	ld.global.f64 	%fd114, [%rd48];
	sub.f64 	%fd115, %fd113, %fd37;
	mul.f64 	%fd116, %fd34, %fd115;
	mul.f64 	%fd117, %fd115, %fd116;
	fma.rn.f64 	%fd118, %fd35, %fd115, %fd117;
	add.f64 	%fd119, %fd36, %fd118;
	sub.f64 	%fd41, %fd119, %fd114;
	mov.f64 	%fd120, 0d401921FB54442D18;
	div.rn.f64 	%fd182, %fd120, %fd40;
	{
	.reg .b32 %temp; 
	mov.b64 	{%temp, %r54}, %fd182;
	}
	{
	.reg .b32 %temp; 
	mov.b64 	{%r55, %temp}, %fd182;
	}
	setp.gt.s32 	%p12, %r54, 1048575;
	mov.b32 	%r56, -1023;
	@%p12 bra 	$L__BB0_17;
	mul.f64 	%fd182, %fd182, 0d4350000000000000;
	{
	.reg .b32 %temp; 
	mov.b64 	{%temp, %r54}, %fd182;
	}
	{
	.reg .b32 %temp; 
	mov.b64 	{%r55, %temp}, %fd182;
	}
	mov.b32 	%r56, -1077;
$L__BB0_17:
	add.s32 	%r36, %r54, -1;
	setp.gt.u32 	%p13, %r36, 2146435070;
	@%p13 bra 	$L__BB0_21;
	shr.u32 	%r39, %r54, 20;
	add.s32 	%r57, %r56, %r39;
	and.b32  	%r40, %r54, 1048575;
	or.b32  	%r41, %r40, 1072693248;
	mov.b64 	%fd183, {%r55, %r41};
	setp.lt.u32 	%p15, %r41, 1073127583;
	@%p15 bra 	$L__BB0_20;
	{
	.reg .b32 %temp; 
	mov.b64 	{%r42, %temp}, %fd183;
	}
	{
	.reg .b32 %temp; 
	mov.b64 	{%temp, %r43}, %fd183;
	}
	add.s32 	%r44, %r43, -1048576;
	mov.b64 	%fd183, {%r42, %r44};
	add.s32 	%r57, %r57, 1;
$L__BB0_20:
	add.f64 	%fd122, %fd183, 0dBFF0000000000000;
	add.f64 	%fd123, %fd183, 0d3FF0000000000000;
	rcp.approx.ftz.f64 	%fd124, %fd123;
	neg.f64 	%fd125, %fd123;
	fma.rn.f64 	%fd126, %fd125, %fd124, 0d3FF0000000000000;
	fma.rn.f64 	%fd127, %fd126, %fd126, %fd126;
	fma.rn.f64 	%fd128, %fd127, %fd124, %fd124;
	mul.f64 	%fd129, %fd122, %fd128;
	fma.rn.f64 	%fd130, %fd122, %fd128, %fd129;
	mul.f64 	%fd131, %fd130, %fd130;
	fma.rn.f64 	%fd132, %fd131, 0d3EB1380B3AE80F1E, 0d3ED0EE258B7A8B04;
	fma.rn.f64 	%fd133, %fd132, %fd131, 0d3EF3B2669F02676F;
	fma.rn.f64 	%fd134, %fd133, %fd131, 0d3F1745CBA9AB0956;
	fma.rn.f64 	%fd135, %fd134, %fd131, 0d3F3C71C72D1B5154;
	fma.rn.f64 	%fd136, %fd135, %fd131, 0d3F624924923BE72D;
	fma.rn.f64 	%fd137, %fd136, %fd131, 0d3F8999999999A3C4;
	fma.rn.f64 	%fd138, %fd137, %fd131, 0d3FB5555555555554;
	sub.f64 	%fd139, %fd122, %fd130;
	add.f64 	%fd140, %fd139, %fd139;
	neg.f64 	%fd141, %fd130;
	fma.rn.f64 	%fd142, %fd141, %fd122, %fd140;
	mul.f64 	%fd143, %fd128, %fd142;
	mul.f64 	%fd144, %fd131, %fd138;
	fma.rn.f64 	%fd145, %fd144, %fd130, %fd143;
	xor.b32  	%r45, %r57, -2147483648;
	mov.b32 	%r46, 1127219200;
	mov.b64 	%fd146, {%r45, %r46};
	sub.f64 	%fd147, %fd146, %fd38;
	fma.rn.f64 	%fd148, %fd147, 0d3FE62E42FEFA39EF, %fd130;
	fma.rn.f64 	%fd149, %fd147, 0dBFE62E42FEFA39EF, %fd148;
	sub.f64 	%fd150, %fd149, %fd130;
	sub.f64 	%fd151, %fd145, %fd150;
	fma.rn.f64 	%fd152, %fd147, 0d3C7ABC9E3B39803F, %fd151;
	add.f64 	%fd184, %fd148, %fd152;
	bra.uni 	$L__BB0_22;
$L__BB0_21:
	fma.rn.f64 	%fd121, %fd182, 0d7FF0000000000000, 0d7FF0000000000000;
	{
	.reg .b32 %temp; 
	mov.b64 	{%temp, %r37}, %fd182;
	}
	and.b32  	%r38, %r37, 2147483647;
	setp.eq.s32 	%p14, %r38, 0;
	selp.f64 	%fd184, 0dFFF0000000000000, %fd121, %p14;
$L__BB0_22:
	mul.f64 	%fd153, %fd184, 0dBFE0000000000000;
	mul.f64 	%fd154, %fd41, 0dBFE0000000000000;
	mul.f64 	%fd155, %fd41, %fd154;
	fma.rn.f64 	%fd156, %fd40, %fd155, %fd153;
	add.f64 	%fd185, %fd185, %fd156;
$L__BB0_23:
	add.s32 	%r53, %r10, 1;
	setp.ne.s32 	%p16, %r10, %r3;
	@%p16 bra 	$L__BB0_12;
$L__BB0_24:
	add.s64 	%rd50, %rd8, %rd33;
	st.global.f64 	[%rd50], %fd185;
$L__BB0_25:
	ret;

}
	// .globl	_Z16detrender_qtrfitPKdS0_S0_ififiS0_iPKfifiS0_S0_S0_S0_S0_S0_S0_S0_PKiPd
.visible .entry _Z16detrender_qtrfitPKdS0_S0_ififiS0_iPKfifiS0_S0_S0_S0_S0_S0_S0_S0_PKiPd(
	.param .u64 .ptr .align 1 _Z16detrender_qtrfitPKdS0_S0_ififiS0_iPKfifiS0_S0_S0_S0_S0_S0_S0_S0_PKiPd_param_0,
	.param .u64 .ptr .align 1 _Z16detrender_qtrfitPKdS0_S0_ififiS0_iPKfifiS0_S0_S0_S0_S0_S0_S0_S0_PKiPd_param_1,
	.param .u64 .ptr .align 1 _Z16detrender_qtrfitPKdS0_S0_ififiS0_iPKfifiS0_S0_S0_S0_S0_S0_S0_S0_PKiPd_param_2,
	.param .u32 _Z16detrender_qtrfitPKdS0_S0_ififiS0_iPKfifiS0_S0_S0_S0_S0_S0_S0_S0_PKiPd_param_3,
	.param .f32 _Z16detrender_qtrfitPKdS0_S0_ififiS0_iPKfifiS0_S0_S0_S0_S0_S0_S0_S0_PKiPd_param_4,
	.param .u32 _Z16detrender_qtrfitPKdS0_S0_ififiS0_iPKfifiS0_S0_S0_S0_S0_S0_S0_S0_PKiPd_param_5,
	.param .f32 _Z16detrender_qtrfitPKdS0_S0_ififiS0_iPKfifiS0_S0_S0_S0_S0_S0_S0_S0_PKiPd_param_6,
	.param .u32 _Z16detrender_qtrfitPKdS0_S0_ififiS0_iPKfifiS0_S0_S0_S0_S0_S0_S0_S0_PKiPd_param_7,
	.param .u64 .ptr .align 1 _Z16detrender_qtrfitPKdS0_S0_ififiS0_iPKfifiS0_S0_S0_S0_S0_S0_S0_S0_PKiPd_param_8,
	.param .u32 _Z16detrender_qtrfitPKdS0_S0_ififiS0_iPKfifiS0_S0_S0_S0_S0_S0_S0_S0_PKiPd_param_9,
	.param .u64 .ptr .align 1 _Z16detrender_qtrfitPKdS0_S0_ififiS0_iPKfifiS0_S0_S0_S0_S0_S0_S0_S0_PKiPd_param_10,
	.param .u32 _Z16detrender_qtrfitPKdS0_S0_ififiS0_iPKfifiS0_S0_S0_S0_S0_S0_S0_S0_PKiPd_param_11,
	.param .f32 _Z16detrender_qtrfitPKdS0_S0_ififiS0_iPKfifiS0_S0_S0_S0_S0_S0_S0_S0_PKiPd_param_12,
	.param .u32 _Z16detrender_qtrfitPKdS0_S0_ififiS0_iPKfifiS0_S0_S0_S0_S0_S0_S0_S0_PKiPd_param_13,
	.param .u64 .ptr .align 1 _Z16detrender_qtrfitPKdS0_S0_ififiS0_iPKfifiS0_S0_S0_S0_S0_S0_S0_S0_PKiPd_param_14,
	.param .u64 .ptr .align 1 _Z16detrender_qtrfitPKdS0_S0_ififiS0_iPKfifiS0_S0_S0_S0_S0_S0_S0_S0_PKiPd_param_15,
	.param .u64 .ptr .align 1 _Z16detrender_qtrfitPKdS0_S0_ififiS0_iPKfifiS0_S0_S0_S0_S0_S0_S0_S0_PKiPd_param_16,
	.param .u64 .ptr .align 1 _Z16detrender_qtrfitPKdS0_S0_ififiS0_iPKfifiS0_S0_S0_S0_S0_S0_S0_S0_PKiPd_param_17,
	.param .u64 .ptr .align 1 _Z16detrender_qtrfitPKdS0_S0_ififiS0_iPKfifiS0_S0_S0_S0_S0_S0_S0_S0_PKiPd_param_18,
	.param .u64 .ptr .align 1 _Z16detrender_qtrfitPKdS0_S0_ififiS0_iPKfifiS0_S0_S0_S0_S0_S0_S0_S0_PKiPd_param_19,
	.param .u64 .ptr .align 1 _Z16detrender_qtrfitPKdS0_S0_ififiS0_iPKfifiS0_S0_S0_S0_S0_S0_S0_S0_PKiPd_param_20,
	.param .u64 .ptr .align 1 _Z16detrender_qtrfitPKdS0_S0_ififiS0_iPKfifiS0_S0_S0_S0_S0_S0_S0_S0_PKiPd_param_21,
	.param .u64 .ptr .align 1 _Z16detrender_qtrfitPKdS0_S0_ififiS0_iPKfifiS0_S0_S0_S0_S0_S0_S0_S0_PKiPd_param_22,
	.param .u64 .ptr .align 1 _Z16detrender_qtrfitPKdS0_S0_ififiS0_iPKfifiS0_S0_S0_S0_S0_S0_S0_S0_PKiPd_param_23
)
{
	.reg .pred 	%p<33>;
	.reg .b32 	%r<108>;
	.reg .b32 	%f<19>;
	.reg .b64 	%rd<85>;
	.reg .b64 	%fd<475>;

	ld.param.u64 	%rd6, [_Z16detrender_qtrfitPKdS0_S0_ififiS0_iPKfifiS0_S0_S0_S0_S0_S0_S0_S0_PKiPd_param_8];
	ld.param.u32 	%r48, [_Z16detrender_qtrfitPKdS0_S0_ififiS0_iPKfifiS0_S0_S0_S0_S0_S0_S0_S0_PKiPd_param_9];
	ld.param.u64 	%rd7, [_Z16detrender_qtrfitPKdS0_S0_ififiS0_iPKfifiS0_S0_S0_S0_S0_S0_S0_S0_PKiPd_param_10];
	ld.param.u32 	%r49, [_Z16detrender_qtrfitPKdS0_S0_ififiS0_iPKfifiS0_S0_S0_S0_S0_S0_S0_S0_PKiPd_param_11];
	ld.param.u32 	%r50, [_Z16detrender_qtrfitPKdS0_S0_ififiS0_iPKfifiS0_S0_S0_S0_S0_S0_S0_S0_PKiPd_param_13];
	mov.u32 	%r1, %ntid.x;
	mov.u32 	%r2, %tid.x;
	setp.lt.s32 	%p1, %r48, 1;
	@%p1 bra 	$L__BB1_4;
	cvta.to.global.u64 	%rd1, %rd6;
	mov.b32 	%r100, 0;
$L__BB1_2:
	add.s32 	%r4, %r100, %r2;
	setp.ge.s32 	%p2, %r4, %r48;
	@%p2 bra 	$L__BB1_4;
	mul.wide.s32 	%rd18, %r4, 8;
	add.s64 	%rd19, %rd1, %rd18;
	ld.global.f64 	%fd31, [%rd19];
	shl.b32 	%r52, %r4, 3;
	mov.u32 	%r53, sm;
	add.s32 	%r54, %r53, %r52;
	st.shared.f64 	[%r54], %fd31;
	add.s32 	%r100, %r100, %r1;
	setp.lt.s32 	%p3, %r100, %r48;
	@%p3 bra 	$L__BB1_2;
$L__BB1_4:
	mov.u32 	%r6, %ctaid.y;
	setp.ge.s32 	%p4, %r6, %r49;
	@%p4 bra 	$L__BB1_37;
	cvta.to.global.u64 	%rd20, %rd7;
	mul.wide.u32 	%rd21, %r6, 4;
	add.s64 	%rd22, %rd20, %rd21;
	ld.global.f32 	%f1, [%rd22];
	setp.lt.s32 	%p5, %r50, 1;
	@%p5 bra 	$L__BB1_37;
	shl.b32 	%r56, %r48, 3;
	mov.u32 	%r57, sm;
	add.s32 	%r7, %r57, %r56;
	shl.b32 	%r58, %r1, 3;
	add.s32 	%r8, %r7, %r58;
	add.s32 	%r9, %r8, %r58;
	add.s32 	%r10, %r9, %r58;
	add.s32 	%r11, %r10, %r58;
	add.s32 	%r12, %r11, %r58;
	cvt.f64.f32 	%fd1, %f1;
	cvt.rn.f64.s32 	%fd2, %r48;
	mov.b32 	%r59, 1127219200;
	mov.b32 	%r60, -2147483648;
	mov.b64 	%fd3, {%r60, %r59};
	mov.b32 	%r101, 0;
$L__BB1_7:
	mov.u32 	%r61, %ctaid.x;
	add.s32 	%r14, %r101, %r61;
	setp.ge.s32 	%p6, %r14, %r50;
	mov.f64 	%fd474, 0d7FF8000000000000;
	@%p6 bra 	$L__BB1_37;
	ld.param.u64 	%rd83, [_Z16detrender_qtrfitPKdS0_S0_ififiS0_iPKfifiS0_S0_S0_S0_S0_S0_S0_S0_PKiPd_param_22];
	ld.param.u32 	%r97, [_Z16detrender_qtrfitPKdS0_S0_ififiS0_iPKfifiS0_S0_S0_S0_S0_S0_S0_S0_PKiPd_param_5];
	cvta.to.global.u64 	%rd23, %rd83;
	mul.wide.s32 	%rd24, %r14, 4;
	add.s64 	%rd25, %rd23, %rd24;
	ld.global.u32 	%r62, [%rd25];
	setp.lt.s32 	%p7, %r62, %r97;
	@%p7 bra 	$L__BB1_36;
	ld.param.f32 	%f18, [_Z16detrender_qtrfitPKdS0_S0_ififiS0_iPKfifiS0_S0_S0_S0_S0_S0_S0_S0_PKiPd_param_12];
	ld.param.f32 	%f17, [_Z16detrender_qtrfitPKdS0_S0_ififiS0_iPKfifiS0_S0_S0_S0_S0_S0_S0_S0_PKiPd_param_6];
	cvt.rn.f32.s32 	%f6, %r14;
	mul.f32 	%f7, %f18, %f6;
	cvt.f64.f32 	%fd4, %f7;
	fma.rn.f64 	%fd33, %fd1, 0dBFE0000000000000, %fd4;
	cvt.rn.f32.f64 	%f2, %fd33;
	mov.u32 	%r63, %tid.x;
	shl.b32 	%r64, %r63, 3;
	add.s32 	%r15, %r7, %r64;
	mov.b64 	%rd26, 0;
	st.shared.u64 	[%r15], %rd26;
	add.s32 	%r16, %r8, %r64;
	st.shared.u64 	[%r16], %rd26;
	add.s32 	%r17, %r9, %r64;
	st.shared.u64 	[%r17], %rd26;
	add.s32 	%r18, %r10, %r64;
	st.shared.u64 	[%r18], %rd26;
	add.s32 	%r19, %r11, %r64;
	st.shared.u64 	[%r19], %rd26;
	add.s32 	%r65, %r12, %r64;
	st.shared.u64 	[%r65], %rd26;
	bar.sync 	0;
	div.rn.f32 	%f8, %f2, %f17;
	cvt.rpi.f32.f32 	%f9, %f8;
	cvt.rni.s64.f32 	%rd27, %f9;
	cvt.u32.u64 	%r20, %rd27;
	add.f32 	%f10, %f1, %f2;
	div.rn.f32 	%f11, %f10, %f17;
	cvt.rmi.f32.f32 	%f12, %f11;
	cvt.rni.s64.f32 	%rd28, %f12;
	cvt.u32.u64 	%r21, %rd28;
	div.rn.f32 	%f13, %f7, %f17;
	cvt.rni.s64.f32 	%rd29, %f13;
	cvt.u32.u64 	%r22, %rd29;
	add.s32 	%r102, %r63, %r20;
	setp.gt.s32 	%p8, %r102, %r21;
	@%p8 bra 	$L__BB1_17;
	cvt.f64.f32 	%fd5, %f2;
$L__BB1_11:
	setp.lt.s32 	%p9, %r102, 0;
	@%p9 bra 	$L__BB1_16;
	ld.param.u32 	%r98, [_Z16detrender_qtrfitPKdS0_S0_ififiS0_iPKfifiS0_S0_S0_S0_S0_S0_S0_S0_PKiPd_param_7];
	setp.ge.s32 	%p10, %r102, %r98;
	@%p10 bra 	$L__BB1_17;
	ld.param.u64 	%rd73, [_Z16detrender_qtrfitPKdS0_S0_ififiS0_iPKfifiS0_S0_S0_S0_S0_S0_S0_S0_PKiPd_param_2];
	cvta.to.global.u64 	%rd30, %rd73;
	mul.wide.u32 	%rd31, %r102, 8;
	add.s64 	%rd32, %rd30, %rd31;
	ld.global.f64 	%fd6, [%rd32];
	setp.eq.f64 	%p11, %fd6, 0d0000000000000000;
	@%p11 bra 	$L__BB1_16;
	ld.param.u64 	%rd69, [_Z16detrender_qtrfitPKdS0_S0_ififiS0_iPKfifiS0_S0_S0_S0_S0_S0_S0_S0_PKiPd_param_0];
	cvt.u64.u32 	%rd2, %r102;
	cvta.to.global.u64 	%rd33, %rd69;
	add.s64 	%rd35, %rd33, %rd31;
	ld.global.f64 	%fd7, [%rd35];
	sub.f64 	%fd34, %fd7, %fd5;
	div.rn.f64 	%fd35, %fd34, %fd1;
	mul.f64 	%fd36, %fd35, %fd2;
	cvt.rn.f32.f64 	%f14, %fd36;
	cvt.rni.s64.f32 	%rd36, %f14;
	cvt.u32.u64 	%r25, %rd36;
	setp.lt.s32 	%p12, %r25, 0;
	setp.le.s32 	%p13, %r48, %r25;
	or.pred  	%p14, %p12, %p13;
	@%p14 bra 	$L__BB1_16;
	ld.param.u64 	%rd71, [_Z16detrender_qtrfitPKdS0_S0_ififiS0_iPKfifiS0_S0_S0_S0_S0_S0_S0_S0_PKiPd_param_1];
	sub.f64 	%fd37, %fd7, %fd4;
	cvta.to.global.u64 	%rd37, %rd71;
	shl.b64 	%rd38, %rd2, 3;
	add.s64 	%rd39, %rd37, %rd38;
	ld.global.f64 	%fd38, [%rd39];
	shl.b32 	%r66, %r25, 3;
	mov.u32 	%r67, sm;
	add.s32 	%r68, %r67, %r66;
	ld.shared.f64 	%fd39, [%r68];
	mul.f64 	%fd40, %fd6, %fd39;
	ld.shared.f64 	%fd41, [%r15];
	add.f64 	%fd42, %fd41, %fd40;
	st.shared.f64 	[%r15], %fd42;
	ld.shared.f64 	%fd43, [%r16];
	fma.rn.f64 	%fd44, %fd39, %fd40, %fd43;
	st.shared.f64 	[%r16], %fd44;
	mul.f64 	%fd45, %fd37, %fd40;
	ld.shared.f64 	%fd46, [%r17];
	add.f64 	%fd47, %fd45, %fd46;
	st.shared.f64 	[%r17], %fd47;
	ld.shared.f64 	%fd48, [%r18];
	fma.rn.f64 	%fd49, %fd38, %fd40, %fd48;
	st.shared.f64 	[%r18], %fd49;
	ld.shared.f64 	%fd50, [%r19];
	fma.rn.f64 	%fd51, %fd37, %fd45, %fd50;
	st.shared.f64 	[%r19], %fd51;
$L__BB1_16:
	add.s32 	%r102, %r102, %r1;
	setp.le.s32 	%p15, %r102, %r21;
	@%p15 bra 	$L__BB1_11;
$L__BB1_17:
	ld.param.u64 	%rd82, [_Z16detrender_qtrfitPKdS0_S0_ififiS0_iPKfifiS0_S0_S0_S0_S0_S0_S0_S0_PKiPd_param_21];
	ld.param.u64 	%rd81, [_Z16detrender_qtrfitPKdS0_S0_ififiS0_iPKfifiS0_S0_S0_S0_S0_S0_S0_S0_PKiPd_param_20];
	ld.param.u64 	%rd80, [_Z16detrender_qtrfitPKdS0_S0_ififiS0_iPKfifiS0_S0_S0_S0_S0_S0_S0_S0_PKiPd_param_19];
	ld.param.u64 	%rd79, [_Z16detrender_qtrfitPKdS0_S0_ififiS0_iPKfifiS0_S0_S0_S0_S0_S0_S0_S0_PKiPd_param_18];
	ld.param.u64 	%rd78, [_Z16detrender_qtrfitPKdS0_S0_ififiS0_iPKfifiS0_S0_S0_S0_S0_S0_S0_S0_PKiPd_param_17];
	ld.param.u64 	%rd77, [_Z16detrender_qtrfitPKdS0_S0_ififiS0_iPKfifiS0_S0_S0_S0_S0_S0_S0_S0_PKiPd_param_16];
	ld.param.u64 	%rd76, [_Z16detrender_qtrfitPKdS0_S0_ififiS0_iPKfifiS0_S0_S0_S0_S0_S0_S0_S0_PKiPd_param_15];
	ld.param.u64 	%rd75, [_Z16detrender_qtrfitPKdS0_S0_ififiS0_iPKfifiS0_S0_S0_S0_S0_S0_S0_S0_PKiPd_param_14];
	ld.param.f32 	%f16, [_Z16detrender_qtrfitPKdS0_S0_ififiS0_iPKfifiS0_S0_S0_S0_S0_S0_S0_S0_PKiPd_param_4];
	bar.sync 	0;
	mov.u32 	%r27, %tid.x;
	shl.b32 	%r69, %r27, 3;
	add.s32 	%r70, %r7, %r69;
	ld.volatile.shared.f64 	%fd53, [%r70+128];
	ld.volatile.shared.f64 	%fd54, [%r70];
	add.f64 	%fd55, %fd53, %fd54;
	st.volatile.shared.f64 	[%r70], %fd55;
	ld.volatile.shared.f64 	%fd56, [%r70+64];
	ld.volatile.shared.f64 	%fd57, [%r70];
	add.f64 	%fd58, %fd56, %fd57;
	st.volatile.shared.f64 	[%r70], %fd58;
	ld.volatile.shared.f64 	%fd59, [%r70+32];
	ld.volatile.shared.f64 	%fd60, [%r70];
	add.f64 	%fd61, %fd59, %fd60;
	st.volatile.shared.f64 	[%r70], %fd61;
	ld.volatile.shared.f64 	%fd62, [%r70+16];
	ld.volatile.shared.f64 	%fd63, [%r70];
	add.f64 	%fd64, %fd62, %fd63;
	st.volatile.shared.f64 	[%r70], %fd64;
	ld.volatile.shared.f64 	%fd65, [%r70+8];
	ld.volatile.shared.f64 	%fd66, [%r70];
	add.f64 	%fd67, %fd65, %fd66;
	st.volatile.shared.f64 	[%r70], %fd67;
	add.s32 	%r71, %r8, %r69;
	ld.volatile.shared.f64 	%fd68, [%r71+128];
	ld.volatile.shared.f64 	%fd69, [%r71];
	add.f64 	%fd70, %fd68, %fd69;
	st.volatile.shared.f64 	[%r71], %fd70;
	ld.volatile.shared.f64 	%fd71, [%r71+64];
	ld.volatile.shared.f64 	%fd72, [%r71];
	add.f64 	%fd73, %fd71, %fd72;
	st.volatile.shared.f64 	[%r71], %fd73;
	ld.volatile.shared.f64 	%fd74, [%r71+32];
	ld.volatile.shared.f64 	%fd75, [%r71];
	add.f64 	%fd76, %fd74, %fd75;
	st.volatile.shared.f64 	[%r71], %fd76;
	ld.volatile.shared.f64 	%fd77, [%r71+16];
	ld.volatile.shared.f64 	%fd78, [%r71];
	add.f64 	%fd79, %fd77, %fd78;
	st.volatile.shared.f64 	[%r71], %fd79;
	ld.volatile.shared.f64 	%fd80, [%r71+8];
	ld.volatile.shared.f64 	%fd81, [%r71];
	add.f64 	%fd82, %fd80, %fd81;
	st.volatile.shared.f64 	[%r71], %fd82;
	add.s32 	%r72, %r9, %r69;
	ld.volatile.shared.f64 	%fd83, [%r72+128];
	ld.volatile.shared.f64 	%fd84, [%r72];
	add.f64 	%fd85, %fd83, %fd84;
	st.volatile.shared.f64 	[%r72], %fd85;
	ld.volatile.shared.f64 	%fd86, [%r72+64];
	ld.volatile.shared.f64 	%fd87, [%r72];
	add.f64 	%fd88, %fd86, %fd87;
	st.volatile.shared.f64 	[%r72], %fd88;
	ld.volatile.shared.f64 	%fd89, [%r72+32];
	ld.volatile.shared.f64 	%fd90, [%r72];
	add.f64 	%fd91, %fd89, %fd90;
	st.volatile.shared.f64 	[%r72], %fd91;
	ld.volatile.shared.f64 	%fd92, [%r72+16];
	ld.volatile.shared.f64 	%fd93, [%r72];
	add.f64 	%fd94, %fd92, %fd93;
	st.volatile.shared.f64 	[%r72], %fd94;
	ld.volatile.shared.f64 	%fd95, [%r72+8];
	ld.volatile.shared.f64 	%fd96, [%r72];
	add.f64 	%fd97, %fd95, %fd96;
	st.volatile.shared.f64 	[%r72], %fd97;
	add.s32 	%r73, %r10, %r69;
	ld.volatile.shared.f64 	%fd98, [%r73+128];
	ld.volatile.shared.f64 	%fd99, [%r73];
	add.f64 	%fd100, %fd98, %fd99;
	st.volatile.shared.f64 	[%r73], %fd100;
	ld.volatile.shared.f64 	%fd101, [%r73+64];
	ld.volatile.shared.f64 	%fd102, [%r73];
	add.f64 	%fd103, %fd101, %fd102;
	st.volatile.shared.f64 	[%r73], %fd103;
	ld.volatile.shared.f64 	%fd104, [%r73+32];
	ld.volatile.shared.f64 	%fd105, [%r73];
	add.f64 	%fd106, %fd104, %fd105;
	st.volatile.shared.f64 	[%r73], %fd106;
	ld.volatile.shared.f64 	%fd107, [%r73+16];
	ld.volatile.shared.f64 	%fd108, [%r73];
	add.f64 	%fd109, %fd107, %fd108;
	st.volatile.shared.f64 	[%r73], %fd109;
	ld.volatile.shared.f64 	%fd110, [%r73+8];
	ld.volatile.shared.f64 	%fd111, [%r73];
	add.f64 	%fd112, %fd110, %fd111;
	st.volatile.shared.f64 	[%r73], %fd112;
	add.s32 	%r74, %r11, %r69;
	ld.volatile.shared.f64 	%fd113, [%r74+128];
	ld.volatile.shared.f64 	%fd114, [%r74];
	add.f64 	%fd115, %fd113, %fd114;
	st.volatile.shared.f64 	[%r74], %fd115;
	ld.volatile.shared.f64 	%fd116, [%r74+64];
	ld.volatile.shared.f64 	%fd117, [%r74];
	add.f64 	%fd118, %fd116, %fd117;
	st.volatile.shared.f64 	[%r74], %fd118;
	ld.volatile.shared.f64 	%fd119, [%r74+32];
	ld.volatile.shared.f64 	%fd120, [%r74];
	add.f64 	%fd121, %fd119, %fd120;
	st.volatile.shared.f64 	[%r74], %fd121;
	ld.volatile.shared.f64 	%fd122, [%r74+16];
	ld.volatile.shared.f64 	%fd123, [%r74];
	add.f64 	%fd124, %fd122, %fd123;
	st.volatile.shared.f64 	[%r74], %fd124;
	ld.volatile.shared.f64 	%fd125, [%r74+8];
	ld.volatile.shared.f64 	%fd126, [%r74];
	add.f64 	%fd127, %fd125, %fd126;
	st.volatile.shared.f64 	[%r74], %fd127;
	bar.sync 	0;
	cvta.to.global.u64 	%rd40, %rd75;
	mul.wide.s32 	%rd41, %r14, 8;
	add.s64 	%rd42, %rd40, %rd41;
	ld.global.f64 	%fd128, [%rd42];
	cvta.to.global.u64 	%rd43, %rd76;
	add.s64 	%rd44, %rd43, %rd41;
	ld.global.f64 	%fd129, [%rd44];
	cvta.to.global.u64 	%rd45, %rd77;
	add.s64 	%rd46, %rd45, %rd41;
	ld.global.f64 	%fd130, [%rd46];
	cvta.to.global.u64 	%rd47, %rd78;
	add.s64 	%rd48, %rd47, %rd41;
	ld.global.f64 	%fd131, [%rd48];
	cvta.to.global.u64 	%rd49, %rd79;
	add.s64 	%rd50, %rd49, %rd41;
	ld.global.f64 	%fd132, [%rd50];
	cvta.to.global.u64 	%rd51, %rd80;
	add.s64 	%rd52, %rd51, %rd41;
	ld.global.f64 	%fd133, [%rd52];
	cvta.to.global.u64 	%rd53, %rd81;
	add.s64 	%rd54, %rd53, %rd41;
	ld.global.f64 	%fd134, [%rd54];
	cvta.to.global.u64 	%rd55, %rd82;
	add.s64 	%rd56, %rd55, %rd41;
	ld.global.f64 	%fd135, [%rd56];
	ld.shared.f64 	%fd136, [%r7];
	ld.shared.f64 	%fd137, [%r8];
	ld.shared.f64 	%fd138, [%r9];
	ld.shared.f64 	%fd139, [%r10];
	ld.shared.f64 	%fd140, [%r11];
	mul.f64 	%fd141, %fd136, %fd136;
	mul.f64 	%fd142, %fd131, %fd141;
	mul.f64 	%fd143, %fd134, %fd142;
	mul.f64 	%fd144, %fd133, %fd141;
	mul.f64 	%fd145, %fd132, %fd144;
	sub.f64 	%fd146, %fd143, %fd145;
	add.f64 	%fd147, %fd136, %fd136;
	mul.f64 	%fd148, %fd147, %fd138;
	mul.f64 	%fd149, %fd129, %fd148;
	mul.f64 	%fd150, %fd134, %fd149;
	sub.f64 	%fd151, %fd146, %fd150;
	mul.f64 	%fd152, %fd136, %fd138;
	mul.f64 	%fd153, %fd131, %fd152;
	fma.rn.f64 	%fd154, %fd132, %fd153, %fd151;
	mul.f64 	%fd155, %fd133, %fd152;
	fma.rn.f64 	%fd156, %fd130, %fd155, %fd154;
	mul.f64 	%fd157, %fd136, %fd140;
	mul.f64 	%fd158, %fd129, %fd157;
	fma.rn.f64 	%fd159, %fd132, %fd158, %fd156;
	mul.f64 	%fd160, %fd131, %fd157;
	mul.f64 	%fd161, %fd130, %fd160;
	sub.f64 	%fd162, %fd159, %fd161;
	mul.f64 	%fd163, %fd136, %fd139;
	mul.f64 	%fd164, %fd129, %fd163;
	fma.rn.f64 	%fd165, %fd133, %fd164, %fd162;
	mul.f64 	%fd166, %fd131, %fd163;
	mul.f64 	%fd167, %fd131, %fd166;
	sub.f64 	%fd168, %fd165, %fd167;
	mul.f64 	%fd169, %fd138, %fd138;
	mul.f64 	%fd170, %fd128, %fd169;
	fma.rn.f64 	%fd171, %fd134, %fd170, %fd168;
	mul.f64 	%fd172, %fd131, %fd169;
	mul.f64 	%fd173, %fd130, %fd172;
	sub.f64 	%fd174, %fd171, %fd173;
	mul.f64 	%fd175, %fd138, %fd140;
	mul.f64 	%fd176, %fd128, %fd175;
	mul.f64 	%fd177, %fd132, %fd176;
	sub.f64 	%fd178, %fd174, %fd177;
	mul.f64 	%fd179, %fd129, %fd175;
	fma.rn.f64 	%fd180, %fd130, %fd179, %fd178;
	mul.f64 	%fd181, %fd138, %fd139;
	mul.f64 	%fd182, %fd128, %fd181;
	mul.f64 	%fd183, %fd133, %fd182;
	sub.f64 	%fd184, %fd180, %fd183;
	mul.f64 	%fd185, %fd129, %fd181;
	fma.rn.f64 	%fd186, %fd131, %fd185, %fd184;
	mul.f64 	%fd187, %fd139, %fd140;
	mul.f64 	%fd188, %fd128, %fd187;
	fma.rn.f64 	%fd189, %fd131, %fd188, %fd186;
	mul.f64 	%fd190, %fd129, %fd187;
	mul.f64 	%fd191, %fd129, %fd190;
	sub.f64 	%fd192, %fd189, %fd191;
	mul.f64 	%fd193, %fd128, %fd137;
	mul.f64 	%fd194, %fd131, %fd193;
	mul.f64 	%fd195, %fd134, %fd194;
	sub.f64 	%fd196, %fd192, %fd195;
	mul.f64 	%fd197, %fd133, %fd193;
	fma.rn.f64 	%fd198, %fd132, %fd197, %fd196;
	mul.f64 	%fd199, %fd129, %fd137;
	mul.f64 	%fd200, %fd129, %fd199;
	fma.rn.f64 	%fd201, %fd134, %fd200, %fd198;
	mul.f64 	%fd202, %fd131, %fd199;
	mul.f64 	%fd203, %fd132, %fd202;
	sub.f64 	%fd204, %fd201, %fd203;
	mul.f64 	%fd205, %fd133, %fd199;
	mul.f64 	%fd206, %fd130, %fd205;
	sub.f64 	%fd207, %fd204, %fd206;
	mul.f64 	%fd208, %fd131, %fd137;
	mul.f64 	%fd209, %fd131, %fd208;
	fma.rn.f64 	%fd210, %fd130, %fd209, %fd207;
	mul.f64 	%fd211, %fd135, %fd142;
	mul.f64 	%fd212, %fd133, %fd144;
	sub.f64 	%fd213, %fd211, %fd212;
	mul.f64 	%fd214, %fd135, %fd149;
	sub.f64 	%fd215, %fd213, %fd214;
	mul.f64 	%fd216, %fd131, %fd148;
	fma.rn.f64 	%fd217, %fd133, %fd216, %fd215;
	mul.f64 	%fd218, %fd147, %fd140;
	mul.f64 	%fd219, %fd129, %fd218;
	fma.rn.f64 	%fd220, %fd133, %fd219, %fd217;
	mul.f64 	%fd221, %fd131, %fd218;
	mul.f64 	%fd222, %fd131, %fd221;
	sub.f64 	%fd223, %fd220, %fd222;
	fma.rn.f64 	%fd224, %fd135, %fd170, %fd223;
	mul.f64 	%fd225, %fd131, %fd172;
	sub.f64 	%fd226, %fd224, %fd225;
	add.f64 	%fd227, %fd138, %fd138;
	mul.f64 	%fd228, %fd227, %fd140;
	mul.f64 	%fd229, %fd128, %fd228;
	mul.f64 	%fd230, %fd133, %fd229;
	sub.f64 	%fd231, %fd226, %fd230;
	mul.f64 	%fd232, %fd129, %fd228;
	fma.rn.f64 	%fd233, %fd131, %fd232, %fd231;
	mul.f64 	%fd234, %fd140, %fd140;
	mul.f64 	%fd235, %fd128, %fd234;
	fma.rn.f64 	%fd236, %fd131, %fd235, %fd233;
	mul.f64 	%fd237, %fd129, %fd234;
	mul.f64 	%fd238, %fd129, %fd237;
	sub.f64 	%fd239, %fd236, %fd238;
	mul.f64 	%fd240, %fd135, %fd194;
	sub.f64 	%fd241, %fd239, %fd240;
	fma.rn.f64 	%fd242, %fd133, %fd197, %fd241;
	fma.rn.f64 	%fd243, %fd135, %fd200, %fd242;
	add.f64 	%fd244, %fd137, %fd137;
	mul.f64 	%fd245, %fd129, %fd244;
	mul.f64 	%fd246, %fd131, %fd245;
	mul.f64 	%fd247, %fd133, %fd246;
	sub.f64 	%fd248, %fd243, %fd247;
	fma.rn.f64 	%fd249, %fd131, %fd209, %fd248;
	div.rn.f64 	%fd8, %fd210, %fd249;
	mul.f64 	%fd250, %fd134, %fd144;
	mul.f64 	%fd251, %fd135, %fd141;
	mul.f64 	%fd252, %fd132, %fd251;
	sub.f64 	%fd253, %fd252, %fd250;
	fma.rn.f64 	%fd254, %fd134, %fd153, %fd253;
	mul.f64 	%fd255, %fd135, %fd152;
	mul.f64 	%fd256, %fd130, %fd255;
	sub.f64 	%fd257, %fd254, %fd256;
	fma.rn.f64 	%fd258, %fd134, %fd158, %fd257;
	mul.f64 	%fd259, %fd132, %fd221;
	sub.f64 	%fd260, %fd258, %fd259;
	mul.f64 	%fd261, %fd133, %fd157;
	fma.rn.f64 	%fd262, %fd130, %fd261, %fd260;
	mul.f64 	%fd263, %fd135, %fd164;
	sub.f64 	%fd264, %fd262, %fd263;
	fma.rn.f64 	%fd265, %fd133, %fd166, %fd264;
	mul.f64 	%fd266, %fd134, %fd176;
	sub.f64 	%fd267, %fd265, %fd266;
	mul.f64 	%fd268, %fd131, %fd175;
	fma.rn.f64 	%fd269, %fd130, %fd268, %fd267;
	fma.rn.f64 	%fd270, %fd135, %fd182, %fd269;
	mul.f64 	%fd271, %fd131, %fd181;
	mul.f64 	%fd272, %fd131, %fd271;
	sub.f64 	%fd273, %fd270, %fd272;
	fma.rn.f64 	%fd274, %fd132, %fd235, %fd273;
	mul.f64 	%fd275, %fd130, %fd237;
	sub.f64 	%fd276, %fd274, %fd275;
	mul.f64 	%fd277, %fd133, %fd188;
	sub.f64 	%fd278, %fd276, %fd277;
	fma.rn.f64 	%fd279, %fd131, %fd190, %fd278;
	fma.rn.f64 	%fd280, %fd134, %fd197, %fd279;
	mul.f64 	%fd281, %fd135, %fd193;
	mul.f64 	%fd282, %fd132, %fd281;
	sub.f64 	%fd283, %fd280, %fd282;
	mul.f64 	%fd284, %fd134, %fd202;
	sub.f64 	%fd285, %fd283, %fd284;
	mul.f64 	%fd286, %fd135, %fd199;
	fma.rn.f64 	%fd287, %fd130, %fd286, %fd285;
	fma.rn.f64 	%fd288, %fd132, %fd209, %fd287;
	mul.f64 	%fd289, %fd133, %fd208;
	mul.f64 	%fd290, %fd130, %fd289;
	sub.f64 	%fd291, %fd288, %fd290;
	div.rn.f64 	%fd9, %fd291, %fd249;
	mul.f64 	%fd292, %fd134, %fd155;
	mul.f64 	%fd293, %fd132, %fd255;
	sub.f64 	%fd294, %fd292, %fd293;
	mul.f64 	%fd295, %fd134, %fd160;
	sub.f64 	%fd296, %fd294, %fd295;
	fma.rn.f64 	%fd297, %fd132, %fd261, %fd296;
	fma.rn.f64 	%fd298, %fd135, %fd166, %fd297;
	mul.f64 	%fd299, %fd133, %fd163;
	mul.f64 	%fd300, %fd133, %fd299;
	sub.f64 	%fd301, %fd298, %fd300;
	mul.f64 	%fd302, %fd134, %fd172;
	sub.f64 	%fd303, %fd301, %fd302;
	mul.f64 	%fd304, %fd135, %fd169;
	fma.rn.f64 	%fd305, %fd130, %fd304, %fd303;
	fma.rn.f64 	%fd306, %fd134, %fd179, %fd305;
	fma.rn.f64 	%fd307, %fd132, %fd268, %fd306;
	mul.f64 	%fd308, %fd133, %fd228;
	mul.f64 	%fd309, %fd130, %fd308;
	sub.f64 	%fd310, %fd307, %fd309;
	mul.f64 	%fd311, %fd135, %fd185;
	sub.f64 	%fd312, %fd310, %fd311;
	fma.rn.f64 	%fd313, %fd133, %fd271, %fd312;
	mul.f64 	%fd314, %fd132, %fd237;
	sub.f64 	%fd315, %fd313, %fd314;
	mul.f64 	%fd316, %fd131, %fd234;
	fma.rn.f64 	%fd317, %fd130, %fd316, %fd315;
	fma.rn.f64 	%fd318, %fd133, %fd190, %fd317;
	mul.f64 	%fd319, %fd131, %fd187;
	mul.f64 	%fd320, %fd131, %fd319;
	sub.f64 	%fd321, %fd318, %fd320;
	mul.f64 	%fd322, %fd134, %fd205;
	sub.f64 	%fd323, %fd321, %fd322;
	fma.rn.f64 	%fd324, %fd132, %fd286, %fd323;
	fma.rn.f64 	%fd325, %fd134, %fd209, %fd324;
	mul.f64 	%fd326, %fd132, %fd289;
	sub.f64 	%fd327, %fd325, %fd326;
	mul.f64 	%fd328, %fd135, %fd208;
	mul.f64 	%fd329, %fd130, %fd328;
	sub.f64 	%fd330, %fd327, %fd329;
	mul.f64 	%fd331, %fd133, %fd137;
	mul.f64 	%fd332, %fd133, %fd331;
	fma.rn.f64 	%fd333, %fd130, %fd332, %fd330;
	div.rn.f64 	%fd10, %fd333, %fd249;
	mul.f64 	%fd334, %fd129, %fd136;
	mul.f64 	%fd335, %fd133, %fd334;
	mul.f64 	%fd336, %fd134, %fd335;
	mul.f64 	%fd337, %fd135, %fd334;
	mul.f64 	%fd338, %fd132, %fd337;
	sub.f64 	%fd339, %fd336, %fd338;
	mul.f64 	%fd340, %fd131, %fd136;
	mul.f64 	%fd341, %fd131, %fd340;
	mul.f64 	%fd342, %fd134, %fd341;
	sub.f64 	%fd343, %fd339, %fd342;
	mul.f64 	%fd344, %fd133, %fd340;
	fma.rn.f64 	%fd345, %fd132, %fd344, %fd343;
	mul.f64 	%fd346, %fd135, %fd340;
	fma.rn.f64 	%fd347, %fd130, %fd346, %fd345;
	mul.f64 	%fd348, %fd133, %fd136;
	mul.f64 	%fd349, %fd133, %fd348;
	mul.f64 	%fd350, %fd130, %fd349;
	sub.f64 	%fd351, %fd347, %fd350;
	mul.f64 	%fd352, %fd128, %fd138;
	mul.f64 	%fd353, %fd133, %fd352;
	mul.f64 	%fd354, %fd134, %fd353;
	sub.f64 	%fd355, %fd351, %fd354;
	mul.f64 	%fd356, %fd135, %fd352;
	fma.rn.f64 	%fd357, %fd132, %fd356, %fd355;
	mul.f64 	%fd358, %fd129, %fd138;
	mul.f64 	%fd359, %fd131, %fd358;
	fma.rn.f64 	%fd360, %fd134, %fd359, %fd357;
	mul.f64 	%fd361, %fd135, %fd358;
	mul.f64 	%fd362, %fd130, %fd361;
	sub.f64 	%fd363, %fd360, %fd362;
	mul.f64 	%fd364, %fd131, %fd138;
	mul.f64 	%fd365, %fd131, %fd364;
	mul.f64 	%fd366, %fd132, %fd365;
	sub.f64 	%fd367, %fd363, %fd366;
	mul.f64 	%fd368, %fd133, %fd364;
	fma.rn.f64 	%fd369, %fd130, %fd368, %fd367;
	mul.f64 	%fd370, %fd128, %fd140;
	mul.f64 	%fd371, %fd131, %fd370;
	fma.rn.f64 	%fd372, %fd134, %fd371, %fd369;
	mul.f64 	%fd373, %fd133, %fd370;
	mul.f64 	%fd374, %fd132, %fd373;
	sub.f64 	%fd375, %fd372, %fd374;
	mul.f64 	%fd376, %fd129, %fd140;
	mul.f64 	%fd377, %fd129, %fd376;
	mul.f64 	%fd378, %fd134, %fd377;
	sub.f64 	%fd379, %fd375, %fd378;
	mul.f64 	%fd380, %fd131, %fd376;
	fma.rn.f64 	%fd381, %fd132, %fd380, %fd379;
	mul.f64 	%fd382, %fd133, %fd376;
	fma.rn.f64 	%fd383, %fd130, %fd382, %fd381;
	mul.f64 	%fd384, %fd131, %fd140;
	mul.f64 	%fd385, %fd131, %fd384;
	mul.f64 	%fd386, %fd130, %fd385;
	sub.f64 	%fd387, %fd383, %fd386;
	mul.f64 	%fd388, %fd128, %fd139;
	mul.f64 	%fd389, %fd131, %fd388;
	mul.f64 	%fd390, %fd135, %fd389;
	sub.f64 	%fd391, %fd387, %fd390;
	mul.f64 	%fd392, %fd133, %fd388;
	fma.rn.f64 	%fd393, %fd133, %fd392, %fd391;
	mul.f64 	%fd394, %fd129, %fd139;
	mul.f64 	%fd395, %fd129, %fd394;
	fma.rn.f64 	%fd396, %fd135, %fd395, %fd393;
	add.f64 	%fd397, %fd139, %fd139;
	mul.f64 	%fd398, %fd129, %fd397;
	mul.f64 	%fd399, %fd131, %fd398;
	mul.f64 	%fd400, %fd133, %fd399;
	sub.f64 	%fd401, %fd396, %fd400;
	mul.f64 	%fd402, %fd131, %fd139;
	mul.f64 	%fd403, %fd131, %fd402;
	fma.rn.f64 	%fd404, %fd131, %fd403, %fd401;
	div.rn.f64 	%fd11, %fd404, %fd249;
	cvt.f64.f32 	%fd405, %f16;
	mul.f64 	%fd406, %fd405, 0d3EB0C6F7A0B5ED8D;
	setp.lt.f64 	%p16, %fd11, %fd406;
	@%p16 bra 	$L__BB1_36;
	ld.param.u32 	%r96, [_Z16detrender_qtrfitPKdS0_S0_ififiS0_iPKfifiS0_S0_S0_S0_S0_S0_S0_S0_PKiPd_param_3];
	add.s32 	%r28, %r12, %r69;
	sub.s32 	%r76, %r27, %r96;
	add.s32 	%r103, %r76, %r22;
	add.s32 	%r30, %r96, %r22;
	setp.gt.s32 	%p17, %r103, %r30;
	@%p17 bra 	$L__BB1_35;
	cvt.f64.f32 	%fd12, %f2;
$L__BB1_20:
	setp.lt.s32 	%p18, %r103, 0;
	@%p18 bra 	$L__BB1_34;
	ld.param.u32 	%r99, [_Z16detrender_qtrfitPKdS0_S0_ififiS0_iPKfifiS0_S0_S0_S0_S0_S0_S0_S0_PKiPd_param_7];
	setp.ge.s32 	%p19, %r103, %r99;
	@%p19 bra 	$L__BB1_35;
	ld.param.u64 	%rd74, [_Z16detrender_qtrfitPKdS0_S0_ififiS0_iPKfifiS0_S0_S0_S0_S0_S0_S0_S0_PKiPd_param_2];
	cvta.to.global.u64 	%rd57, %rd74;
	mul.wide.u32 	%rd58, %r103, 8;
	add.s64 	%rd59, %rd57, %rd58;
	ld.global.f64 	%fd13, [%rd59];
	setp.eq.f64 	%p20, %fd13, 0d0000000000000000;
	@%p20 bra 	$L__BB1_34;
	ld.param.u64 	%rd72, [_Z16detrender_qtrfitPKdS0_S0_ififiS0_iPKfifiS0_S0_S0_S0_S0_S0_S0_S0_PKiPd_param_1];
	ld.param.u64 	%rd70, [_Z16detrender_qtrfitPKdS0_S0_ififiS0_iPKfifiS0_S0_S0_S0_S0_S0_S0_S0_PKiPd_param_0];
	cvta.to.global.u64 	%rd60, %rd70;
	add.s64 	%rd62, %rd60, %rd58;
	ld.global.f64 	%fd14, [%rd62];
	cvta.to.global.u64 	%rd63, %rd72;
	add.s64 	%rd64, %rd63, %rd58;
	ld.global.f64 	%fd15, [%rd64];
	sub.f64 	%fd407, %fd14, %fd4;
	mul.f64 	%fd408, %fd8, %fd407;
	mul.f64 	%fd409, %fd407, %fd408;
	fma.rn.f64 	%fd410, %fd9, %fd407, %fd409;
	add.f64 	%fd470, %fd10, %fd410;
	setp.lt.s32 	%p21, %r103, %r20;
	setp.gt.s32 	%p22, %r103, %r21;
	or.pred  	%p23, %p21, %p22;
	@%p23 bra 	$L__BB1_26;
	sub.f64 	%fd411, %fd14, %fd12;
	div.rn.f64 	%fd412, %fd411, %fd1;
	mul.f64 	%fd413, %fd412, %fd2;
	cvt.rn.f32.f64 	%f15, %fd413;
	cvt.rni.s64.f32 	%rd65, %f15;
	cvt.u32.u64 	%r32, %rd65;
	setp.lt.s32 	%p24, %r32, 0;
	setp.le.s32 	%p25, %r48, %r32;
	or.pred  	%p26, %p24, %p25;
	@%p26 bra 	$L__BB1_34;
	shl.b32 	%r77, %r32, 3;
	mov.u32 	%r78, sm;
	add.s32 	%r79, %r78, %r77;
	ld.shared.f64 	%fd414, [%r79];
	fma.rn.f64 	%fd470, %fd11, %fd414, %fd470;
$L__BB1_26:
	sub.f64 	%fd19, %fd470, %fd15;
	mov.f64 	%fd415, 0d401921FB54442D18;
	div.rn.f64 	%fd471, %fd415, %fd13;
	{
	.reg .b32 %temp; 
	mov.b64 	{%temp, %r104}, %fd471;
	}
	{
	.reg .b32 %temp; 
	mov.b64 	{%r105, %temp}, %fd471;
	}
	setp.gt.s32 	%p27, %r104, 1048575;
	mov.b32 	%r106, -1023;
	@%p27 bra 	$L__BB1_28;
	mul.f64 	%fd471, %fd471, 0d4350000000000000;
	{
	.reg .b32 %temp; 
	mov.b64 	{%temp, %r104}, %fd471;
	}
	{
	.reg .b32 %temp; 
	mov.b64 	{%r105, %temp}, %fd471;
	}
	mov.b32 	%r106, -1077;
$L__BB1_28:
	add.s32 	%r82, %r104, -1;
	setp.gt.u32 	%p28, %r82, 2146435070;
	@%p28 bra 	$L__BB1_32;
	shr.u32 	%r85, %r104, 20;
	add.s32 	%r107, %r106, %r85;
	and.b32  	%r86, %r104, 1048575;
	or.b32  	%r87, %r86, 1072693248;
	mov.b64 	%fd472, {%r105, %r87};
	setp.lt.u32 	%p30, %r87, 1073127583;
	@%p30 bra 	$L__BB1_31;
	{
	.reg .b32 %temp; 
	mov.b64 	{%r88, %temp}, %fd472;
	}
	{
	.reg .b32 %temp; 
	mov.b64 	{%temp, %r89}, %fd472;
	}
	add.s32 	%r90, %r89, -1048576;
	mov.b64 	%fd472, {%r88, %r90};
	add.s32 	%r107, %r107, 1;
$L__BB1_31:
	add.f64 	%fd417, %fd472, 0dBFF0000000000000;
	add.f64 	%fd418, %fd472, 0d3FF0000000000000;
	rcp.approx.ftz.f64 	%fd419, %fd418;
	neg.f64 	%fd420, %fd418;
	fma.rn.f64 	%fd421, %fd420, %fd419, 0d3FF0000000000000;
	fma.rn.f64 	%fd422, %fd421, %fd421, %fd421;
	fma.rn.f64 	%fd423, %fd422, %fd419, %fd419;
	mul.f64 	%fd424, %fd417, %fd423;
	fma.rn.f64 	%fd425, %fd417, %fd423, %fd424;
	mul.f64 	%fd426, %fd425, %fd425;
	fma.rn.f64 	%fd427, %fd426, 0d3EB1380B3AE80F1E, 0d3ED0EE258B7A8B04;
	fma.rn.f64 	%fd428, %fd427, %fd426, 0d3EF3B2669F02676F;
	fma.rn.f64 	%fd429, %fd428, %fd426, 0d3F1745CBA9AB0956;
	fma.rn.f64 	%fd430, %fd429, %fd426, 0d3F3C71C72D1B5154;
	fma.rn.f64 	%fd431, %fd430, %fd426, 0d3F624924923BE72D;
	fma.rn.f64 	%fd432, %fd431, %fd426, 0d3F8999999999A3C4;
	fma.rn.f64 	%fd433, %fd432, %fd426, 0d3FB5555555555554;
	sub.f64 	%fd434, %fd417, %fd425;
	add.f64 	%fd435, %fd434, %fd434;
	neg.f64 	%fd436, %fd425;
	fma.rn.f64 	%fd437, %fd436, %fd417, %fd435;
	mul.f64 	%fd438, %fd423, %fd437;
	mul.f64 	%fd439, %fd426, %fd433;
	fma.rn.f64 	%fd440, %fd439, %fd425, %fd438;
	xor.b32  	%r91, %r107, -2147483648;
	mov.b32 	%r92, 1127219200;
	mov.b64 	%fd441, {%r91, %r92};
	sub.f64 	%fd442, %fd441, %fd3;
	fma.rn.f64 	%fd443, %fd442, 0d3FE62E42FEFA39EF, %fd425;
	fma.rn.f64 	%fd444, %fd442, 0dBFE62E42FEFA39EF, %fd443;
	sub.f64 	%fd445, %fd444, %fd425;
	sub.f64 	%fd446, %fd440, %fd445;
	fma.rn.f64 	%fd447, %fd442, 0d3C7ABC9E3B39803F, %fd446;
	add.f64 	%fd473, %fd443, %fd447;
	bra.uni 	$L__BB1_33;
$L__BB1_32:
	fma.rn.f64 	%fd416, %fd471, 0d7FF0000000000000, 0d7FF0000000000000;
	{
	.reg .b32 %temp; 
	mov.b64 	{%temp, %r83}, %fd471;
	}
	and.b32  	%r84, %r83, 2147483647;
	setp.eq.s32 	%p29, %r84, 0;
	selp.f64 	%fd473, 0dFFF0000000000000, %fd416, %p29;
$L__BB1_33:
	mul.f64 	%fd448, %fd473, 0dBFE0000000000000;
	mul.f64 	%fd449, %fd19, 0dBFE0000000000000;
	mul.f64 	%fd450, %fd19, %fd449;
	fma.rn.f64 	%fd451, %fd13, %fd450, %fd448;
	ld.shared.f64 	%fd452, [%r28];
	add.f64 	%fd453, %fd452, %fd451;
	st.shared.f64 	[%r28], %fd453;
$L__BB1_34:
	add.s32 	%r103, %r103, %r1;
	setp.le.s32 	%p31, %r103, %r30;
	@%p31 bra 	$L__BB1_20;
$L__BB1_35:
	bar.sync 	0;
	ld.volatile.shared.f64 	%fd454, [%r28+128];
	ld.volatile.shared.f64 	%fd455, [%r28];
	add.f64 	%fd456, %fd454, %fd455;
	st.volatile.shared.f64 	[%r28], %fd456;
	ld.volatile.shared.f64 	%fd457, [%r28+64];
	ld.volatile.shared.f64 	%fd458, [%r28];
	add.f64 	%fd459, %fd457, %fd458;
	st.volatile.shared.f64 	[%r28], %fd459;
	ld.volatile.shared.f64 	%fd460, [%r28+32];
	ld.volatile.shared.f64 	%fd461, [%r28];
	add.f64 	%fd462, %fd460, %fd461;
	st.volatile.shared.f64 	[%r28], %fd462;
	ld.volatile.shared.f64 	%fd463, [%r28+16];
	ld.volatile.shared.f64 	%fd464, [%r28];
	add.f64 	%fd465, %fd463, %fd464;
	st.volatile.shared.f64 	[%r28], %fd465;
	ld.volatile.shared.f64 	%fd466, [%r28+8];
	ld.volatile.shared.f64 	%fd467, [%r28];
	add.f64 	%fd468, %fd466, %fd467;
	st.volatile.shared.f64 	[%r28], %fd468;
	bar.sync 	0;
	ld.shared.f64 	%fd474, [%r12];
$L__BB1_36:
	ld.param.u64 	%rd84, [_Z16detrender_qtrfitPKdS0_S0_ififiS0_iPKfifiS0_S0_S0_S0_S0_S0_S0_S0_PKiPd_param_23];
	mov.u32 	%r93, %ctaid.y;
	mad.lo.s32 	%r94, %r50, %r93, %r14;
	cvta.to.global.u64 	%rd66, %rd84;
	mul.wide.s32 	%rd67, %r94, 8;
	add.s64 	%rd68, %rd66, %rd67;
	st.global.f64 	[%rd68], %fd474;
	mov.u32 	%r95, %nctaid.x;
	add.s32 	%r101, %r101, %r95;
	setp.lt.s32 	%p32, %r101, %r50;
	@%p32 bra 	$L__BB1_7;
$L__BB1_37:
	ret;

}
	// .globl	_Z17detrender_calc_ICPKdS0_PKiiiiiPd
.visible .entry _Z17detrender_calc_ICPKdS0_PKiiiiiPd(
	.param .u64 .ptr .align 1 _Z17detrender_calc_ICPKdS0_PKiiiiiPd_param_0,
	.param .u64 .ptr .align 1 _Z17detrender_calc_ICPKdS0_PKiiiiiPd_param_1,
	.param .u64 .ptr .align 1 _Z17detrender_calc_ICPKdS0_PKiiiiiPd_param_2,
	.param .u32 _Z17detrender_calc_ICPKdS0_PKiiiiiPd_param_3,
	.param .u32 _Z17detrender_calc_ICPKdS0_PKiiiiiPd_param_4,
	.param .u32 _Z17detrender_calc_ICPKdS0_PKiiiiiPd_param_5,
	.param .u32 _Z17detrender_calc_ICPKdS0_PKiiiiiPd_param_6,
	.param .u64 .ptr .align 1 _Z17detrender_calc_ICPKdS0_PKiiiiiPd_param_7
)
{
	.reg .pred 	%p<11>;
	.reg .b32 	%r<45>;
	.reg .b64 	%rd<24>;
	.reg .b64 	%fd<68>;

	ld.param.u64 	%rd5, [_Z17detrender_calc_ICPKdS0_PKiiiiiPd_param_0];
	ld.param.u64 	%rd6, [_Z17detrender_calc_ICPKdS0_PKiiiiiPd_param_1];
	ld.param.u64 	%rd4, [_Z17detrender_calc_ICPKdS0_PKiiiiiPd_param_2];
	ld.param.u32 	%r15, [_Z17detrender_calc_ICPKdS0_PKiiiiiPd_param_3];
	ld.param.u32 	%r16, [_Z17detrender_calc_ICPKdS0_PKiiiiiPd_param_4];
	ld.param.u32 	%r18, [_Z17detrender_calc_ICPKdS0_PKiiiiiPd_param_5];
	ld.param.u32 	%r17, [_Z17detrender_calc_ICPKdS0_PKiiiiiPd_param_6];
	ld.param.u64 	%rd7, [_Z17detrender_calc_ICPKdS0_PKiiiiiPd_param_7];
	cvta.to.global.u64 	%rd1, %rd7;
	cvta.to.global.u64 	%rd2, %rd5;
	cvta.to.global.u64 	%rd3, %rd6;
	mov.u32 	%r20, %tid.x;
	mov.u32 	%r21, %ctaid.x;
	mov.u32 	%r22, %ntid.x;
	mad.lo.s32 	%r1, %r21, %r22, %r20;
	mov.u32 	%r23, %tid.y;
	mov.u32 	%r24, %ctaid.y;
	mov.u32 	%r25, %ntid.y;
	mad.lo.s32 	%r26, %r24, %r25, %r23;
	setp.ge.s32 	%p1, %r1, %r17;
	setp.ge.s32 	%p2, %r26, %r18;
	or.pred  	%p3, %p1, %p2;
	@%p3 bra 	$L__BB2_15;
	cvta.to.global.u64 	%rd8, %rd4;
	mad.lo.s32 	%r3, %r17, %r26, %r1;
	mul.wide.s32 	%rd9, %r1, 4;
	add.s64 	%rd10, %rd8, %rd9;
	ld.global.u32 	%r4, [%rd10];
	setp.ge.s32 	%p4, %r4, %r15;
	@%p4 bra 	$L__BB2_3;
	mul.wide.s32 	%rd21, %r3, 8;
	add.s64 	%rd22, %rd1, %rd21;
	mov.b64 	%rd23, 9221120237041090560;
	st.global.u64 	[%rd22], %rd23;
	bra.uni 	$L__BB2_15;
$L__BB2_3:
	setp.eq.s32 	%p5, %r16, 1;
	@%p5 bra 	$L__BB2_13;
	setp.ne.s32 	%p6, %r16, 0;
	@%p6 bra 	$L__BB2_14;
	cvt.rn.f64.s32 	%fd63, %r4;
	{
	.reg .b32 %temp; 
	mov.b64 	{%temp, %r41}, %fd63;
	}
	{
	.reg .b32 %temp; 
	mov.b64 	{%r42, %temp}, %fd63;
	}
	setp.gt.s32 	%p7, %r41, 1048575;
	mov.b32 	%r43, -1023;
	@%p7 bra 	$L__BB2_7;
	mul.f64 	%fd63, %fd63, 0d4350000000000000;
	{
	.reg .b32 %temp; 
	mov.b64 	{%temp, %r41}, %fd63;
	}
	{
	.reg .b32 %temp; 
	mov.b64 	{%r42, %temp}, %fd63;
	}
	mov.b32 	%r43, -1077;
$L__BB2_7:
	add.s32 	%r29, %r41, -1;
	setp.gt.u32 	%p8, %r29, 2146435070;
	@%p8 bra 	$L__BB2_11;
	shr.u32 	%r32, %r41, 20;
	add.s32 	%r44, %r43, %r32;
	and.b32  	%r33, %r41, 1048575;
	or.b32  	%r34, %r33, 1072693248;
	mov.b64 	%fd64, {%r42, %r34};
	setp.lt.u32 	%p10, %r34, 1073127583;
	@%p10 bra 	$L__BB2_10;
	{
	.reg .b32 %temp; 
	mov.b64 	{%r35, %temp}, %fd64;
	}
	{
	.reg .b32 %temp; 
	mov.b64 	{%temp, %r36}, %fd64;
	}
	add.s32 	%r37, %r36, -1048576;
	mov.b64 	%fd64, {%r35, %r37};
	add.s32 	%r44, %r44, 1;
$L__BB2_10:
	add.f64 	%fd24, %fd64, 0dBFF0000000000000;
	add.f64 	%fd25, %fd64, 0d3FF0000000000000;
	rcp.approx.ftz.f64 	%fd26, %fd25;
	neg.f64 	%fd27, %fd25;
	fma.rn.f64 	%fd28, %fd27, %fd26, 0d3FF0000000000000;
	fma.rn.f64 	%fd29, %fd28, %fd28, %fd28;
	fma.rn.f64 	%fd30, %fd29, %fd26, %fd26;
	mul.f64 	%fd31, %fd24, %fd30;
	fma.rn.f64 	%fd32, %fd24, %fd30, %fd31;
	mul.f64 	%fd33, %fd32, %fd32;
	fma.rn.f64 	%fd34, %fd33, 0d3EB1380B3AE80F1E, 0d3ED0EE258B7A8B04;
	fma.rn.f64 	%fd35, %fd34, %fd33, 0d3EF3B2669F02676F;
	fma.rn.f64 	%fd36, %fd35, %fd33, 0d3F1745CBA9AB0956;
	fma.rn.f64 	%fd37, %fd36, %fd33, 0d3F3C71C72D1B5154;
	fma.rn.f64 	%fd38, %fd37, %fd33, 0d3F624924923BE72D;
	fma.rn.f64 	%fd39, %fd38, %fd33, 0d3F8999999999A3C4;
	fma.rn.f64 	%fd40, %fd39, %fd33, 0d3FB5555555555554;
	sub.f64 	%fd41, %fd24, %fd32;
	add.f64 	%fd42, %fd41, %fd41;
	neg.f64 	%fd43, %fd32;
	fma.rn.f64 	%fd44, %fd43, %fd24, %fd42;
	mul.f64 	%fd45, %fd30, %fd44;
	mul.f64 	%fd46, %fd33, %fd40;
	fma.rn.f64 	%fd47, %fd46, %fd32, %fd45;
	xor.b32  	%r38, %r44, -2147483648;
	mov.b32 	%r39, 1127219200;
	mov.b64 	%fd48, {%r38, %r39};
	mov.b32 	%r40, -2147483648;
	mov.b64 	%fd49, {%r40, %r39};
	sub.f64 	%fd50, %fd48, %fd49;
	fma.rn.f64 	%fd51, %fd50, 0d3FE62E42FEFA39EF, %fd32;
	fma.rn.f64 	%fd52, %fd50, 0dBFE62E42FEFA39EF, %fd51;
	sub.f64 	%fd53, %fd52, %fd32;
	sub.f64 	%fd54, %fd47, %fd53;
	fma.rn.f64 	%fd55, %fd50, 0d3C7ABC9E3B39803F, %fd54;
	add.f64 	%fd65, %fd51, %fd55;
	bra.uni 	$L__BB2_12;
$L__BB2_11:
	fma.rn.f64 	%fd23, %fd63, 0d7FF0000000000000, 0d7FF0000000000000;
	{
	.reg .b32 %temp; 
	mov.b64 	{%temp, %r30}, %fd63;
	}
	and.b32  	%r31, %r30, 2147483647;
	setp.eq.s32 	%p9, %r31, 0;
	selp.f64 	%fd65, 0dFFF0000000000000, %fd23, %p9;
$L__BB2_12:
	mul.f64 	%fd56, %fd65, 0d4014000000000000;
	mul.wide.s32 	%rd15, %r3, 8;
	add.s64 	%rd16, %rd3, %rd15;
	ld.global.f64 	%fd57, [%rd16];
	add.f64 	%fd58, %fd57, %fd57;
	sub.f64 	%fd67, %fd56, %fd58;
	mul.f64 	%fd59, %fd65, 0d4010000000000000;
	mul.wide.s32 	%rd17, %r1, 8;
	add.s64 	%rd18, %rd2, %rd17;
	ld.global.f64 	%fd60, [%rd18];
	add.f64 	%fd61, %fd60, %fd60;
	sub.f64 	%fd66, %fd59, %fd61;
	bra.uni 	$L__BB2_14;
$L__BB2_13:
	mul.wide.s32 	%rd11, %r3, 8;
	add.s64 	%rd12, %rd3, %rd11;
	ld.global.f64 	%fd17, [%rd12];
	add.f64 	%fd18, %fd17, %fd17;
	mov.f64 	%fd19, 0d4024000000000000;
	sub.f64 	%fd67, %fd19, %fd18;
	mul.wide.s32 	%rd13, %r1, 8;
	add.s64 	%rd14, %rd2, %rd13;
	ld.global.f64 	%fd20, [%rd14];
	add.f64 	%fd21, %fd20, %fd20;
	mov.f64 	%fd22, 0d4020000000000000;
	sub.f64 	%fd66, %fd22, %fd21;
$L__BB2_14:
	sub.f64 	%fd62, %fd66, %fd67;
	mul.wide.s32 	%rd19, %r3, 8;
	add.s64 	%rd20, %rd1, %rd19;
	st.global.f64 	[%rd20], %fd62;
$L__BB2_15:
	ret;

}
	// .globl	_Z19detrender_fit_trendPKdS0_S0_S0_iiiPd
.visible .entry _Z19detrender_fit_trendPKdS0_S0_S0_iiiPd(
	.param .u64 .ptr .align 1 _Z19detrender_fit_trendPKdS0_S0_S0_iiiPd_param_0,
	.param .u64 .ptr .align 1 _Z19detrender_fit_trendPKdS0_S0_S0_iiiPd_param_1,
	.param .u64 .ptr .align 1 _Z19detrender_fit_trendPKdS0_S0_S0_iiiPd_param_2,
	.param .u64 .ptr .align 1 _Z19detrender_fit_trendPKdS0_S0_S0_iiiPd_param_3,
	.param .u32 _Z19detrender_fit_trendPKdS0_S0_S0_iiiPd_param_4,
	.param .u32 _Z19detrender_fit_trendPKdS0_S0_S0_iiiPd_param_5,
	.param .u32 _Z19detrender_fit_trendPKdS0_S0_S0_iiiPd_param_6,
	.param .u64 .ptr .align 1 _Z19detrender_fit_trendPKdS0_S0_S0_iiiPd_param_7
)
{
	.reg .pred 	%p<9>;
	.reg .b32 	%r<23>;
	.reg .b64 	%rd<30>;
	.reg .b64 	%fd<253>;

	ld.param.u64 	%rd6, [_Z19detrender_fit_trendPKdS0_S0_S0_iiiPd_param_0];
	ld.param.u32 	%r10, [_Z19detrender_fit_trendPKdS0_S0_S0_iiiPd_param_4];
	ld.param.u32 	%r12, [_Z19detrender_fit_trendPKdS0_S0_S0_iiiPd_param_6];
	cvta.to.global.u64 	%rd1, %rd6;
	mov.u32 	%r13, %tid.x;
	mov.u32 	%r14, %ctaid.x;
	mov.u32 	%r15, %ntid.x;
	mad.lo.s32 	%r1, %r14, %r15, %r13;
	setp.ge.s32 	%p1, %r1, %r12;
	@%p1 bra 	$L__BB3_14;
	sub.s32 	%r19, %r1, %r10;
	add.s32 	%r3, %r10, %r1;
	setp.gt.s32 	%p2, %r19, %r3;
	mov.b32 	%r21, 0;
	mov.f64 	%fd226, 0d0000000000000000;
	mov.f64 	%fd227, %fd226;
	mov.f64 	%fd228, %fd226;
	mov.f64 	%fd229, %fd226;
	mov.f64 	%fd230, %fd226;
	mov.f64 	%fd231, %fd226;
	mov.f64 	%fd232, %fd226;
	mov.f64 	%fd233, %fd226;
	mov.f64 	%fd234, %fd226;
	mov.f64 	%fd235, %fd226;
	mov.f64 	%fd236, %fd226;
	mov.f64 	%fd237, %fd226;
	mov.f64 	%fd238, %fd226;
	@%p2 bra 	$L__BB3_8;
	mov.f64 	%fd238, 0d0000000000000000;
	mov.b32 	%r21, 0;
	mul.wide.s32 	%rd12, %r1, 8;
	add.s64 	%rd13, %rd1, %rd12;
	mov.f64 	%fd237, %fd238;
	mov.f64 	%fd236, %fd238;
	mov.f64 	%fd235, %fd238;
	mov.f64 	%fd234, %fd238;
	mov.f64 	%fd233, %fd238;
	mov.f64 	%fd232, %fd238;
	mov.f64 	%fd231, %fd238;
	mov.f64 	%fd230, %fd238;
	mov.f64 	%fd229, %fd238;
	mov.f64 	%fd228, %fd238;
	mov.f64 	%fd227, %fd238;
	mov.f64 	%fd226, %fd238;
$L__BB3_3:
	mov.u32 	%r4, %r19;
	setp.lt.s32 	%p3, %r4, 0;
	@%p3 bra 	$L__BB3_7;
	setp.ge.s32 	%p4, %r4, %r12;
	@%p4 bra 	$L__BB3_8;
	ld.param.u64 	%rd26, [_Z19detrender_fit_trendPKdS0_S0_S0_iiiPd_param_2];
	cvta.to.global.u64 	%rd7, %rd26;
	mul.wide.u32 	%rd8, %r4, 8;
	add.s64 	%rd9, %rd7, %rd8;
	ld.global.f64 	%fd14, [%rd9];
	setp.eq.f64 	%p5, %fd14, 0d0000000000000000;
	@%p5 bra 	$L__BB3_7;
	ld.param.u64 	%rd27, [_Z19detrender_fit_trendPKdS0_S0_S0_iiiPd_param_3];
	ld.param.u64 	%rd25, [_Z19detrender_fit_trendPKdS0_S0_S0_iiiPd_param_1];
	mul.wide.u32 	%rd10, %r4, 8;
	add.s64 	%rd11, %rd1, %rd10;
	ld.global.f64 	%fd59, [%rd11];
	ld.global.f64 	%fd60, [%rd13];
	sub.f64 	%fd61, %fd59, %fd60;
	cvta.to.global.u64 	%rd14, %rd25;
	add.s64 	%rd15, %rd14, %rd10;
	ld.global.f64 	%fd62, [%rd15];
	cvta.to.global.u64 	%rd16, %rd27;
	add.s64 	%rd17, %rd16, %rd10;
	ld.global.f64 	%fd63, [%rd17];
	add.f64 	%fd232, %fd232, %fd14;
	mul.f64 	%fd64, %fd14, %fd61;
	add.f64 	%fd231, %fd231, %fd64;
	fma.rn.f64 	%fd230, %fd14, %fd62, %fd230;
	mul.f64 	%fd65, %fd61, %fd64;
	add.f64 	%fd229, %fd229, %fd65;
	fma.rn.f64 	%fd228, %fd62, %fd64, %fd228;
	mul.f64 	%fd66, %fd61, %fd65;
	add.f64 	%fd227, %fd227, %fd66;
	fma.rn.f64 	%fd226, %fd62, %fd65, %fd226;
	fma.rn.f64 	%fd233, %fd61, %fd66, %fd233;
	mul.f64 	%fd67, %fd14, %fd63;
	add.f64 	%fd234, %fd234, %fd67;
	fma.rn.f64 	%fd235, %fd63, %fd67, %fd235;
	mul.f64 	%fd68, %fd61, %fd67;
	add.f64 	%fd236, %fd236, %fd68;
	fma.rn.f64 	%fd237, %fd62, %fd67, %fd237;
	fma.rn.f64 	%fd238, %fd61, %fd68, %fd238;
	add.s32 	%r21, %r21, 1;
$L__BB3_7:
	add.s32 	%r19, %r4, 1;
	setp.ne.s32 	%p6, %r4, %r3;
	@%p6 bra 	$L__BB3_3;
$L__BB3_8:
	ld.param.u32 	%r18, [_Z19detrender_fit_trendPKdS0_S0_S0_iiiPd_param_5];
	setp.ge.s32 	%p7, %r21, %r18;
	@%p7 bra 	$L__BB3_10;
	ld.param.u64 	%rd29, [_Z19detrender_fit_trendPKdS0_S0_S0_iiiPd_param_7];
	cvta.to.global.u64 	%rd21, %rd29;
	mul.wide.s32 	%rd22, %r1, 8;
	add.s64 	%rd23, %rd21, %rd22;
	mov.b64 	%rd24, 9221120237041090560;
	st.global.u64 	[%rd23], %rd24;
	bra.uni 	$L__BB3_14;
$L__BB3_10:
	setp.leu.f64 	%p8, %fd234, 0d0000000000000000;
	@%p8 bra 	$L__BB3_12;
	mul.f64 	%fd97, %fd234, %fd236;
	mul.f64 	%fd98, %fd227, %fd97;
	mul.f64 	%fd99, %fd226, %fd98;
	mul.f64 	%fd100, %fd233, %fd97;
	mul.f64 	%fd101, %fd228, %fd100;
	sub.f64 	%fd102, %fd99, %fd101;
	mul.f64 	%fd103, %fd234, %fd238;
	mul.f64 	%fd104, %fd229, %fd103;
	mul.f64 	%fd105, %fd226, %fd104;
	sub.f64 	%fd106, %fd102, %fd105;
	mul.f64 	%fd107, %fd227, %fd103;
	fma.rn.f64 	%fd108, %fd228, %fd107, %fd106;
	mul.f64 	%fd109, %fd234, %fd237;
	mul.f64 	%fd110, %fd229, %fd109;
	fma.rn.f64 	%fd111, %fd233, %fd110, %fd108;
	mul.f64 	%fd112, %fd227, %fd109;
	mul.f64 	%fd113, %fd227, %fd112;
	sub.f64 	%fd114, %fd111, %fd113;
	mul.f64 	%fd115, %fd236, %fd236;
	mul.f64 	%fd116, %fd229, %fd115;
	mul.f64 	%fd117, %fd226, %fd116;
	sub.f64 	%fd118, %fd114, %fd117;
	mul.f64 	%fd119, %fd233, %fd115;
	fma.rn.f64 	%fd120, %fd230, %fd119, %fd118;
	mul.f64 	%fd121, %fd236, %fd238;
	mul.f64 	%fd122, %fd231, %fd121;
	fma.rn.f64 	%fd123, %fd226, %fd122, %fd120;
	mul.f64 	%fd124, %fd229, %fd121;
	fma.rn.f64 	%fd125, %fd228, %fd124, %fd123;
	add.f64 	%fd126, %fd236, %fd236;
	mul.f64 	%fd127, %fd126, %fd238;
	mul.f64 	%fd128, %fd227, %fd127;
	mul.f64 	%fd129, %fd230, %fd128;
	sub.f64 	%fd130, %fd125, %fd129;
	mul.f64 	%fd131, %fd236, %fd237;
	mul.f64 	%fd132, %fd231, %fd131;
	mul.f64 	%fd133, %fd233, %fd132;
	sub.f64 	%fd134, %fd130, %fd133;
	mul.f64 	%fd135, %fd229, %fd131;
	fma.rn.f64 	%fd136, %fd227, %fd135, %fd134;
	mul.f64 	%fd137, %fd238, %fd238;
	mul.f64 	%fd138, %fd231, %fd137;
	mul.f64 	%fd139, %fd228, %fd138;
	sub.f64 	%fd140, %fd136, %fd139;
	mul.f64 	%fd141, %fd229, %fd137;
	fma.rn.f64 	%fd142, %fd230, %fd141, %fd140;
	mul.f64 	%fd143, %fd237, %fd238;
	mul.f64 	%fd144, %fd231, %fd143;
	fma.rn.f64 	%fd145, %fd227, %fd144, %fd142;
	mul.f64 	%fd146, %fd229, %fd143;
	mul.f64 	%fd147, %fd229, %fd146;
	sub.f64 	%fd148, %fd145, %fd147;
	mul.f64 	%fd149, %fd231, %fd235;
	mul.f64 	%fd150, %fd227, %fd149;
	mul.f64 	%fd151, %fd226, %fd150;
	sub.f64 	%fd152, %fd148, %fd151;
	mul.f64 	%fd153, %fd233, %fd149;
	fma.rn.f64 	%fd154, %fd228, %fd153, %fd152;
	mul.f64 	%fd155, %fd229, %fd235;
	mul.f64 	%fd156, %fd229, %fd155;
	fma.rn.f64 	%fd157, %fd226, %fd156, %fd154;
	mul.f64 	%fd158, %fd227, %fd155;
	mul.f64 	%fd159, %fd228, %fd158;
	sub.f64 	%fd160, %fd157, %fd159;
	mul.f64 	%fd161, %fd233, %fd155;
	mul.f64 	%fd162, %fd230, %fd161;
	sub.f64 	%fd163, %fd160, %fd162;
	mul.f64 	%fd164, %fd227, %fd235;
	mul.f64 	%fd165, %fd227, %fd164;
	fma.rn.f64 	%fd166, %fd230, %fd165, %fd163;
	mul.f64 	%fd167, %fd234, %fd234;
	mul.f64 	%fd168, %fd229, %fd167;
	mul.f64 	%fd169, %fd233, %fd168;
	mul.f64 	%fd170, %fd227, %fd167;
	mul.f64 	%fd171, %fd227, %fd170;
	sub.f64 	%fd172, %fd169, %fd171;
	add.f64 	%fd173, %fd234, %fd234;
	mul.f64 	%fd174, %fd173, %fd236;
	mul.f64 	%fd175, %fd231, %fd174;
	mul.f64 	%fd176, %fd233, %fd175;
	sub.f64 	%fd177, %fd172, %fd176;
	mul.f64 	%fd178, %fd229, %fd174;
	fma.rn.f64 	%fd179, %fd227, %fd178, %fd177;
	mul.f64 	%fd180, %fd173, %fd238;
	mul.f64 	%fd181, %fd231, %fd180;
	fma.rn.f64 	%fd182, %fd227, %fd181, %fd179;
	mul.f64 	%fd183, %fd229, %fd180;
	mul.f64 	%fd184, %fd229, %fd183;
	sub.f64 	%fd185, %fd182, %fd184;
	mul.f64 	%fd186, %fd232, %fd115;
	fma.rn.f64 	%fd187, %fd233, %fd186, %fd185;
	mul.f64 	%fd188, %fd229, %fd116;
	sub.f64 	%fd189, %fd187, %fd188;
	mul.f64 	%fd190, %fd232, %fd127;
	mul.f64 	%fd191, %fd227, %fd190;
	sub.f64 	%fd192, %fd189, %fd191;
	mul.f64 	%fd193, %fd231, %fd127;
	fma.rn.f64 	%fd194, %fd229, %fd193, %fd192;
	mul.f64 	%fd195, %fd232, %fd137;
	fma.rn.f64 	%fd196, %fd229, %fd195, %fd194;
	mul.f64 	%fd197, %fd231, %fd138;
	sub.f64 	%fd198, %fd196, %fd197;
	mul.f64 	%fd199, %fd232, %fd235;
	mul.f64 	%fd200, %fd229, %fd199;
	mul.f64 	%fd201, %fd233, %fd200;
	sub.f64 	%fd202, %fd198, %fd201;
	mul.f64 	%fd203, %fd227, %fd199;
	fma.rn.f64 	%fd204, %fd227, %fd203, %fd202;
	mul.f64 	%fd205, %fd231, %fd149;
	fma.rn.f64 	%fd206, %fd233, %fd205, %fd204;
	add.f64 	%fd207, %fd235, %fd235;
	mul.f64 	%fd208, %fd231, %fd207;
	mul.f64 	%fd209, %fd229, %fd208;
	mul.f64 	%fd210, %fd227, %fd209;
	sub.f64 	%fd211, %fd206, %fd210;
	fma.rn.f64 	%fd212, %fd229, %fd156, %fd211;
	div.rn.f64 	%fd252, %fd166, %fd212;
	bra.uni 	$L__BB3_13;
$L__BB3_12:
	mul.f64 	%fd69, %fd227, %fd231;
	mul.f64 	%fd70, %fd226, %fd69;
	mul.f64 	%fd71, %fd231, %fd233;
	mul.f64 	%fd72, %fd228, %fd71;
	sub.f64 	%fd73, %fd70, %fd72;
	mul.f64 	%fd74, %fd229, %fd229;
	mul.f64 	%fd75, %fd226, %fd74;
	sub.f64 	%fd76, %fd73, %fd75;
	mul.f64 	%fd77, %fd227, %fd229;
	fma.rn.f64 	%fd78, %fd228, %fd77, %fd76;
	mul.f64 	%fd79, %fd229, %fd233;
	fma.rn.f64 	%fd80, %fd230, %fd79, %fd78;
	mul.f64 	%fd81, %fd227, %fd227;
	mul.f64 	%fd82, %fd81, %fd230;
	sub.f64 	%fd83, %fd80, %fd82;
	mul.f64 	%fd84, %fd229, %fd232;
	mul.f64 	%fd85, %fd84, %fd233;
	mul.f64 	%fd86, %fd227, %fd232;
	mul.f64 	%fd87, %fd227, %fd86;
	sub.f64 	%fd88, %fd85, %fd87;
	mul.f64 	%fd89, %fd231, %fd231;
	mul.f64 	%fd90, %fd89, %fd233;
	sub.f64 	%fd91, %fd88, %fd90;
	add.f64 	%fd92, %fd231, %fd231;
	mul.f64 	%fd93, %fd229, %fd92;
	fma.rn.f64 	%fd94, %fd227, %fd93, %fd91;
	mul.f64 	%fd95, %fd229, %fd74;
	sub.f64 	%fd96, %fd94, %fd95;
	div.rn.f64 	%fd252, %fd83, %fd96;
$L__BB3_13:
	ld.param.u64 	%rd28, [_Z19detrender_fit_trendPKdS0_S0_S0_iiiPd_param_7];
	cvta.to.global.u64 	%rd18, %rd28;
	mul.wide.s32 	%rd19, %r1, 8;
	add.s64 	%rd20, %rd18, %rd19;
	st.global.f64 	[%rd20], %fd252;
$L__BB3_14:
	ret;

}
	// .globl	_Z13linear_searchPKfS0_S0_fiS0_iS0_ifiPfS1_S1_
.visible .entry _Z13linear_searchPKfS0_S0_fiS0_iS0_ifiPfS1_S1_(
	.param .u64 .ptr .align 1 _Z13linear_searchPKfS0_S0_fiS0_iS0_ifiPfS1_S1__param_0,
	.param .u64 .ptr .align 1 _Z13linear_searchPKfS0_S0_fiS0_iS0_ifiPfS1_S1__param_1,
	.param .u64 .ptr .align 1 _Z13linear_searchPKfS0_S0_fiS0_iS0_ifiPfS1_S1__param_2,
	.param .f32 _Z13linear_searchPKfS0_S0_fiS0_iS0_ifiPfS1_S1__param_3,
	.param .u32 _Z13linear_searchPKfS0_S0_fiS0_iS0_ifiPfS1_S1__param_4,
	.param .u64 .ptr .align 1 _Z13linear_searchPKfS0_S0_fiS0_iS0_ifiPfS1_S1__param_5,
	.param .u32 _Z13linear_searchPKfS0_S0_fiS0_iS0_ifiPfS1_S1__param_6,
	.param .u64 .ptr .align 1 _Z13linear_searchPKfS0_S0_fiS0_iS0_ifiPfS1_S1__param_7,
	.param .u32 _Z13linear_searchPKfS0_S0_fiS0_iS0_ifiPfS1_S1__param_8,
	.param .f32 _Z13linear_searchPKfS0_S0_fiS0_iS0_ifiPfS1_S1__param_9,
	.param .u32 _Z13linear_searchPKfS0_S0_fiS0_iS0_ifiPfS1_S1__param_10,
	.param .u64 .ptr .align 1 _Z13linear_searchPKfS0_S0_fiS0_iS0_ifiPfS1_S1__param_11,
	.param .u64 .ptr .align 1 _Z13linear_searchPKfS0_S0_fiS0_iS0_ifiPfS1_S1__param_12,
	.param .u64 .ptr .align 1 _Z13linear_searchPKfS0_S0_fiS0_iS0_ifiPfS1_S1__param_13
)
{
	.reg .pred 	%p<25>;
	.reg .b32 	%r<65>;
	.reg .b32 	%f<101>;
	.reg .b64 	%rd<42>;
	.reg .b64 	%fd<5>;

	ld.param.u64 	%rd13, [_Z13linear_searchPKfS0_S0_fiS0_iS0_ifiPfS1_S1__param_0];
	ld.param.u64 	%rd14, [_Z13linear_searchPKfS0_S0_fiS0_iS0_ifiPfS1_S1__param_1];
	ld.param.u64 	%rd15, [_Z13linear_searchPKfS0_S0_fiS0_iS0_ifiPfS1_S1__param_2];
	ld.param.u32 	%r29, [_Z13linear_searchPKfS0_S0_fiS0_iS0_ifiPfS1_S1__param_4];
	ld.param.u64 	%rd8, [_Z13linear_searchPKfS0_S0_fiS0_iS0_ifiPfS1_S1__param_5];
	ld.param.u32 	%r30, [_Z13linear_searchPKfS0_S0_fiS0_iS0_ifiPfS1_S1__param_6];
	ld.param.u64 	%rd9, [_Z13linear_searchPKfS0_S0_fiS0_iS0_ifiPfS1_S1__param_7];
	ld.param.u32 	%r31, [_Z13linear_searchPKfS0_S0_fiS0_iS0_ifiPfS1_S1__param_8];
	ld.param.u32 	%r32, [_Z13linear_searchPKfS0_S0_fiS0_iS0_ifiPfS1_S1__param_10];
	ld.param.u64 	%rd10, [_Z13linear_searchPKfS0_S0_fiS0_iS0_ifiPfS1_S1__param_11];
	ld.param.u64 	%rd11, [_Z13linear_searchPKfS0_S0_fiS0_iS0_ifiPfS1_S1__param_12];
	ld.param.u64 	%rd12, [_Z13linear_searchPKfS0_S0_fiS0_iS0_ifiPfS1_S1__param_13];
	cvta.to.global.u64 	%rd1, %rd14;
	cvta.to.global.u64 	%rd2, %rd13;
	cvta.to.global.u64 	%rd3, %rd15;
	mov.u32 	%r1, %ntid.x;
	mov.u32 	%r2, %tid.x;
	setp.lt.s32 	%p1, %r30, 1;
	@%p1 bra 	$L__BB4_4;
	cvta.to.global.u64 	%rd4, %rd8;
	mov.b32 	%r61, 0;
$L__BB4_2:
	add.s32 	%r4, %r61, %r2;
	setp.ge.s32 	%p2, %r4, %r30;
	@%p2 bra 	$L__BB4_4;
	mul.wide.s32 	%rd16, %r4, 4;
	add.s64 	%rd17, %rd4, %rd16;
	ld.global.f32 	%f11, [%rd17];
	shl.b32 	%r34, %r4, 2;
	mov.u32 	%r35, sm;
	add.s32 	%r36, %r35, %r34;
	st.shared.f32 	[%r36], %f11;
	add.s32 	%r61, %r61, %r1;
	setp.lt.s32 	%p3, %r61, %r30;
	@%p3 bra 	$L__BB4_2;
$L__BB4_4:
	mov.u32 	%r6, %ctaid.y;
	setp.ge.s32 	%p4, %r6, %r31;
	@%p4 bra 	$L__BB4_27;
	cvta.to.global.u64 	%rd18, %rd9;
	mul.wide.u32 	%rd19, %r6, 4;
	add.s64 	%rd20, %rd18, %rd19;
	ld.global.f32 	%f1, [%rd20];
	setp.lt.s32 	%p5, %r32, 1;
	@%p5 bra 	$L__BB4_27;
	shl.b32 	%r38, %r30, 2;
	mov.u32 	%r39, sm;
	add.s32 	%r7, %r39, %r38;
	shl.b32 	%r40, %r1, 2;
	add.s32 	%r8, %r7, %r40;
	mul.lo.s32 	%r9, %r32, %r6;
	cvt.f64.f32 	%fd2, %f1;
	mul.f64 	%fd1, %fd2, 0d3FE0000000000000;
	shl.b32 	%r41, %r2, 2;
	add.s32 	%r10, %r7, %r41;
	add.s32 	%r11, %r8, %r41;
	add.s32 	%r12, %r29, -1;
	cvt.rn.f32.s32 	%f2, %r30;
	cvta.to.global.u64 	%rd5, %rd11;
	cvta.to.global.u64 	%rd6, %rd12;
	cvta.to.global.u64 	%rd7, %rd10;
	mov.b32 	%r62, 0;
	mov.u32 	%r13, %ctaid.x;
$L__BB4_7:
	add.s32 	%r15, %r62, %r13;
	setp.ge.s32 	%p6, %r15, %r32;
	@%p6 bra 	$L__BB4_27;
	ld.param.f32 	%f99, [_Z13linear_searchPKfS0_S0_fiS0_iS0_ifiPfS1_S1__param_9];
	ld.param.f32 	%f98, [_Z13linear_searchPKfS0_S0_fiS0_iS0_ifiPfS1_S1__param_3];
	cvt.rn.f32.s32 	%f12, %r15;
	mul.f32 	%f13, %f99, %f12;
	cvt.f64.f32 	%fd3, %f13;
	sub.f64 	%fd4, %fd3, %fd1;
	cvt.rn.f32.f64 	%f3, %fd4;
	mov.b32 	%r42, 0;
	st.shared.u32 	[%r10], %r42;
	st.shared.u32 	[%r11], %r42;
	bar.sync 	0;
	div.rn.f32 	%f14, %f3, %f98;
	cvt.rpi.f32.f32 	%f15, %f14;
	cvt.rni.s64.f32 	%rd21, %f15;
	cvt.u32.u64 	%r43, %rd21;
	add.f32 	%f16, %f1, %f3;
	div.rn.f32 	%f17, %f16, %f98;
	cvt.rmi.f32.f32 	%f18, %f17;
	cvt.rni.s64.f32 	%rd22, %f18;
	cvt.u32.u64 	%r44, %rd22;
	max.s32 	%r16, %r43, 0;
	min.s32 	%r45, %r44, %r12;
	sub.s32 	%r17, %r45, %r16;
	add.s32 	%r18, %r17, 1;
	setp.lt.s32 	%p7, %r17, -1;
	@%p7 bra 	$L__BB4_16;
	mov.b32 	%r63, 0;
$L__BB4_10:
	add.s32 	%r47, %r16, %r2;
	add.s32 	%r20, %r47, %r63;
	setp.lt.s32 	%p8, %r20, 0;
	@%p8 bra 	$L__BB4_15;
	setp.ge.s32 	%p9, %r20, %r29;
	@%p9 bra 	$L__BB4_16;
	mul.wide.u32 	%rd23, %r20, 4;
	add.s64 	%rd24, %rd3, %rd23;
	ld.global.f32 	%f4, [%rd24];
	setp.eq.f32 	%p10, %f4, 0f00000000;
	@%p10 bra 	$L__BB4_15;
	mul.wide.u32 	%rd25, %r20, 4;
	add.s64 	%rd26, %rd2, %rd25;
	ld.global.f32 	%f19, [%rd26];
	sub.f32 	%f20, %f19, %f3;
	div.rn.f32 	%f21, %f20, %f1;
	mul.f32 	%f22, %f21, %f2;
	cvt.rni.s64.f32 	%rd27, %f22;
	cvt.u32.u64 	%r21, %rd27;
	setp.lt.s32 	%p11, %r21, 0;
	setp.le.s32 	%p12, %r30, %r21;
	or.pred  	%p13, %p11, %p12;
	@%p13 bra 	$L__BB4_15;
	shl.b32 	%r48, %r21, 2;
	mov.u32 	%r49, sm;
	add.s32 	%r50, %r49, %r48;
	ld.shared.f32 	%f23, [%r50];
	mul.wide.u32 	%rd28, %r20, 4;
	add.s64 	%rd29, %rd1, %rd28;
	ld.global.f32 	%f24, [%rd29];
	div.rn.f32 	%f25, %f24, %f23;
	mul.f32 	%f26, %f23, %f23;
	mul.f32 	%f27, %f26, %f4;
	ld.shared.f32 	%f28, [%r10];
	fma.rn.f32 	%f29, %f25, %f27, %f28;
	st.shared.f32 	[%r10], %f29;
	ld.shared.f32 	%f30, [%r11];
	add.f32 	%f31, %f27, %f30;
	st.shared.f32 	[%r11], %f31;
$L__BB4_15:
	add.s32 	%r63, %r63, %r1;
	setp.le.s32 	%p14, %r63, %r18;
	@%p14 bra 	$L__BB4_10;
$L__BB4_16:
	bar.sync 	0;
	ld.volatile.shared.f32 	%f33, [%r10+64];
	ld.volatile.shared.f32 	%f34, [%r10];
	add.f32 	%f35, %f33, %f34;
	st.volatile.shared.f32 	[%r10], %f35;
	ld.volatile.shared.f32 	%f36, [%r10+32];
	ld.volatile.shared.f32 	%f37, [%r10];
	add.f32 	%f38, %f36, %f37;
	st.volatile.shared.f32 	[%r10], %f38;
	ld.volatile.shared.f32 	%f39, [%r10+16];
	ld.volatile.shared.f32 	%f40, [%r10];
	add.f32 	%f41, %f39, %f40;
	st.volatile.shared.f32 	[%r10], %f41;
	ld.volatile.shared.f32 	%f42, [%r10+8];
	ld.volatile.shared.f32 	%f43, [%r10];
	add.f32 	%f44, %f42, %f43;
	st.volatile.shared.f32 	[%r10], %f44;
	ld.volatile.shared.f32 	%f45, [%r10+4];
	ld.volatile.shared.f32 	%f46, [%r10];
	add.f32 	%f47, %f45, %f46;
	st.volatile.shared.f32 	[%r10], %f47;
	ld.volatile.shared.f32 	%f48, [%r11+64];
	ld.volatile.shared.f32 	%f49, [%r11];
	add.f32 	%f50, %f48, %f49;
	st.volatile.shared.f32 	[%r11], %f50;
	ld.volatile.shared.f32 	%f51, [%r11+32];
	ld.volatile.shared.f32 	%f52, [%r11];
	add.f32 	%f53, %f51, %f52;
	st.volatile.shared.f32 	[%r11], %f53;
	ld.volatile.shared.f32 	%f54, [%r11+16];
	ld.volatile.shared.f32 	%f55, [%r11];
	add.f32 	%f56, %f54, %f55;
	st.volatile.shared.f32 	[%r11], %f56;
	ld.volatile.shared.f32 	%f57, [%r11+8];
	ld.volatile.shared.f32 	%f58, [%r11];
	add.f32 	%f59, %f57, %f58;
	st.volatile.shared.f32 	[%r11], %f59;
	ld.volatile.shared.f32 	%f60, [%r11+4];
	ld.volatile.shared.f32 	%f61, [%r11];
	add.f32 	%f62, %f60, %f61;
	st.volatile.shared.f32 	[%r11], %f62;
	ld.shared.f32 	%f63, [%r7];
	ld.shared.f32 	%f64, [%r8];
	div.rn.f32 	%f5, %f63, %f64;
	rcp.rn.f32 	%f65, %f64;
	add.s32 	%r52, %r15, %r9;
	mul.wide.s32 	%rd30, %r52, 4;
	add.s64 	%rd31, %rd5, %rd30;
	st.global.f32 	[%rd31], %f5;
	add.s64 	%rd32, %rd6, %rd30;
	st.global.f32 	[%rd32], %f65;
	abs.f32 	%f66, %f5;
	setp.nan.f32 	%p15, %f66, %f66;
	mov.f32 	%f100, 0f7FC00000;
	@%p15 bra 	$L__BB4_26;
	mov.b32 	%r53, 0;
	st.shared.u32 	[%r10], %r53;
	st.shared.u32 	[%r11], %r53;
	bar.sync 	0;
	@%p7 bra 	$L__BB4_25;
	add.s32 	%r23, %r16, %r2;
	mov.b32 	%r64, 0;
$L__BB4_19:
	add.s32 	%r25, %r23, %r64;
	setp.lt.s32 	%p17, %r25, 0;
	@%p17 bra 	$L__BB4_24;
	setp.ge.s32 	%p18, %r25, %r29;
	@%p18 bra 	$L__BB4_25;
	mul.wide.u32 	%rd33, %r25, 4;
	add.s64 	%rd34, %rd3, %rd33;
	ld.global.f32 	%f6, [%rd34];
	setp.eq.f32 	%p19, %f6, 0f00000000;
	@%p19 bra 	$L__BB4_24;
	mul.wide.u32 	%rd35, %r25, 4;
	add.s64 	%rd36, %rd2, %rd35;
	ld.global.f32 	%f67, [%rd36];
	sub.f32 	%f68, %f67, %f3;
	div.rn.f32 	%f69, %f68, %f1;
	mul.f32 	%f70, %f69, %f2;
	cvt.rni.s64.f32 	%rd37, %f70;
	cvt.u32.u64 	%r26, %rd37;
	setp.lt.s32 	%p20, %r26, 0;
	setp.le.s32 	%p21, %r30, %r26;
	or.pred  	%p22, %p20, %p21;
	@%p22 bra 	$L__BB4_24;
	shl.b32 	%r55, %r26, 2;
	mov.u32 	%r56, sm;
	add.s32 	%r57, %r56, %r55;
	ld.shared.f32 	%f71, [%r57];
	mul.f32 	%f72, %f5, %f71;
	mul.wide.u32 	%rd38, %r25, 4;
	add.s64 	%rd39, %rd1, %rd38;
	ld.global.f32 	%f73, [%rd39];
	sub.f32 	%f74, %f72, %f73;
	mul.f32 	%f75, %f74, 0f3F000000;
	mul.f32 	%f76, %f74, %f75;
	mul.f32 	%f77, %f6, %f76;
	ld.shared.f32 	%f78, [%r10];
	sub.f32 	%f79, %f78, %f77;
	mul.f32 	%f80, %f73, 0f3F000000;
	mul.f32 	%f81, %f73, %f80;
	fma.rn.f32 	%f82, %f6, %f81, %f79;
	st.shared.f32 	[%r10], %f82;
$L__BB4_24:
	add.s32 	%r64, %r64, %r1;
	setp.le.s32 	%p23, %r64, %r18;
	@%p23 bra 	$L__BB4_19;
$L__BB4_25:
	bar.sync 	0;
	ld.volatile.shared.f32 	%f83, [%r10+64];
	ld.volatile.shared.f32 	%f84, [%r10];
	add.f32 	%f85, %f83, %f84;
	st.volatile.shared.f32 	[%r10], %f85;
	ld.volatile.shared.f32 	%f86, [%r10+32];
	ld.volatile.shared.f32 	%f87, [%r10];
	add.f32 	%f88, %f86, %f87;
	st.volatile.shared.f32 	[%r10], %f88;
	ld.volatile.shared.f32 	%f89, [%r10+16];
	ld.volatile.shared.f32 	%f90, [%r10];
	add.f32 	%f91, %f89, %f90;
	st.volatile.shared.f32 	[%r10], %f91;
	ld.volatile.shared.f32 	%f92, [%r10+8];
	ld.volatile.shared.f32 	%f93, [%r10];
	add.f32 	%f94, %f92, %f93;
	st.volatile.shared.f32 	[%r10], %f94;
	ld.volatile.shared.f32 	%f95, [%r10+4];
	ld.volatile.shared.f32 	%f96, [%r10];
	add.f32 	%f97, %f95, %f96;
	st.volatile.shared.f32 	[%r10], %f97;
	ld.shared.f32 	%f100, [%r7];
$L__BB4_26:
	mul.wide.s32 	%rd40, %r52, 4;
	add.s64 	%rd41, %rd7, %rd40;
	st.global.f32 	[%rd41], %f100;
	mov.u32 	%r60, %nctaid.x;
	add.s32 	%r62, %r62, %r60;
	setp.lt.s32 	%p24, %r62, %r32;
	@%p24 bra 	$L__BB4_7;
$L__BB4_27:
	ret;

}
	// .globl	_Z11resample_k1PKdS0_S0_diPdS1_
.visible .entry _Z11resample_k1PKdS0_S0_diPdS1_(
	.param .u64 .ptr .align 1 _Z11resample_k1PKdS0_S0_diPdS1__param_0,
	.param .u64 .ptr .align 1 _Z11resample_k1PKdS0_S0_diPdS1__param_1,
	.param .u64 .ptr .align 1 _Z11resample_k1PKdS0_S0_diPdS1__param_2,
	.param .f64 _Z11resample_k1PKdS0_S0_diPdS1__param_3,
	.param .u32 _Z11resample_k1PKdS0_S0_diPdS1__param_4,
	.param .u64 .ptr .align 1 _Z11resample_k1PKdS0_S0_diPdS1__param_5,
	.param .u64 .ptr .align 1 _Z11resample_k1PKdS0_S0_diPdS1__param_6
)
{
	.reg .pred 	%p<3>;
	.reg .b32 	%r<6>;
	.reg .b64 	%rd<21>;
	.reg .b64 	%fd<12>;

	ld.param.u64 	%rd1, [_Z11resample_k1PKdS0_S0_diPdS1__param_0];
	ld.param.u64 	%rd2, [_Z11resample_k1PKdS0_S0_diPdS1__param_1];
	ld.param.u64 	%rd3, [_Z11resample_k1PKdS0_S0_diPdS1__param_2];
	ld.param.f64 	%fd2, [_Z11resample_k1PKdS0_S0_diPdS1__param_3];
	ld.param.u32 	%r2, [_Z11resample_k1PKdS0_S0_diPdS1__param_4];
	ld.param.u64 	%rd4, [_Z11resample_k1PKdS0_S0_diPdS1__param_5];
	ld.param.u64 	%rd5, [_Z11resample_k1PKdS0_S0_diPdS1__param_6];
	mov.u32 	%r3, %ctaid.x;
	mov.u32 	%r4, %ntid.x;
	mov.u32 	%r5, %tid.x;
	mad.lo.s32 	%r1, %r3, %r4, %r5;
	setp.ge.s32 	%p1, %r1, %r2;
	@%p1 bra 	$L__BB5_3;
	cvta.to.global.u64 	%rd6, %rd3;
	mul.wide.s32 	%rd7, %r1, 8;
	add.s64 	%rd8, %rd6, %rd7;
	ld.global.f64 	%fd1, [%rd8];
	abs.f64 	%fd3, %fd1;
	setp.eq.f64 	%p2, %fd3, 0d7FF0000000000000;
	@%p2 bra 	$L__BB5_3;
	mul.f64 	%fd4, %fd1, %fd1;
	rcp.rn.f64 	%fd5, %fd4;
	cvta.to.global.u64 	%rd9, %rd1;
	add.s64 	%rd11, %rd9, %rd7;
	ld.global.f64 	%fd6, [%rd11];
	div.rn.f64 	%fd7, %fd6, %fd2;
	cvt.rni.s64.f64 	%rd12, %fd7;
	shl.b64 	%rd13, %rd12, 32;
	shr.s64 	%rd14, %rd13, 29;
	cvta.to.global.u64 	%rd15, %rd4;
	add.s64 	%rd16, %rd15, %rd14;
	cvta.to.global.u64 	%rd17, %rd2;
	add.s64 	%rd18, %rd17, %rd7;
	ld.global.f64 	%fd8, [%rd18];
	mul.f64 	%fd9, %fd8, %fd5;
	atom.global.add.f64 	%fd10, [%rd16], %fd9;
	cvta.to.global.u64 	%rd19, %rd5;
	add.s64 	%rd20, %rd19, %rd14;
	atom.global.add.f64 	%fd11, [%rd20], %fd5;
$L__BB5_3:
	ret;

}
	// .globl	_Z11resample_k2PKdS0_PdS1_i
.visible .entry _Z11resample_k2PKdS0_PdS1_i(
	.param .u64 .ptr .align 1 _Z11resample_k2PKdS0_PdS1_i_param_0,
	.param .u64 .ptr .align 1 _Z11resample_k2PKdS0_PdS1_i_param_1,
	.param .u64 .ptr .align 1 _Z11resample_k2PKdS0_PdS1_i_param_2,
	.param .u64 .ptr .align 1 _Z11resample_k2PKdS0_PdS1_i_param_3,
	.param .u32 _Z11resample_k2PKdS0_PdS1_i_param_4
)
{
	.reg .pred 	%p<2>;
	.reg .b32 	%r<6>;
	.reg .b64 	%rd<14>;
	.reg .b64 	%fd<6>;

	ld.param.u64 	%rd1, [_Z11resample_k2PKdS0_PdS1_i_param_0];
	ld.param.u64 	%rd2, [_Z11resample_k2PKdS0_PdS1_i_param_1];
	ld.param.u64 	%rd3, [_Z11resample_k2PKdS0_PdS1_i_param_2];
	ld.param.u64 	%rd4, [_Z11resample_k2PKdS0_PdS1_i_param_3];
	ld.param.u32 	%r2, [_Z11resample_k2PKdS0_PdS1_i_param_4];
	mov.u32 	%r3, %ctaid.x;
	mov.u32 	%r4, %ntid.x;
	mov.u32 	%r5, %tid.x;
	mad.lo.s32 	%r1, %r3, %r4, %r5;
	setp.ge.s32 	%p1, %r1, %r2;
	@%p1 bra 	$L__BB6_2;
	cvta.to.global.u64 	%rd5, %rd1;
	cvta.to.global.u64 	%rd6, %rd2;
	cvta.to.global.u64 	%rd7, %rd3;
	cvta.to.global.u64 	%rd8, %rd4;
	mul.wide.s32 	%rd9, %r1, 8;
	add.s64 	%rd10, %rd5, %rd9;
	ld.global.f64 	%fd1, [%rd10];
	add.s64 	%rd11, %rd6, %rd9;
	ld.global.f64 	%fd2, [%rd11];
	div.rn.f64 	%fd3, %fd1, %fd2;
	add.s64 	%rd12, %rd7, %rd9;
	st.global.f64 	[%rd12], %fd3;
	ld.global.f64 	%fd4, [%rd11];
	rsqrt.approx.f64 	%fd5, %fd4;
	add.s64 	%rd13, %rd8, %rd9;
	st.global.f64 	[%rd13], %fd5;
$L__BB6_2:
	ret;

}
	// .globl	_Z18periodic_search_k1fPKfS0_S0_iiiiPfS1_S1_PiS2_
.visible .entry _Z18periodic_search_k1fPKfS0_S0_iiiiPfS1_S1_PiS2_(
	.param .f32 _Z18periodic_search_k1fPKfS0_S0_iiiiPfS1_S1_PiS2__param_0,
	.param .u64 .ptr .align 1 _Z18periodic_search_k1fPKfS0_S0_iiiiPfS1_S1_PiS2__param_1,
	.param .u64 .ptr .align 1 _Z18periodic_search_k1fPKfS0_S0_iiiiPfS1_S1_PiS2__param_2,
	.param .u64 .ptr .align 1 _Z18periodic_search_k1fPKfS0_S0_iiiiPfS1_S1_PiS2__param_3,
	.param .u32 _Z18periodic_search_k1fPKfS0_S0_iiiiPfS1_S1_PiS2__param_4,
	.param .u32 _Z18periodic_search_k1fPKfS0_S0_iiiiPfS1_S1_PiS2__param_5,
	.param .u32 _Z18periodic_search_k1fPKfS0_S0_iiiiPfS1_S1_PiS2__param_6,
	.param .u32 _Z18periodic_search_k1fPKfS0_S0_iiiiPfS1_S1_PiS2__param_7,
	.param .u64 .ptr .align 1 _Z18periodic_search_k1fPKfS0_S0_iiiiPfS1_S1_PiS2__param_8,
	.param .u64 .ptr .align 1 _Z18periodic_search_k1fPKfS0_S0_iiiiPfS1_S1_PiS2__param_9,
	.param .u64 .ptr .align 1 _Z18periodic_search_k1fPKfS0_S0_iiiiPfS1_S1_PiS2__param_10,
	.param .u64 .ptr .align 1 _Z18periodic_search_k1fPKfS0_S0_iiiiPfS1_S1_PiS2__param_11,
	.param .u64 .ptr .align 1 _Z18periodic_search_k1fPKfS0_S0_iiiiPfS1_S1_PiS2__param_12
)
{
	.reg .pred 	%p<26>;
	.reg .b32 	%r<53>;
	.reg .b32 	%f<65>;
	.reg .b64 	%rd<39>;
	.reg .b64 	%fd<10>;

	ld.param.f32 	%f24, [_Z18periodic_search_k1fPKfS0_S0_iiiiPfS1_S1_PiS2__param_0];
	ld.param.u64 	%rd4, [_Z18periodic_search_k1fPKfS0_S0_iiiiPfS1_S1_PiS2__param_1];
	ld.param.u64 	%rd10, [_Z18periodic_search_k1fPKfS0_S0_iiiiPfS1_S1_PiS2__param_2];
	ld.param.u64 	%rd11, [_Z18periodic_search_k1fPKfS0_S0_iiiiPfS1_S1_PiS2__param_3];
	ld.param.u32 	%r27, [_Z18periodic_search_k1fPKfS0_S0_iiiiPfS1_S1_PiS2__param_4];
	ld.param.u32 	%r30, [_Z18periodic_search_k1fPKfS0_S0_iiiiPfS1_S1_PiS2__param_5];
	ld.param.u32 	%r28, [_Z18periodic_search_k1fPKfS0_S0_iiiiPfS1_S1_PiS2__param_6];
	ld.param.u32 	%r29, [_Z18periodic_search_k1fPKfS0_S0_iiiiPfS1_S1_PiS2__param_7];
	ld.param.u64 	%rd7, [_Z18periodic_search_k1fPKfS0_S0_iiiiPfS1_S1_PiS2__param_10];
	cvta.to.global.u64 	%rd1, %rd10;
	cvta.to.global.u64 	%rd2, %rd11;
	mov.u32 	%r52, %ntid.x;
	shl.b32 	%r31, %r52, 2;
	mov.u32 	%r32, sm;
	add.s32 	%r2, %r32, %r31;
	mov.u32 	%r3, %tid.x;
	shl.b32 	%r33, %r3, 2;
	add.s32 	%r4, %r32, %r33;
	mov.b32 	%r34, 2143289344;
	st.shared.u32 	[%r4], %r34;
	add.s32 	%r5, %r2, %r33;
	st.shared.u32 	[%r5], %r34;
	mov.u32 	%r6, %ctaid.x;
	mad.lo.s32 	%r7, %r6, %r52, %r3;
	mov.u32 	%r8, %ctaid.y;
	mov.u32 	%r35, %ntid.y;
	mov.u32 	%r36, %tid.y;
	mad.lo.s32 	%r37, %r8, %r35, %r36;
	add.s32 	%r9, %r37, %r30;
	setp.lt.s32 	%p5, %r29, 1;
	mov.pred 	%p25, 0;
	mov.f32 	%f55, 0f00000000;
	mov.f32 	%f56, %f55;
	@%p5 bra 	$L__BB7_7;
	mul.lo.s32 	%r10, %r9, %r27;
	mov.f32 	%f56, 0f00000000;
	mov.b32 	%r47, 0;
	mov.u32 	%r50, %r47;
	mov.f32 	%f55, %f56;
$L__BB7_2:
	cvt.rn.f32.u32 	%f27, %r47;
	mul.f32 	%f28, %f24, %f27;
	cvt.rni.s64.f32 	%rd12, %f28;
	cvt.u32.u64 	%r39, %rd12;
	add.s32 	%r13, %r7, %r39;
	setp.ge.s32 	%p6, %r13, %r27;
	@%p6 bra 	$L__BB7_6;
	add.s32 	%r14, %r13, %r10;
	mul.wide.s32 	%rd13, %r14, 4;
	add.s64 	%rd14, %rd2, %rd13;
	ld.global.f32 	%f3, [%rd14];
	abs.f32 	%f29, %f3;
	setp.eq.f32 	%p7, %f29, 0f7F800000;
	@%p7 bra 	$L__BB7_5;
	rcp.rn.f32 	%f30, %f3;
	add.s64 	%rd16, %rd1, %rd13;
	ld.global.f32 	%f31, [%rd16];
	fma.rn.f32 	%f55, %f30, %f31, %f55;
	add.f32 	%f56, %f56, %f30;
	add.s32 	%r50, %r50, 1;
$L__BB7_5:
	add.s32 	%r47, %r47, 1;
	setp.ne.s32 	%p8, %r47, %r29;
	@%p8 bra 	$L__BB7_2;
$L__BB7_6:
	setp.gt.s32 	%p25, %r50, 1;
$L__BB7_7:
	setp.lt.s32 	%p9, %r29, 1;
	setp.le.s32 	%p10, %r9, %r28;
	cvt.rn.f32.s32 	%f32, %r7;
	setp.gtu.f32 	%p11, %f24, %f32;
	and.pred  	%p12, %p11, %p25;
	and.pred  	%p3, %p12, %p10;
	div.rn.f32 	%f12, %f55, %f56;
	mov.f64 	%fd8, 0d0000000000000000;
	mov.f64 	%fd9, %fd8;
	@%p9 bra 	$L__BB7_14;
	mul.lo.s32 	%r19, %r9, %r27;
	cvta.to.global.u64 	%rd3, %rd4;
	mov.f32 	%f64, 0f00000000;
	mov.b32 	%r51, 0;
	mov.f32 	%f63, %f64;
$L__BB7_9:
	cvt.rn.f32.u32 	%f34, %r51;
	mul.f32 	%f35, %f24, %f34;
	cvt.rni.s64.f32 	%rd17, %f35;
	cvt.u32.u64 	%r41, %rd17;
	add.s32 	%r21, %r7, %r41;
	setp.ge.s32 	%p13, %r21, %r27;
	@%p13 bra 	$L__BB7_13;
	add.s32 	%r22, %r21, %r19;
	mul.wide.s32 	%rd18, %r22, 4;
	add.s64 	%rd19, %rd2, %rd18;
	ld.global.f32 	%f15, [%rd19];
	abs.f32 	%f36, %f15;
	setp.eq.f32 	%p14, %f36, 0f7F800000;
	@%p14 bra 	$L__BB7_12;
	mul.wide.s32 	%rd20, %r22, 4;
	add.s64 	%rd21, %rd1, %rd20;
	ld.global.f32 	%f37, [%rd21];
	add.s64 	%rd22, %rd3, %rd20;
	ld.global.f32 	%f38, [%rd22];
	add.f32 	%f63, %f63, %f38;
	sub.f32 	%f39, %f37, %f12;
	mul.f32 	%f40, %f39, %f39;
	div.rn.f32 	%f41, %f40, %f15;
	add.f32 	%f64, %f64, %f41;
$L__BB7_12:
	add.s32 	%r51, %r51, 1;
	setp.ne.s32 	%p15, %r51, %r29;
	@%p15 bra 	$L__BB7_9;
$L__BB7_13:
	cvt.f64.f32 	%fd8, %f63;
	cvt.f64.f32 	%fd6, %f64;
	mul.f64 	%fd9, %fd6, 0d3FE0000000000000;
$L__BB7_14:
	not.pred 	%p16, %p3;
	@%p16 bra 	$L__BB7_16;
	sub.f64 	%fd7, %fd8, %fd9;
	cvt.rn.f32.f64 	%f42, %fd7;
	st.shared.f32 	[%r4], %f42;
	cvt.rn.f32.u32 	%f43, %r3;
	st.shared.f32 	[%r5], %f43;
$L__BB7_16:
	setp.lt.u32 	%p17, %r52, 2;
	@%p17 bra 	$L__BB7_22;
$L__BB7_17:
	mov.u32 	%r24, %r52;
	shr.u32 	%r52, %r24, 1;
	setp.ge.u32 	%p18, %r3, %r52;
	@%p18 bra 	$L__BB7_21;
	ld.shared.f32 	%f22, [%r4];
	abs.f32 	%f44, %f22;
	setp.nan.f32 	%p19, %f44, %f44;
	shl.b32 	%r26, %r52, 2;
	add.s32 	%r42, %r4, %r26;
	ld.shared.f32 	%f23, [%r42];
	@%p19 bra 	$L__BB7_20;
	setp.leu.f32 	%p20, %f23, %f22;
	abs.f32 	%f45, %f23;
	setp.nan.f32 	%p21, %f45, %f45;
	or.pred  	%p22, %p20, %p21;
	@%p22 bra 	$L__BB7_21;
$L__BB7_20:
	st.shared.f32 	[%r4], %f23;
	add.s32 	%r43, %r5, %r26;
	ld.shared.f32 	%f47, [%r43];
	st.shared.f32 	[%r5], %f47;
$L__BB7_21:
	bar.sync 	0;
	setp.gt.u32 	%p23, %r24, 3;
	@%p23 bra 	$L__BB7_17;
$L__BB7_22:
	ld.shared.f32 	%f48, [%r2];
	cvt.rni.s64.f32 	%rd23, %f48;
	cvt.u32.u64 	%r44, %rd23;
	setp.ne.s32 	%p24, %r3, %r44;
	@%p24 bra 	$L__BB7_24;
	ld.param.u64 	%rd38, [_Z18periodic_search_k1fPKfS0_S0_iiiiPfS1_S1_PiS2__param_12];
	ld.param.u64 	%rd37, [_Z18periodic_search_k1fPKfS0_S0_iiiiPfS1_S1_PiS2__param_11];
	ld.param.u64 	%rd36, [_Z18periodic_search_k1fPKfS0_S0_iiiiPfS1_S1_PiS2__param_9];
	ld.param.u64 	%rd35, [_Z18periodic_search_k1fPKfS0_S0_iiiiPfS1_S1_PiS2__param_8];
	ld.shared.f32 	%f49, [%r4];
	mov.u32 	%r45, %nctaid.x;
	mad.lo.s32 	%r46, %r45, %r8, %r6;
	cvta.to.global.u64 	%rd24, %rd35;
	mul.wide.s32 	%rd25, %r46, 4;
	add.s64 	%rd26, %rd24, %rd25;
	st.global.f32 	[%rd26], %f49;
	cvta.to.global.u64 	%rd27, %rd36;
	add.s64 	%rd28, %rd27, %rd25;
	st.global.f32 	[%rd28], %f12;
	cvta.to.global.u64 	%rd29, %rd7;
	add.s64 	%rd30, %rd29, %rd25;
	rcp.rn.f32 	%f50, %f56;
	st.global.f32 	[%rd30], %f50;
	cvta.to.global.u64 	%rd31, %rd37;
	add.s64 	%rd32, %rd31, %rd25;
	st.global.u32 	[%rd32], %r9;
	cvta.to.global.u64 	%rd33, %rd38;
	add.s64 	%rd34, %rd33, %rd25;
	st.global.u32 	[%rd34], %r7;
$L__BB7_24:
	ret;

}
	// .globl	_Z18periodic_search_k2PKfS0_S0_PKiS2_PfS3_S3_PiS4_i
.visible .entry _Z18periodic_search_k2PKfS0_S0_PKiS2_PfS3_S3_PiS4_i(
	.param .u64 .ptr .align 1 _Z18periodic_search_k2PKfS0_S0_PKiS2_PfS3_S3_PiS4_i_param_0,
	.param .u64 .ptr .align 1 _Z18periodic_search_k2PKfS0_S0_PKiS2_PfS3_S3_PiS4_i_param_1,
	.param .u64 .ptr .align 1 _Z18periodic_search_k2PKfS0_S0_PKiS2_PfS3_S3_PiS4_i_param_2,
	.param .u64 .ptr .align 1 _Z18periodic_search_k2PKfS0_S0_PKiS2_PfS3_S3_PiS4_i_param_3,
	.param .u64 .ptr .align 1 _Z18periodic_search_k2PKfS0_S0_PKiS2_PfS3_S3_PiS4_i_param_4,
	.param .u64 .ptr .align 1 _Z18periodic_search_k2PKfS0_S0_PKiS2_PfS3_S3_PiS4_i_param_5,
	.param .u64 .ptr .align 1 _Z18periodic_search_k2PKfS0_S0_PKiS2_PfS3_S3_PiS4_i_param_6,
	.param .u64 .ptr .align 1 _Z18periodic_search_k2PKfS0_S0_PKiS2_PfS3_S3_PiS4_i_param_7,
	.param .u64 .ptr .align 1 _Z18periodic_search_k2PKfS0_S0_PKiS2_PfS3_S3_PiS4_i_param_8,
	.param .u64 .ptr .align 1 _Z18periodic_search_k2PKfS0_S0_PKiS2_PfS3_S3_PiS4_i_param_9,
	.param .u32 _Z18periodic_search_k2PKfS0_S0_PKiS2_PfS3_S3_PiS4_i_param_10
)
{
	.reg .pred 	%p<15>;
	.reg .b32 	%r<24>;
	.reg .b32 	%f<24>;
	.reg .b64 	%rd<34>;

	ld.param.u64 	%rd11, [_Z18periodic_search_k2PKfS0_S0_PKiS2_PfS3_S3_PiS4_i_param_0];
	ld.param.u64 	%rd3, [_Z18periodic_search_k2PKfS0_S0_PKiS2_PfS3_S3_PiS4_i_param_2];
	ld.param.u64 	%rd4, [_Z18periodic_search_k2PKfS0_S0_PKiS2_PfS3_S3_PiS4_i_param_3];
	ld.param.u64 	%rd5, [_Z18periodic_search_k2PKfS0_S0_PKiS2_PfS3_S3_PiS4_i_param_4];
	ld.param.u64 	%rd6, [_Z18periodic_search_k2PKfS0_S0_PKiS2_PfS3_S3_PiS4_i_param_5];
	ld.param.u64 	%rd7, [_Z18periodic_search_k2PKfS0_S0_PKiS2_PfS3_S3_PiS4_i_param_6];
	ld.param.u64 	%rd8, [_Z18periodic_search_k2PKfS0_S0_PKiS2_PfS3_S3_PiS4_i_param_7];
	ld.param.u64 	%rd9, [_Z18periodic_search_k2PKfS0_S0_PKiS2_PfS3_S3_PiS4_i_param_8];
	ld.param.u64 	%rd10, [_Z18periodic_search_k2PKfS0_S0_PKiS2_PfS3_S3_PiS4_i_param_9];
	ld.param.u32 	%r12, [_Z18periodic_search_k2PKfS0_S0_PKiS2_PfS3_S3_PiS4_i_param_10];
	cvta.to.global.u64 	%rd1, %rd11;
	mov.u32 	%r23, %ntid.x;
	shl.b32 	%r13, %r23, 2;
	mov.u32 	%r14, sm;
	add.s32 	%r2, %r14, %r13;
	mov.u32 	%r3, %tid.x;
	shl.b32 	%r15, %r3, 2;
	add.s32 	%r4, %r14, %r15;
	mov.b32 	%r16, 2143289344;
	st.shared.u32 	[%r4], %r16;
	add.s32 	%r5, %r2, %r15;
	st.shared.u32 	[%r5], %r16;
	setp.lt.s32 	%p1, %r12, 0;
	@%p1 bra 	$L__BB8_8;
	mov.b32 	%r22, 0;
	mov.f32 	%f21, 0f7FC00000;
$L__BB8_2:
	add.s32 	%r7, %r22, %r3;
	setp.ge.s32 	%p2, %r7, %r12;
	@%p2 bra 	$L__BB8_8;
	abs.f32 	%f9, %f21;
	setp.num.f32 	%p3, %f9, %f9;
	@%p3 bra 	$L__BB8_5;
	mul.wide.s32 	%rd12, %r7, 4;
	add.s64 	%rd13, %rd1, %rd12;
	ld.global.f32 	%f22, [%rd13];
	bra.uni 	$L__BB8_6;
$L__BB8_5:
	mul.wide.s32 	%rd14, %r7, 4;
	add.s64 	%rd15, %rd1, %rd14;
	ld.global.f32 	%f22, [%rd15];
	setp.leu.f32 	%p4, %f22, %f21;
	abs.f32 	%f10, %f22;
	setp.nan.f32 	%p5, %f10, %f10;
	or.pred  	%p6, %p4, %p5;
	@%p6 bra 	$L__BB8_7;
$L__BB8_6:
	st.shared.f32 	[%r4], %f22;
	cvt.rn.f32.s32 	%f12, %r7;
	st.shared.f32 	[%r5], %f12;
	mov.f32 	%f21, %f22;
$L__BB8_7:
	add.s32 	%r22, %r22, %r23;
	setp.le.s32 	%p7, %r22, %r12;
	@%p7 bra 	$L__BB8_2;
$L__BB8_8:
	bar.sync 	0;
	setp.lt.u32 	%p8, %r23, 2;
	@%p8 bra 	$L__BB8_14;
$L__BB8_9:
	mov.u32 	%r9, %r23;
	shr.u32 	%r23, %r9, 1;
	setp.ge.u32 	%p9, %r3, %r23;
	@%p9 bra 	$L__BB8_13;
	ld.shared.f32 	%f6, [%r4];
	abs.f32 	%f13, %f6;
	setp.nan.f32 	%p10, %f13, %f13;
	shl.b32 	%r11, %r23, 2;
	add.s32 	%r18, %r4, %r11;
	ld.shared.f32 	%f7, [%r18];
	@%p10 bra 	$L__BB8_12;
	setp.leu.f32 	%p11, %f7, %f6;
	abs.f32 	%f14, %f7;
	setp.nan.f32 	%p12, %f14, %f14;
	or.pred  	%p13, %p11, %p12;
	@%p13 bra 	$L__BB8_13;
$L__BB8_12:
	st.shared.f32 	[%r4], %f7;
	add.s32 	%r19, %r5, %r11;
	ld.shared.f32 	%f16, [%r19];
	st.shared.f32 	[%r5], %f16;
$L__BB8_13:
	bar.sync 	0;
	setp.gt.u32 	%p14, %r9, 3;
	@%p14 bra 	$L__BB8_9;
$L__BB8_14:
	ld.param.u64 	%rd33, [_Z18periodic_search_k2PKfS0_S0_PKiS2_PfS3_S3_PiS4_i_param_1];
	cvta.to.global.u64 	%rd16, %rd6;
	cvta.to.global.u64 	%rd17, %rd33;
	cvta.to.global.u64 	%rd18, %rd7;
	cvta.to.global.u64 	%rd19, %rd3;
	cvta.to.global.u64 	%rd20, %rd8;
	cvta.to.global.u64 	%rd21, %rd4;
	cvta.to.global.u64 	%rd22, %rd9;
	cvta.to.global.u64 	%rd23, %rd5;
	cvta.to.global.u64 	%rd24, %rd10;
	ld.shared.f32 	%f17, [%r2];
	cvt.rni.s64.f32 	%rd25, %f17;
	shl.b64 	%rd26, %rd25, 32;
	shr.s64 	%rd27, %rd26, 30;
	add.s64 	%rd28, %rd1, %rd27;
	ld.global.f32 	%f18, [%rd28];
	st.global.f32 	[%rd16], %f18;
	add.s64 	%rd29, %rd17, %rd27;
	ld.global.f32 	%f19, [%rd29];
	st.global.f32 	[%rd18], %f19;
	add.s64 	%rd30, %rd19, %rd27;
	ld.global.f32 	%f20, [%rd30];
	st.global.f32 	[%rd20], %f20;
	add.s64 	%rd31, %rd21, %rd27;
	ld.global.u32 	%r20, [%rd31];
	st.global.u32 	[%rd22], %r20;
	add.s64 	%rd32, %rd23, %rd27;
	ld.global.u32 	%r21, [%rd32];
	st.global.u32 	[%rd24], %r21;
	ret;

}


// ===== COMPILED SASS (sm_100) =====

	.target	sm_100

	.elftype	@"ET_EXEC"


//--------------------- .note.nv.tkinfo           --------------------------
	.section	.note.nv.tkinfo,"",@"SHT_NOTE"
	.sectionflags	@"SHF_NOTE_NV_TKINFO"
	.tkinfo
        /*0018*/ 	.word	0x00000002
        /*0030*/ 	.string	""
        /*0030*/ 	.string	"ptxas"
        /*0030*/ 	.string	"Cuda compilation tools, release 13.0, V13.0.88"
        /*0030*/ 	.string	"Build cuda_13.0.r13.0/compiler.36424714_0"
        /*0030*/ 	.string	"-arch sm_100 -m 64 "



//--------------------- .note.nv.cuinfo           --------------------------
	.section	.note.nv.cuinfo,"",@"SHT_NOTE"
	.sectionflags	@"SHF_NOTE_NV_CUINFO"
        /*0018*/ 	.short	0x0002
        /*001a*/ 	.short	0x0064
        /*001c*/ 	.short	0x0082
	.zero		2


//--------------------- .nv.info                  --------------------------
	.section	.nv.info,"",@"SHT_CUDA_INFO"
	.align	4


	//----- nvinfo : EIATTR_REGCOUNT
	.align		4
        /*0000*/ 	.byte	0x04, 0x2f
        /*0002*/ 	.short	(.L_1 - .L_0)
	.align		4
.L_0:
        /*0004*/ 	.word	index@(_Z17detrender_quadfitPKdS0_S0_iififiPdS1_S1_S1_S1_S1_S1_S1_PiS1_)
        /*0008*/ 	.word	0x00000036


	//----- nvinfo : EIATTR_FRAME_SIZE
	.align		4
.L_1:
        /*000c*/ 	.byte	0x04, 0x11
        /*000e*/ 	.short	(.L_3 - .L_2)
	.align		4
.L_2:
        /*0010*/ 	.word	index@($__internal_12_$__cuda_sm3x_div_rn_noftz_f32_slowpath)
        /*0014*/ 	.word	0x00000000


	//----- nvinfo : EIATTR_FRAME_SIZE
	.align		4
.L_3:
        /*0018*/ 	.byte	0x04, 0x11
        /*001a*/ 	.short	(.L_5 - .L_4)
	.align		4
.L_4:
        /*001c*/ 	.word	index@($__internal_11_$__cuda_sm20_div_rn_f64_full)
        /*0020*/ 	.word	0x00000000


	//----- nvinfo : EIATTR_FRAME_SIZE
	.align		4
.L_5:
        /*0024*/ 	.byte	0x04, 0x11
        /*0026*/ 	.short	(.L_7 - .L_6)
	.align		4
.L_6:
        /*0028*/ 	.word	index@(_Z17detrender_quadfitPKdS0_S0_iififiPdS1_S1_S1_S1_S1_S1_S1_PiS1_)
        /*002c*/ 	.word	0x00000000


	//----- nvinfo : EIATTR_REGCOUNT
	.align		4
.L_7:
        /*0030*/ 	.byte	0x04, 0x2f
        /*0032*/ 	.short	(.L_9 - .L_8)
	.align		4
.L_8:
        /*0034*/ 	.word	index@(_Z16detrender_qtrfitPKdS0_S0_ififiS0_iPKfifiS0_S0_S0_S0_S0_S0_S0_S0_PKiPd)
        /*0038*/ 	.word	0x0000008f


	//----- nvinfo : EIATTR_FRAME_SIZE
	.align		4
.L_9:
        /*003c*/ 	.byte	0x04, 0x11
        /*003e*/ 	.short	(.L_11 - .L_10)
	.align		4
.L_10:
        /*0040*/ 	.word	index@($__internal_10_$__cuda_sm3x_div_rn_noftz_f32_slowpath)
        /*0044*/ 	.word	0x00000000


	//----- nvinfo : EIATTR_FRAME_SIZE
	.align		4
.L_11:
        /*0048*/ 	.byte	0x04, 0x11
        /*004a*/ 	.short	(.L_13 - .L_12)
	.align		4
.L_12:
        /*004c*/ 	.word	index@($__internal_9_$__cuda_sm20_div_rn_f64_full)
        /*0050*/ 	.word	0x00000000


	//----- nvinfo : EIATTR_FRAME_SIZE
	.align		4
.L_13:
        /*0054*/ 	.byte	0x04, 0x11
        /*0056*/ 	.short	(.L_15 - .L_14)
	.align		4
.L_14:
        /*0058*/ 	.word	index@(_Z16detrender_qtrfitPKdS0_S0_ififiS0_iPKfifiS0_S0_S0_S0_S0_S0_S0_S0_PKiPd)
        /*005c*/ 	.word	0x00000000


	//----- nvinfo : EIATTR_REGCOUNT
	.align		4
.L_15:
        /*0060*/ 	.byte	0x04, 0x2f
        /*0062*/ 	.short	(.L_17 - .L_16)
	.align		4
.L_16:
        /*0064*/ 	.word	index@(_Z17detrender_calc_ICPKdS0_PKiiiiiPd)
        /*0068*/ 	.word	0x00000016


	//----- nvinfo : EIATTR_FRAME_SIZE
	.align		4
.L_17:
        /*006c*/ 	.byte	0x04, 0x11
        /*006e*/ 	.short	(.L_19 - .L_18)
	.align		4
.L_18:
        /*0070*/ 	.word	index@(_Z17detrender_calc_ICPKdS0_PKiiiiiPd)
        /*0074*/ 	.word	0x00000000


	//----- nvinfo : EIATTR_REGCOUNT
	.align		4
.L_19:
        /*0078*/ 	.byte	0x04, 0x2f
        /*007a*/ 	.short	(.L_21 - .L_20)
	.align		4
.L_20:
        /*007c*/ 	.word	index@(_Z19detrender_fit_trendPKdS0_S0_S0_iiiPd)
        /*0080*/ 	.word	0x00000030


	//----- nvinfo : EIATTR_FRAME_SIZE
	.align		4
.L_21:
        /*0084*/ 	.byte	0x04, 0x11
        /*0086*/ 	.short	(.L_23 - .L_22)
	.align		4
.L_22:
        /*0088*/ 	.word	index@($__internal_8_$__cuda_sm20_div_rn_f64_full)
        /*008c*/ 	.word	0x00000000


	//----- nvinfo : EIATTR_FRAME_SIZE
	.align		4
.L_23:
        /*0090*/ 	.byte	0x04, 0x11
        /*0092*/ 	.short	(.L_25 - .L_24)
	.align		4
.L_24:
        /*0094*/ 	.word	index@(_Z19detrender_fit_trendPKdS0_S0_S0_iiiPd)
        /*0098*/ 	.word	0x00000000


	//----- nvinfo : EIATTR_REGCOUNT
	.align		4
.L_25:
        /*009c*/ 	.byte	0x04, 0x2f
        /*009e*/ 	.short	(.L_27 - .L_26)
	.align		4
.L_26:
        /*00a0*/ 	.word	index@(_Z13linear_searchPKfS0_S0_fiS0_iS0_ifiPfS1_S1_)
        /*00a4*/ 	.word	0x00000021


	//----- nvinfo : EIATTR_FRAME_SIZE
	.align		4
.L_27:
        /*00a8*/ 	.byte	0x04, 0x11
        /*00aa*/ 	.short	(.L_29 - .L_28)
	.align		4
.L_28:
        /*00ac*/ 	.word	index@($__internal_7_$__cuda_sm3x_div_rn_noftz_f32_slowpath)
        /*00b0*/ 	.word	0x00000000


	//----- nvinfo : EIATTR_FRAME_SIZE
	.align		4
.L_29:
        /*00b4*/ 	.byte	0x04, 0x11
        /*00b6*/ 	.short	(.L_31 - .L_30)
	.align		4
.L_30:
        /*00b8*/ 	.word	index@($__internal_6_$__cuda_sm20_rcp_rn_f32_slowpath)
        /*00bc*/ 	.word	0x00000000


	//----- nvinfo : EIATTR_FRAME_SIZE
	.align		4
.L_31:
        /*00c0*/ 	.byte	0x04, 0x11
        /*00c2*/ 	.short	(.L_33 - .L_32)
	.align		4
.L_32:
        /*00c4*/ 	.word	index@(_Z13linear_searchPKfS0_S0_fiS0_iS0_ifiPfS1_S1_)
        /*00c8*/ 	.word	0x00000000


	//----- nvinfo : EIATTR_REGCOUNT
	.align		4
.L_33:
        /*00cc*/ 	.byte	0x04, 0x2f
        /*00ce*/ 	.short	(.L_35 - .L_34)
	.align		4
.L_34:
        /*00d0*/ 	.word	index@(_Z11resample_k1PKdS0_S0_diPdS1_)
        /*00d4*/ 	.word	0x0000001c


	//----- nvinfo : EIATTR_FRAME_SIZE
	.align		4
.L_35:
        /*00d8*/ 	.byte	0x04, 0x11
        /*00da*/ 	.short	(.L_37 - .L_36)
	.align		4
.L_36:
        /*00dc*/ 	.word	index@($__internal_5_$__cuda_sm20_div_rn_f64_full)
        /*00e0*/ 	.word	0x00000000


	//----- nvinfo : EIATTR_FRAME_SIZE
	.align		4
.L_37:
        /*00e4*/ 	.byte	0x04, 0x11
        /*00e6*/ 	.short	(.L_39 - .L_38)
	.align		4
.L_38:
        /*00e8*/ 	.word	index@($__internal_4_$__cuda_sm20_dblrcp_rn_slowpath_v3)
        /*00ec*/ 	.word	0x00000000


	//----- nvinfo : EIATTR_FRAME_SIZE
	.align		4
.L_39:
        /*00f0*/ 	.byte	0x04, 0x11
        /*00f2*/ 	.short	(.L_41 - .L_40)
	.align		4
.L_40:
        /*00f4*/ 	.word	index@(_Z11resample_k1PKdS0_S0_diPdS1_)
        /*00f8*/ 	.word	0x00000000


	//----- nvinfo : EIATTR_REGCOUNT
	.align		4
.L_41:
        /*00fc*/ 	.byte	0x04, 0x2f
        /*00fe*/ 	.short	(.L_43 - .L_42)
	.align		4
.L_42:
        /*0100*/ 	.word	index@(_Z11resample_k2PKdS0_PdS1_i)
        /*0104*/ 	.word	0x0000001b


	//----- nvinfo : EIATTR_FRAME_SIZE
	.align		4
.L_43:
        /*0108*/ 	.byte	0x04, 0x11
        /*010a*/ 	.short	(.L_45 - .L_44)
	.align		4
.L_44:
        /*010c*/ 	.word	index@($__internal_3_$__cuda_sm20_drsqrt_f64_slowpath_v2)
        /*0110*/ 	.word	0x00000000


	//----- nvinfo : EIATTR_FRAME_SIZE
	.align		4
.L_45:
        /*0114*/ 	.byte	0x04, 0x11
        /*0116*/ 	.short	(.L_47 - .L_46)
	.align		4
.L_46:
        /*0118*/ 	.word	index@($__internal_2_$__cuda_sm20_div_rn_f64_full)
        /*011c*/ 	.word	0x00000000


	//----- nvinfo : EIATTR_FRAME_SIZE
	.align		4
.L_47:
        /*0120*/ 	.byte	0x04, 0x11
        /*0122*/ 	.short	(.L_49 - .L_48)
	.align		4
.L_48:
        /*0124*/ 	.word	index@(_Z11resample_k2PKdS0_PdS1_i)
        /*0128*/ 	.word	0x00000000


	//----- nvinfo : EIATTR_REGCOUNT
	.align		4
.L_49:
        /*012c*/ 	.byte	0x04, 0x2f
        /*012e*/ 	.short	(.L_51 - .L_50)
	.align		4
.L_50:
        /*0130*/ 	.word	index@(_Z18periodic_search_k1fPKfS0_S0_iiiiPfS1_S1_PiS2_)
        /*0134*/ 	.word	0x00000020


	//----- nvinfo : EIATTR_FRAME_SIZE
	.align		4
.L_51:
        /*0138*/ 	.byte	0x04, 0x11
        /*013a*/ 	.short	(.L_53 - .L_52)
	.align		4
.L_52:
        /*013c*/ 	.word	index@($__internal_1_$__cuda_sm3x_div_rn_noftz_f32_slowpath)
        /*0140*/ 	.word	0x00000000


	//----- nvinfo : EIATTR_FRAME_SIZE
	.align		4
.L_53:
        /*0144*/ 	.byte	0x04, 0x11
        /*0146*/ 	.short	(.L_55 - .L_54)
	.align		4
.L_54:
        /*0148*/ 	.word	index@($__internal_0_$__cuda_sm20_rcp_rn_f32_slowpath)
        /*014c*/ 	.word	0x00000000


	//----- nvinfo : EIATTR_FRAME_SIZE
	.align		4
.L_55:
        /*0150*/ 	.byte	0x04, 0x11
        /*0152*/ 	.short	(.L_57 - .L_56)
	.align		4
.L_56:
        /*0154*/ 	.word	index@(_Z18periodic_search_k1fPKfS0_S0_iiiiPfS1_S1_PiS2_)
        /*0158*/ 	.word	0x00000000


	//----- nvinfo : EIATTR_REGCOUNT
	.align		4
.L_57:
        /*015c*/ 	.byte	0x04, 0x2f
        /*015e*/ 	.short	(.L_59 - .L_58)
	.align		4
.L_58:
        /*0160*/ 	.word	index@(_Z18periodic_search_k2PKfS0_S0_PKiS2_PfS3_S3_PiS4_i)
        /*0164*/ 	.word	0x00000014


	//----- nvinfo : EIATTR_FRAME_SIZE
	.align		4
.L_59:
        /*0168*/ 	.byte	0x04, 0x11
        /*016a*/ 	.short	(.L_61 - .L_60)
	.align		4
.L_60:
        /*016c*/ 	.word	index@(_Z18periodic_search_k2PKfS0_S0_PKiS2_PfS3_S3_PiS4_i)
        /*0170*/ 	.word	0x00000000


	//----- nvinfo : EIATTR_MIN_STACK_SIZE
	.align		4
.L_61:
        /*0174*/ 	.byte	0x04, 0x12
        /*0176*/ 	.short	(.L_63 - .L_62)
	.align		4
.L_62:
        /*0178*/ 	.word	index@(_Z18periodic_search_k2PKfS0_S0_PKiS2_PfS3_S3_PiS4_i)
        /*017c*/ 	.word	0x00000000


	//----- nvinfo : EIATTR_MIN_STACK_SIZE
	.align		4
.L_63:
        /*0180*/ 	.byte	0x04, 0x12
        /*0182*/ 	.short	(.L_65 - .L_64)
	.align		4
.L_64:
        /*0184*/ 	.word	index@(_Z18periodic_search_k1fPKfS0_S0_iiiiPfS1_S1_PiS2_)
        /*0188*/ 	.word	0x00000000


	//----- nvinfo : EIATTR_MIN_STACK_SIZE
	.align		4
.L_65:
        /*018c*/ 	.byte	0x04, 0x12
        /*018e*/ 	.short	(.L_67 - .L_66)
	.align		4
.L_66:
        /*0190*/ 	.word	index@(_Z11resample_k2PKdS0_PdS1_i)
        /*0194*/ 	.word	0x00000000


	//----- nvinfo : EIATTR_MIN_STACK_SIZE
	.align		4
.L_67:
        /*0198*/ 	.byte	0x04, 0x12
        /*019a*/ 	.short	(.L_69 - .L_68)
	.align		4
.L_68:
        /*019c*/ 	.word	index@(_Z11resample_k1PKdS0_S0_diPdS1_)
        /*01a0*/ 	.word	0x00000000


	//----- nvinfo : EIATTR_MIN_STACK_SIZE
	.align		4
.L_69:
        /*01a4*/ 	.byte	0x04, 0x12
        /*01a6*/ 	.short	(.L_71 - .L_70)
	.align		4
.L_70:
        /*01a8*/ 	.word	index@(_Z13linear_searchPKfS0_S0_fiS0_iS0_ifiPfS1_S1_)
        /*01ac*/ 	.word	0x00000000


	//----- nvinfo : EIATTR_MIN_STACK_SIZE
	.align		4
.L_71:
        /*01b0*/ 	.byte	0x04, 0x12
        /*01b2*/ 	.short	(.L_73 - .L_72)
	.align		4
.L_72:
        /*01b4*/ 	.word	index@(_Z19detrender_fit_trendPKdS0_S0_S0_iiiPd)
        /*01b8*/ 	.word	0x00000000


	//----- nvinfo : EIATTR_MIN_STACK_SIZE
	.align		4
.L_73:
        /*01bc*/ 	.byte	0x04, 0x12
        /*01be*/ 	.short	(.L_75 - .L_74)
	.align		4
.L_74:
        /*01c0*/ 	.word	index@(_Z17detrender_calc_ICPKdS0_PKiiiiiPd)
        /*01c4*/ 	.word	0x00000000


	//----- nvinfo : EIATTR_MIN_STACK_SIZE
	.align		4
.L_75:
        /*01c8*/ 	.byte	0x04, 0x12
        /*01ca*/ 	.short	(.L_77 - .L_76)
	.align		4
.L_76:
        /*01cc*/ 	.word	index@(_Z16detrender_qtrfitPKdS0_S0_ififiS0_iPKfifiS0_S0_S0_S0_S0_S0_S0_S0_PKiPd)
        /*01d0*/ 	.word	0x00000000


	//----- nvinfo : EIATTR_MIN_STACK_SIZE
	.align		4
.L_77:
        /*01d4*/ 	.byte	0x04, 0x12
        /*01d6*/ 	.short	(.L_79 - .L_78)
	.align		4
.L_78:
        /*01d8*/ 	.word	index@(_Z17detrender_quadfitPKdS0_S0_iififiPdS1_S1_S1_S1_S1_S1_S1_PiS1_)
        /*01dc*/ 	.word	0x00000000
.L_79:


//--------------------- .nv.compat                --------------------------
	.section	.nv.compat,"",@"SHT_CUDA_COMPAT_INFO"
	.align	4
        /*0000*/ 	.byte	0x02, 0x09, 0x00, 0x00, 0x02, 0x02, 0x01, 0x00, 0x02, 0x05, 0x05, 0x00, 0x03, 0x07, 0x01, 0x01
        /*0010*/ 	.byte	0x02, 0x03, 0x00, 0x00, 0x02, 0x06, 0x01, 0x00, 0x04, 0x0b, 0x08, 0x00, 0x01, 0x00, 0x00, 0x00
        /*0020*/ 	.byte	0x00, 0x00, 0x00, 0x00


//--------------------- .nv.info._Z18periodic_search_k2PKfS0_S0_PKiS2_PfS3_S3_PiS4_i --------------------------
	.section	.nv.info._Z18periodic_search_k2PKfS0_S0_PKiS2_PfS3_S3_PiS4_i,"",@"SHT_CUDA_INFO"
	.sectionflags	@""
	.align	4


	//----- nvinfo : EIATTR_CUDA_API_VERSION
	.align		4
        /*0000*/ 	.byte	0x04, 0x37
        /*0002*/ 	.short	(.L_81 - .L_80)
.L_80:
        /*0004*/ 	.word	0x00000082


	//----- nvinfo : EIATTR_KPARAM_INFO
	.align		4
.L_81:
        /*0008*/ 	.byte	0x04, 0x17
        /*000a*/ 	.short	(.L_83 - .L_82)
.L_82:
        /*000c*/ 	.word	0x00000000
        /*0010*/ 	.short	0x000a
        /*0012*/ 	.short	0x0050
        /*0014*/ 	.byte	0x00, 0xf0, 0x11, 0x00


	//----- nvinfo : EIATTR_KPARAM_INFO
	.align		4
.L_83:
        /*0018*/ 	.byte	0x04, 0x17
        /*001a*/ 	.short	(.L_85 - .L_84)
.L_84:
        /*001c*/ 	.word	0x00000000
        /*0020*/ 	.short	0x0009
        /*0022*/ 	.short	0x0048
        /*0024*/ 	.byte	0x00, 0xf5, 0x21, 0x00


	//----- nvinfo : EIATTR_KPARAM_INFO
	.align		4
.L_85:
        /*0028*/ 	.byte	0x04, 0x17
        /*002a*/ 	.short	(.L_87 - .L_86)
.L_86:
        /*002c*/ 	.word	0x00000000
        /*0030*/ 	.short	0x0008
        /*0032*/ 	.short	0x0040
        /*0034*/ 	.byte	0x00, 0xf5, 0x21, 0x00


	//----- nvinfo : EIATTR_KPARAM_INFO
	.align		4
.L_87:
        /*0038*/ 	.byte	0x04, 0x17
        /*003a*/ 	.short	(.L_89 - .L_88)
.L_88:
        /*003c*/ 	.word	0x00000000
        /*0040*/ 	.short	0x0007
        /*0042*/ 	.short	0x0038
        /*0044*/ 	.byte	0x00, 0xf5, 0x21, 0x00


	//----- nvinfo : EIATTR_KPARAM_INFO
	.align		4
.L_89:
        /*0048*/ 	.byte	0x04, 0x17
        /*004a*/ 	.short	(.L_91 - .L_90)
.L_90:
        /*004c*/ 	.word	0x00000000
        /*0050*/ 	.short	0x0006
        /*0052*/ 	.short	0x0030
        /*0054*/ 	.byte	0x00, 0xf5, 0x21, 0x00


	//----- nvinfo : EIATTR_KPARAM_INFO
	.align		4
.L_91:
        /*0058*/ 	.byte	0x04, 0x17
        /*005a*/ 	.short	(.L_93 - .L_92)
.L_92:
        /*005c*/ 	.word	0x00000000
        /*0060*/ 	.short	0x0005
        /*0062*/ 	.short	0x0028
        /*0064*/ 	.byte	0x00, 0xf5, 0x21, 0x00


	//----- nvinfo : EIATTR_KPARAM_INFO
	.align		4
.L_93:
        /*0068*/ 	.byte	0x04, 0x17
        /*006a*/ 	.short	(.L_95 - .L_94)
.L_94:
        /*006c*/ 	.word	0x00000000
        /*0070*/ 	.short	0x0004
        /*0072*/ 	.short	0x0020
        /*0074*/ 	.byte	0x00, 0xf5, 0x21, 0x00


	//----- nvinfo : EIATTR_KPARAM_INFO
	.align		4
.L_95:
        /*0078*/ 	.byte	0x04, 0x17
        /*007a*/ 	.short	(.L_97 - .L_96)
.L_96:
        /*007c*/ 	.word	0x00000000
        /*0080*/ 	.short	0x0003
        /*0082*/ 	.short	0x0018
        /*0084*/ 	.byte	0x00, 0xf5, 0x21, 0x00


	//----- nvinfo : EIATTR_KPARAM_INFO
	.align		4
.L_97:
        /*0088*/ 	.byte	0x04, 0x17
        /*008a*/ 	.short	(.L_99 - .L_98)
.L_98:
        /*008c*/ 	.word	0x00000000
        /*0090*/ 	.short	0x0002
        /*0092*/ 	.short	0x0010
        /*0094*/ 	.byte	0x00, 0xf5, 0x21, 0x00


	//----- nvinfo : EIATTR_KPARAM_INFO
	.align		4
.L_99:
        /*0098*/ 	.byte	0x04, 0x17
        /*009a*/ 	.short	(.L_101 - .L_100)
.L_100:
        /*009c*/ 	.word	0x00000000
        /*00a0*/ 	.short	0x0001
        /*00a2*/ 	.short	0x0008
        /*00a4*/ 	.byte	0x00, 0xf5, 0x21, 0x00


	//----- nvinfo : EIATTR_KPARAM_INFO
	.align		4
.L_101:
        /*00a8*/ 	.byte	0x04, 0x17
        /*00aa*/ 	.short	(.L_103 - .L_102)
.L_102:
        /*00ac*/ 	.word	0x00000000
        /*00b0*/ 	.short	0x0000
        /*00b2*/ 	.short	0x0000
        /*00b4*/ 	.byte	0x00, 0xf5, 0x21, 0x00


	//----- nvinfo : EIATTR_SPARSE_MMA_MASK
	.align		4
.L_103:
        /*00b8*/ 	.byte	0x03, 0x50
        /*00ba*/ 	.short	0x0000


	//----- nvinfo : EIATTR_MAXREG_COUNT
	.align		4
        /*00bc*/ 	.byte	0x03, 0x1b
        /*00be*/ 	.short	0x00ff


	//----- nvinfo : EIATTR_NUM_BARRIERS
	.align		4
        /*00c0*/ 	.byte	0x02, 0x4c
        /*00c2*/ 	.byte	0x01
	.zero		1


	//----- nvinfo : EIATTR_MERCURY_ISA_VERSION
	.align		4
        /*00c4*/ 	.byte	0x03, 0x5f
        /*00c6*/ 	.short	0x0101


	//----- nvinfo : EIATTR_VRC_CTA_INIT_COUNT
	.align		4
        /*00c8*/ 	.byte	0x02, 0x4a
	.zero		1
	.zero		1


	//----- nvinfo : EIATTR_EXIT_INSTR_OFFSETS
	.align		4
        /*00cc*/ 	.byte	0x04, 0x1c
        /*00ce*/ 	.short	(.L_105 - .L_104)


	//   ....[0]....
.L_104:
        /*00d0*/ 	.word	0x00000660


	//----- nvinfo : EIATTR_CRS_STACK_SIZE
	.align		4
.L_105:
        /*00d4*/ 	.byte	0x04, 0x1e
        /*00d6*/ 	.short	(.L_107 - .L_106)
.L_106:
        /*00d8*/ 	.word	0x00000000


	//----- nvinfo : EIATTR_CBANK_PARAM_SIZE
	.align		4
.L_107:
        /*00dc*/ 	.byte	0x03, 0x19
        /*00de*/ 	.short	0x0054


	//----- nvinfo : EIATTR_PARAM_CBANK
	.align		4
        /*00e0*/ 	.byte	0x04, 0x0a
        /*00e2*/ 	.short	(.L_109 - .L_108)
	.align		4
.L_108:
        /*00e4*/ 	.word	index@(.nv.constant0._Z18periodic_search_k2PKfS0_S0_PKiS2_PfS3_S3_PiS4_i)
        /*00e8*/ 	.short	0x0380
        /*00ea*/ 	.short	0x0054


	//----- nvinfo : EIATTR_SW_WAR
	.align		4
.L_109:
        /*00ec*/ 	.byte	0x04, 0x36
        /*00ee*/ 	.short	(.L_111 - .L_110)
.L_110:
        /*00f0*/ 	.word	0x00000008
.L_111:


//--------------------- .nv.info._Z18periodic_search_k1fPKfS0_S0_iiiiPfS1_S1_PiS2_ --------------------------
	.section	.nv.info._Z18periodic_search_k1fPKfS0_S0_iiiiPfS1_S1_PiS2_,"",@"SHT_CUDA_INFO"
	.sectionflags	@""
	.align	4


	//----- nvinfo : EIATTR_CUDA_API_VERSION
	.align		4
        /*0000*/ 	.byte	0x04, 0x37
        /*0002*/ 	.short	(.L_113 - .L_112)
.L_112:
        /*0004*/ 	.word	0x00000082


	//----- nvinfo : EIATTR_KPARAM_INFO
	.align		4
.L_113:
        /*0008*/ 	.byte	0x04, 0x17
        /*000a*/ 	.short	(.L_115 - .L_114)
.L_114:
        /*000c*/ 	.word	0x00000000
        /*0010*/ 	.short	0x000c
        /*0012*/ 	.short	0x0050
        /*0014*/ 	.byte	0x00, 0xf5, 0x21, 0x00


	//----- nvinfo : EIATTR_KPARAM_INFO
	.align		4
.L_115:
        /*0018*/ 	.byte	0x04, 0x17
        /*001a*/ 	.short	(.L_117 - .L_116)
.L_116:
        /*001c*/ 	.word	0x00000000
        /*0020*/ 	.short	0x000b
        /*0022*/ 	.short	0x0048
        /*0024*/ 	.byte	0x00, 0xf5, 0x21, 0x00


	//----- nvinfo : EIATTR_KPARAM_INFO
	.align		4
.L_117:
        /*0028*/ 	.byte	0x04, 0x17
        /*002a*/ 	.short	(.L_119 - .L_118)
.L_118:
        /*002c*/ 	.word	0x00000000
        /*0030*/ 	.short	0x000a
        /*0032*/ 	.short	0x0040
        /*0034*/ 	.byte	0x00, 0xf5, 0x21, 0x00


	//----- nvinfo : EIATTR_KPARAM_INFO
	.align		4
.L_119:
        /*0038*/ 	.byte	0x04, 0x17
        /*003a*/ 	.short	(.L_121 - .L_120)
.L_120:
        /*003c*/ 	.word	0x00000000
        /*0040*/ 	.short	0x0009
        /*0042*/ 	.short	0x0038
        /*0044*/ 	.byte	0x00, 0xf5, 0x21, 0x00


	//----- nvinfo : EIATTR_KPARAM_INFO
	.align		4
.L_121:
        /*0048*/ 	.byte	0x04, 0x17
        /*004a*/ 	.short	(.L_123 - .L_122)
.L_122:
        /*004c*/ 	.word	0x00000000
        /*0050*/ 	.short	0x0008
        /*0052*/ 	.short	0x0030
        /*0054*/ 	.byte	0x00, 0xf5, 0x21, 0x00


	//----- nvinfo : EIATTR_KPARAM_INFO
	.align		4
.L_123:
        /*0058*/ 	.byte	0x04, 0x17
        /*005a*/ 	.short	(.L_125 - .L_124)
.L_124:
        /*005c*/ 	.word	0x00000000
        /*0060*/ 	.short	0x0007
        /*0062*/ 	.short	0x002c
        /*0064*/ 	.byte	0x00, 0xf0, 0x11, 0x00


	//----- nvinfo : EIATTR_KPARAM_INFO
	.align		4
.L_125:
        /*0068*/ 	.byte	0x04, 0x17
        /*006a*/ 	.short	(.L_127 - .L_126)
.L_126:
        /*006c*/ 	.word	0x00000000
        /*0070*/ 	.short	0x0006
        /*0072*/ 	.short	0x0028
        /*0074*/ 	.byte	0x00, 0xf0, 0x11, 0x00


	//----- nvinfo : EIATTR_KPARAM_INFO
	.align		4
.L_127:
        /*0078*/ 	.byte	0x04, 0x17
        /*007a*/ 	.short	(.L_129 - .L_128)
.L_128:
        /*007c*/ 	.word	0x00000000
        /*0080*/ 	.short	0x0005
        /*0082*/ 	.short	0x0024
        /*0084*/ 	.byte	0x00, 0xf0, 0x11, 0x00


	//----- nvinfo : EIATTR_KPARAM_INFO
	.align		4
.L_129:
        /*0088*/ 	.byte	0x04, 0x17
        /*008a*/ 	.short	(.L_131 - .L_130)
.L_130:
        /*008c*/ 	.word	0x00000000
        /*0090*/ 	.short	0x0004
        /*0092*/ 	.short	0x0020
        /*0094*/ 	.byte	0x00, 0xf0, 0x11, 0x00


	//----- nvinfo : EIATTR_KPARAM_INFO
	.align		4
.L_131:
        /*0098*/ 	.byte	0x04, 0x17
        /*009a*/ 	.short	(.L_133 - .L_132)
.L_132:
        /*009c*/ 	.word	0x00000000
        /*00a0*/ 	.short	0x0003
        /*00a2*/ 	.short	0x0018
        /*00a4*/ 	.byte	0x00, 0xf5, 0x21, 0x00


	//----- nvinfo : EIATTR_KPARAM_INFO
	.align		4
.L_133:
        /*00a8*/ 	.byte	0x04, 0x17
        /*00aa*/ 	.short	(.L_135 - .L_134)
.L_134:
        /*00ac*/ 	.word	0x00000000
        /*00b0*/ 	.short	0x0002
        /*00b2*/ 	.short	0x0010
        /*00b4*/ 	.byte	0x00, 0xf5, 0x21, 0x00


	//----- nvinfo : EIATTR_KPARAM_INFO
	.align		4
.L_135:
        /*00b8*/ 	.byte	0x04, 0x17
        /*00ba*/ 	.short	(.L_137 - .L_136)
.L_136:
        /*00bc*/ 	.word	0x00000000
        /*00c0*/ 	.short	0x0001
        /*00c2*/ 	.short	0x0008
        /*00c4*/ 	.byte	0x00, 0xf5, 0x21, 0x00


	//----- nvinfo : EIATTR_KPARAM_INFO
	.align		4
.L_137:
        /*00c8*/ 	.byte	0x04, 0x17
        /*00ca*/ 	.short	(.L_139 - .L_138)
.L_138:
        /*00cc*/ 	.word	0x00000000
        /*00d0*/ 	.short	0x0000
        /*00d2*/ 	.short	0x0000
        /*00d4*/ 	.byte	0x00, 0xf0, 0x11, 0x00


	//----- nvinfo : EIATTR_SPARSE_MMA_MASK
	.align		4
.L_139:
        /*00d8*/ 	.byte	0x03, 0x50
        /*00da*/ 	.short	0x0000


	//----- nvinfo : EIATTR_MAXREG_COUNT
	.align		4
        /*00dc*/ 	.byte	0x03, 0x1b
        /*00de*/ 	.short	0x00ff


	//----- nvinfo : EIATTR_NUM_BARRIERS
	.align		4
        /*00e0*/ 	.byte	0x02, 0x4c
        /*00e2*/ 	.byte	0x01
	.zero		1


	//----- nvinfo : EIATTR_MERCURY_ISA_VERSION
	.align		4
        /*00e4*/ 	.byte	0x03, 0x5f
        /*00e6*/ 	.short	0x0101


	//----- nvinfo : EIATTR_VRC_CTA_INIT_COUNT
	.align		4
        /*00e8*/ 	.byte	0x02, 0x4a
	.zero		1
	.zero		1


	//----- nvinfo : EIATTR_EXIT_INSTR_OFFSETS
	.align		4
        /*00ec*/ 	.byte	0x04, 0x1c
        /*00ee*/ 	.short	(.L_141 - .L_140)


	//   ....[0]....
.L_140:
        /*00f0*/ 	.word	0x00000b10


	//   ....[1]....
        /*00f4*/ 	.word	0x00000d20


	//----- nvinfo : EIATTR_CRS_STACK_SIZE
	.align		4
.L_141:
        /*00f8*/ 	.byte	0x04, 0x1e
        /*00fa*/ 	.short	(.L_143 - .L_142)
.L_142:
        /*00fc*/ 	.word	0x00000000


	//----- nvinfo : EIATTR_CBANK_PARAM_SIZE
	.align		4
.L_143:
        /*0100*/ 	.byte	0x03, 0x19
        /*0102*/ 	.short	0x0058


	//----- nvinfo : EIATTR_PARAM_CBANK
	.align		4
        /*0104*/ 	.byte	0x04, 0x0a
        /*0106*/ 	.short	(.L_145 - .L_144)
	.align		4
.L_144:
        /*0108*/ 	.word	index@(.nv.constant0._Z18periodic_search_k1fPKfS0_S0_iiiiPfS1_S1_PiS2_)
        /*010c*/ 	.short	0x0380
        /*010e*/ 	.short	0x0058


	//----- nvinfo : EIATTR_SW_WAR
	.align		4
.L_145:
        /*0110*/ 	.byte	0x04, 0x36
        /*0112*/ 	.short	(.L_147 - .L_146)
.L_146:
        /*0114*/ 	.word	0x00000008
.L_147:


//--------------------- .nv.info._Z11resample_k2PKdS0_PdS1_i --------------------------
	.section	.nv.info._Z11resample_k2PKdS0_PdS1_i,"",@"SHT_CUDA_INFO"
	.sectionflags	@""
	.align	4


	//----- nvinfo : EIATTR_CUDA_API_VERSION
	.align		4
        /*0000*/ 	.byte	0x04, 0x37
        /*0002*/ 	.short	(.L_149 - .L_148)
.L_148:
        /*0004*/ 	.word	0x00000082


	//----- nvinfo : EIATTR_KPARAM_INFO
	.align		4
.L_149:
        /*0008*/ 	.byte	0x04, 0x17
        /*000a*/ 	.short	(.L_151 - .L_150)
.L_150:
        /*000c*/ 	.word	0x00000000
        /*0010*/ 	.short	0x0004
        /*0012*/ 	.short	0x0020
        /*0014*/ 	.byte	0x00, 0xf0, 0x11, 0x00


	//----- nvinfo : EIATTR_KPARAM_INFO
	.align		4
.L_151:
        /*0018*/ 	.byte	0x04, 0x17
        /*001a*/ 	.short	(.L_153 - .L_152)
.L_152:
        /*001c*/ 	.word	0x00000000
        /*0020*/ 	.short	0x0003
        /*0022*/ 	.short	0x0018
        /*0024*/ 	.byte	0x00, 0xf5, 0x21, 0x00


	//----- nvinfo : EIATTR_KPARAM_INFO
	.align		4
.L_153:
        /*0028*/ 	.byte	0x04, 0x17
        /*002a*/ 	.short	(.L_155 - .L_154)
.L_154:
        /*002c*/ 	.word	0x00000000
        /*0030*/ 	.short	0x0002
        /*0032*/ 	.short	0x0010
        /*0034*/ 	.byte	0x00, 0xf5, 0x21, 0x00


	//----- nvinfo : EIATTR_KPARAM_INFO
	.align		4
.L_155:
        /*0038*/ 	.byte	0x04, 0x17
        /*003a*/ 	.short	(.L_157 - .L_156)
.L_156:
        /*003c*/ 	.word	0x00000000
        /*0040*/ 	.short	0x0001
        /*0042*/ 	.short	0x0008
        /*0044*/ 	.byte	0x00, 0xf5, 0x21, 0x00


	//----- nvinfo : EIATTR_KPARAM_INFO
	.align		4
.L_157:
        /*0048*/ 	.byte	0x04, 0x17
        /*004a*/ 	.short	(.L_159 - .L_158)
.L_158:
        /*004c*/ 	.word	0x00000000
        /*0050*/ 	.short	0x0000
        /*0052*/ 	.short	0x0000
        /*0054*/ 	.byte	0x00, 0xf5, 0x21, 0x00


	//----- nvinfo : EIATTR_SPARSE_MMA_MASK
	.align		4
.L_159:
        /*0058*/ 	.byte	0x03, 0x50
        /*005a*/ 	.short	0x0000


	//----- nvinfo : EIATTR_MAXREG_COUNT
	.align		4
        /*005c*/ 	.byte	0x03, 0x1b
        /*005e*/ 	.short	0x00ff


	//----- nvinfo : EIATTR_MERCURY_ISA_VERSION
	.align		4
        /*0060*/ 	.byte	0x03, 0x5f
        /*0062*/ 	.short	0x0101


	//----- nvinfo : EIATTR_VRC_CTA_INIT_COUNT
	.align		4
        /*0064*/ 	.byte	0x02, 0x4a
	.zero		1
	.zero		1


	//----- nvinfo : EIATTR_EXIT_INSTR_OFFSETS
	.align		4
        /*0068*/ 	.byte	0x04, 0x1c
        /*006a*/ 	.short	(.L_161 - .L_160)


	//   ....[0]....
.L_160:
        /*006c*/ 	.word	0x00000070


	//   ....[1]....
        /*0070*/ 	.word	0x00000380


	//----- nvinfo : EIATTR_CRS_STACK_SIZE
	.align		4
.L_161:
        /*0074*/ 	.byte	0x04, 0x1e
        /*0076*/ 	.short	(.L_163 - .L_162)
.L_162:
        /*0078*/ 	.word	0x00000000


	//----- nvinfo : EIATTR_CBANK_PARAM_SIZE
	.align		4
.L_163:
        /*007c*/ 	.byte	0x03, 0x19
        /*007e*/ 	.short	0x0024


	//----- nvinfo : EIATTR_PARAM_CBANK
	.align		4
        /*0080*/ 	.byte	0x04, 0x0a
        /*0082*/ 	.short	(.L_165 - .L_164)
	.align		4
.L_164:
        /*0084*/ 	.word	index@(.nv.constant0._Z11resample_k2PKdS0_PdS1_i)
        /*0088*/ 	.short	0x0380
        /*008a*/ 	.short	0x0024


	//----- nvinfo : EIATTR_SW_WAR
	.align		4
.L_165:
        /*008c*/ 	.byte	0x04, 0x36
        /*008e*/ 	.short	(.L_167 - .L_166)
.L_166:
        /*0090*/ 	.word	0x00000008
.L_167:


//--------------------- .nv.info._Z11resample_k1PKdS0_S0_diPdS1_ --------------------------
	.section	.nv.info._Z11resample_k1PKdS0_S0_diPdS1_,"",@"SHT_CUDA_INFO"
	.sectionflags	@""
	.align	4


	//----- nvinfo : EIATTR_CUDA_API_VERSION
	.align		4
        /*0000*/ 	.byte	0x04, 0x37
        /*0002*/ 	.short	(.L_169 - .L_168)
.L_168:
        /*0004*/ 	.word	0x00000082


	//----- nvinfo : EIATTR_KPARAM_INFO
	.align		4
.L_169:
        /*0008*/ 	.byte	0x04, 0x17
        /*000a*/ 	.short	(.L_171 - .L_170)
.L_170:
        /*000c*/ 	.word	0x00000000
        /*0010*/ 	.short	0x0006
        /*0012*/ 	.short	0x0030
        /*0014*/ 	.byte	0x00, 0xf5, 0x21, 0x00


	//----- nvinfo : EIATTR_KPARAM_INFO
	.align		4
.L_171:
        /*0018*/ 	.byte	0x04, 0x17
        /*001a*/ 	.short	(.L_173 - .L_172)
.L_172:
        /*001c*/ 	.word	0x00000000
        /*0020*/ 	.short	0x0005
        /*0022*/ 	.short	0x0028
        /*0024*/ 	.byte	0x00, 0xf5, 0x21, 0x00


	//----- nvinfo : EIATTR_KPARAM_INFO
	.align		4
.L_173:
        /*0028*/ 	.byte	0x04, 0x17
        /*002a*/ 	.short	(.L_175 - .L_174)
.L_174:
        /*002c*/ 	.word	0x00000000
        /*0030*/ 	.short	0x0004
        /*0032*/ 	.short	0x0020
        /*0034*/ 	.byte	0x00, 0xf0, 0x11, 0x00


	//----- nvinfo : EIATTR_KPARAM_INFO
	.align		4
.L_175:
        /*0038*/ 	.byte	0x04, 0x17
        /*003a*/ 	.short	(.L_177 - .L_176)
.L_176:
        /*003c*/ 	.word	0x00000000
        /*0040*/ 	.short	0x0003
        /*0042*/ 	.short	0x0018
        /*0044*/ 	.byte	0x00, 0xf0, 0x21, 0x00


	//----- nvinfo : EIATTR_KPARAM_INFO
	.align		4
.L_177:
        /*0048*/ 	.byte	0x04, 0x17
        /*004a*/ 	.short	(.L_179 - .L_178)
.L_178:
        /*004c*/ 	.word	0x00000000
        /*0050*/ 	.short	0x0002
        /*0052*/ 	.short	0x0010
        /*0054*/ 	.byte	0x00, 0xf5, 0x21, 0x00


	//----- nvinfo : EIATTR_KPARAM_INFO
	.align		4
.L_179:
        /*0058*/ 	.byte	0x04, 0x17
        /*005a*/ 	.short	(.L_181 - .L_180)
.L_180:
        /*005c*/ 	.word	0x00000000
        /*0060*/ 	.short	0x0001
        /*0062*/ 	.short	0x0008
        /*0064*/ 	.byte	0x00, 0xf5, 0x21, 0x00


	//----- nvinfo : EIATTR_KPARAM_INFO
	.align		4
.L_181:
        /*0068*/ 	.byte	0x04, 0x17
        /*006a*/ 	.short	(.L_183 - .L_182)
.L_182:
        /*006c*/ 	.word	0x00000000
        /*0070*/ 	.short	0x0000
        /*0072*/ 	.short	0x0000
        /*0074*/ 	.byte	0x00, 0xf5, 0x21, 0x00


	//----- nvinfo : EIATTR_SPARSE_MMA_MASK
	.align		4
.L_183:
        /*0078*/ 	.byte	0x03, 0x50
        /*007a*/ 	.short	0x0000


	//----- nvinfo : EIATTR_MAXREG_COUNT
	.align		4
        /*007c*/ 	.byte	0x03, 0x1b
        /*007e*/ 	.short	0x00ff


	//----- nvinfo : EIATTR_MERCURY_ISA_VERSION
	.align		4
        /*0080*/ 	.byte	0x03, 0x5f
        /*0082*/ 	.short	0x0101


	//----- nvinfo : EIATTR_VRC_CTA_INIT_COUNT
	.align		4
        /*0084*/ 	.byte	0x02, 0x4a
	.zero		1
	.zero		1


	//----- nvinfo : EIATTR_EXIT_INSTR_OFFSETS
	.align		4
        /*0088*/ 	.byte	0x04, 0x1c
        /*008a*/ 	.short	(.L_185 - .L_184)


	//   ....[0]....
.L_184:
        /*008c*/ 	.word	0x00000070


	//   ....[1]....
        /*0090*/ 	.word	0x000000d0


	//   ....[2]....
        /*0094*/ 	.word	0x00000440


	//----- nvinfo : EIATTR_CRS_STACK_SIZE
	.align		4
.L_185:
        /*0098*/ 	.byte	0x04, 0x1e
        /*009a*/ 	.short	(.L_187 - .L_186)
.L_186:
        /*009c*/ 	.word	0x00000000


	//----- nvinfo : EIATTR_CBANK_PARAM_SIZE
	.align		4
.L_187:
        /*00a0*/ 	.byte	0x03, 0x19
        /*00a2*/ 	.short	0x0038


	//----- nvinfo : EIATTR_PARAM_CBANK
	.align		4
        /*00a4*/ 	.byte	0x04, 0x0a
        /*00a6*/ 	.short	(.L_189 - .L_188)
	.align		4
.L_188:
        /*00a8*/ 	.word	index@(.nv.constant0._Z11resample_k1PKdS0_S0_diPdS1_)
        /*00ac*/ 	.short	0x0380
        /*00ae*/ 	.short	0x0038


	//----- nvinfo : EIATTR_SW_WAR
	.align		4
.L_189:
        /*00b0*/ 	.byte	0x04, 0x36
        /*00b2*/ 	.short	(.L_191 - .L_190)
.L_190:
        /*00b4*/ 	.word	0x00000008
.L_191:


//--------------------- .nv.info._Z13linear_searchPKfS0_S0_fiS0_iS0_ifiPfS1_S1_ --------------------------
	.section	.nv.info._Z13linear_searchPKfS0_S0_fiS0_iS0_ifiPfS1_S1_,"",@"SHT_CUDA_INFO"
	.sectionflags	@""
	.align	4


	//----- nvinfo : EIATTR_CUDA_API_VERSION
	.align		4
        /*0000*/ 	.byte	0x04, 0x37
        /*0002*/ 	.short	(.L_193 - .L_192)
.L_192:
        /*0004*/ 	.word	0x00000082


	//----- nvinfo : EIATTR_KPARAM_INFO
	.align		4
.L_193:
        /*0008*/ 	.byte	0x04, 0x17
        /*000a*/ 	.short	(.L_195 - .L_194)
.L_194:
        /*000c*/ 	.word	0x00000000
        /*0010*/ 	.short	0x000d
        /*0012*/ 	.short	0x0058
        /*0014*/ 	.byte	0x00, 0xf5, 0x21, 0x00


	//----- nvinfo : EIATTR_KPARAM_INFO
	.align		4
.L_195:
        /*0018*/ 	.byte	0x04, 0x17
        /*001a*/ 	.short	(.L_197 - .L_196)
.L_196:
        /*001c*/ 	.word	0x00000000
        /*0020*/ 	.short	0x000c
        /*0022*/ 	.short	0x0050
        /*0024*/ 	.byte	0x00, 0xf5, 0x21, 0x00


	//----- nvinfo : EIATTR_KPARAM_INFO
	.align		4
.L_197:
        /*0028*/ 	.byte	0x04, 0x17
        /*002a*/ 	.short	(.L_199 - .L_198)
.L_198:
        /*002c*/ 	.word	0x00000000
        /*0030*/ 	.short	0x000b
        /*0032*/ 	.short	0x0048
        /*0034*/ 	.byte	0x00, 0xf5, 0x21, 0x00


	//----- nvinfo : EIATTR_KPARAM_INFO
	.align		4
.L_199:
        /*0038*/ 	.byte	0x04, 0x17
        /*003a*/ 	.short	(.L_201 - .L_200)
.L_200:
        /*003c*/ 	.word	0x00000000
        /*0040*/ 	.short	0x000a
        /*0042*/ 	.short	0x0040
        /*0044*/ 	.byte	0x00, 0xf0, 0x11, 0x00


	//----- nvinfo : EIATTR_KPARAM_INFO
	.align		4
.L_201:
        /*0048*/ 	.byte	0x04, 0x17
        /*004a*/ 	.short	(.L_203 - .L_202)
.L_202:
        /*004c*/ 	.word	0x00000000
        /*0050*/ 	.short	0x0009
        /*0052*/ 	.short	0x003c
        /*0054*/ 	.byte	0x00, 0xf0, 0x11, 0x00


	//----- nvinfo : EIATTR_KPARAM_INFO
	.align		4
.L_203:
        /*0058*/ 	.byte	0x04, 0x17
        /*005a*/ 	.short	(.L_205 - .L_204)
.L_204:
        /*005c*/ 	.word	0x00000000
        /*0060*/ 	.short	0x0008
        /*0062*/ 	.short	0x0038
        /*0064*/ 	.byte	0x00, 0xf0, 0x11, 0x00


	//----- nvinfo : EIATTR_KPARAM_INFO
	.align		4
.L_205:
        /*0068*/ 	.byte	0x04, 0x17
        /*006a*/ 	.short	(.L_207 - .L_206)
.L_206:
        /*006c*/ 	.word	0x00000000
        /*0070*/ 	.short	0x0007
        /*0072*/ 	.short	0x0030
        /*0074*/ 	.byte	0x00, 0xf5, 0x21, 0x00


	//----- nvinfo : EIATTR_KPARAM_INFO
	.align		4
.L_207:
        /*0078*/ 	.byte	0x04, 0x17
        /*007a*/ 	.short	(.L_209 - .L_208)
.L_208:
        /*007c*/ 	.word	0x00000000
        /*0080*/ 	.short	0x0006
        /*0082*/ 	.short	0x0028
        /*0084*/ 	.byte	0x00, 0xf0, 0x11, 0x00


	//----- nvinfo : EIATTR_KPARAM_INFO
	.align		4
.L_209:
        /*0088*/ 	.byte	0x04, 0x17
        /*008a*/ 	.short	(.L_211 - .L_210)
.L_210:
        /*008c*/ 	.word	0x00000000
        /*0090*/ 	.short	0x0005
        /*0092*/ 	.short	0x0020
        /*0094*/ 	.byte	0x00, 0xf5, 0x21, 0x00


	//----- nvinfo : EIATTR_KPARAM_INFO
	.align		4
.L_211:
        /*0098*/ 	.byte	0x04, 0x17
        /*009a*/ 	.short	(.L_213 - .L_212)
.L_212:
        /*009c*/ 	.word	0x00000000
        /*00a0*/ 	.short	0x0004
        /*00a2*/ 	.short	0x001c
        /*00a4*/ 	.byte	0x00, 0xf0, 0x11, 0x00


	//----- nvinfo : EIATTR_KPARAM_INFO
	.align		4
.L_213:
        /*00a8*/ 	.byte	0x04, 0x17
        /*00aa*/ 	.short	(.L_215 - .L_214)
.L_214:
        /*00ac*/ 	.word	0x00000000
        /*00b0*/ 	.short	0x0003
        /*00b2*/ 	.short	0x0018
        /*00b4*/ 	.byte	0x00, 0xf0, 0x11, 0x00


	//----- nvinfo : EIATTR_KPARAM_INFO
	.align		4
.L_215:
        /*00b8*/ 	.byte	0x04, 0x17
        /*00ba*/ 	.short	(.L_217 - .L_216)
.L_216:
        /*00bc*/ 	.word	0x00000000
        /*00c0*/ 	.short	0x0002
        /*00c2*/ 	.short	0x0010
        /*00c4*/ 	.byte	0x00, 0xf5, 0x21, 0x00


	//----- nvinfo : EIATTR_KPARAM_INFO
	.align		4
.L_217:
        /*00c8*/ 	.byte	0x04, 0x17
        /*00ca*/ 	.short	(.L_219 - .L_218)
.L_218:
        /*00cc*/ 	.word	0x00000000
        /*00d0*/ 	.short	0x0001
        /*00d2*/ 	.short	0x0008
        /*00d4*/ 	.byte	0x00, 0xf5, 0x21, 0x00


	//----- nvinfo : EIATTR_KPARAM_INFO
	.align		4
.L_219:
        /*00d8*/ 	.byte	0x04, 0x17
        /*00da*/ 	.short	(.L_221 - .L_220)
.L_220:
        /*00dc*/ 	.word	0x00000000
        /*00e0*/ 	.short	0x0000
        /*00e2*/ 	.short	0x0000
        /*00e4*/ 	.byte	0x00, 0xf5, 0x21, 0x00


	//----- nvinfo : EIATTR_SPARSE_MMA_MASK
	.align		4
.L_221:
        /*00e8*/ 	.byte	0x03, 0x50
        /*00ea*/ 	.short	0x0000


	//----- nvinfo : EIATTR_MAXREG_COUNT
	.align		4
        /*00ec*/ 	.byte	0x03, 0x1b
        /*00ee*/ 	.short	0x00ff


	//----- nvinfo : EIATTR_NUM_BARRIERS
	.align		4
        /*00f0*/ 	.byte	0x02, 0x4c
        /*00f2*/ 	.byte	0x01
	.zero		1


	//----- nvinfo : EIATTR_MERCURY_ISA_VERSION
	.align		4
        /*00f4*/ 	.byte	0x03, 0x5f
        /*00f6*/ 	.short	0x0101


	//----- nvinfo : EIATTR_VRC_CTA_INIT_COUNT
	.align		4
        /*00f8*/ 	.byte	0x02, 0x4a
	.zero		1
	.zero		1


	//----- nvinfo : EIATTR_EXIT_INSTR_OFFSETS
	.align		4
        /*00fc*/ 	.byte	0x04, 0x1c
        /*00fe*/ 	.short	(.L_223 - .L_222)


	//   ....[0]....
.L_222:
        /*0100*/ 	.word	0x000001e0


	//   ....[1]....
        /*0104*/ 	.word	0x00000210


	//   ....[2]....
        /*0108*/ 	.word	0x00000360


	//   ....[3]....
        /*010c*/ 	.word	0x00001760


	//----- nvinfo : EIATTR_CRS_STACK_SIZE
	.align		4
.L_223:
        /*0110*/ 	.byte	0x04, 0x1e
        /*0112*/ 	.short	(.L_225 - .L_224)
.L_224:
        /*0114*/ 	.word	0x00000000


	//----- nvinfo : EIATTR_CBANK_PARAM_SIZE
	.align		4
.L_225:
        /*0118*/ 	.byte	0x03, 0x19
        /*011a*/ 	.short	0x0060


	//----- nvinfo : EIATTR_PARAM_CBANK
	.align		4
        /*011c*/ 	.byte	0x04, 0x0a
        /*011e*/ 	.short	(.L_227 - .L_226)
	.align		4
.L_226:
        /*0120*/ 	.word	index@(.nv.constant0._Z13linear_searchPKfS0_S0_fiS0_iS0_ifiPfS1_S1_)
        /*0124*/ 	.short	0x0380
        /*0126*/ 	.short	0x0060


	//----- nvinfo : EIATTR_SW_WAR
	.align		4
.L_227:
        /*0128*/ 	.byte	0x04, 0x36
        /*012a*/ 	.short	(.L_229 - .L_228)
.L_228:
        /*012c*/ 	.word	0x00000008
.L_229:


//--------------------- .nv.info._Z19detrender_fit_trendPKdS0_S0_S0_iiiPd --------------------------
	.section	.nv.info._Z19detrender_fit_trendPKdS0_S0_S0_iiiPd,"",@"SHT_CUDA_INFO"
	.sectionflags	@""
	.align	4


	//----- nvinfo : EIATTR_CUDA_API_VERSION
	.align		4
        /*0000*/ 	.byte	0x04, 0x37
        /*0002*/ 	.short	(.L_231 - .L_230)
.L_230:
        /*0004*/ 	.word	0x00000082


	//----- nvinfo : EIATTR_KPARAM_INFO
	.align		4
.L_231:
        /*0008*/ 	.byte	0x04, 0x17
        /*000a*/ 	.short	(.L_233 - .L_232)
.L_232:
        /*000c*/ 	.word	0x00000000
        /*0010*/ 	.short	0x0007
        /*0012*/ 	.short	0x0030
        /*0014*/ 	.byte	0x00, 0xf5, 0x21, 0x00


	//----- nvinfo : EIATTR_KPARAM_INFO
	.align		4
.L_233:
        /*0018*/ 	.byte	0x04, 0x17
        /*001a*/ 	.short	(.L_235 - .L_234)
.L_234:
        /*001c*/ 	.word	0x00000000
        /*0020*/ 	.short	0x0006
        /*0022*/ 	.short	0x0028
        /*0024*/ 	.byte	0x00, 0xf0, 0x11, 0x00


	//----- nvinfo : EIATTR_KPARAM_INFO
	.align		4
.L_235:
        /*0028*/ 	.byte	0x04, 0x17
        /*002a*/ 	.short	(.L_237 - .L_236)
.L_236:
        /*002c*/ 	.word	0x00000000
        /*0030*/ 	.short	0x0005
        /*0032*/ 	.short	0x0024
        /*0034*/ 	.byte	0x00, 0xf0, 0x11, 0x00


	//----- nvinfo : EIATTR_KPARAM_INFO
	.align		4
.L_237:
        /*0038*/ 	.byte	0x04, 0x17
        /*003a*/ 	.short	(.L_239 - .L_238)
.L_238:
        /*003c*/ 	.word	0x00000000
        /*0040*/ 	.short	0x0004
        /*0042*/ 	.short	0x0020
        /*0044*/ 	.byte	0x00, 0xf0, 0x11, 0x00


	//----- nvinfo : EIATTR_KPARAM_INFO
	.align		4
.L_239:
        /*0048*/ 	.byte	0x04, 0x17
        /*004a*/ 	.short	(.L_241 - .L_240)
.L_240:
        /*004c*/ 	.word	0x00000000
        /*0050*/ 	.short	0x0003
        /*0052*/ 	.short	0x0018
        /*0054*/ 	.byte	0x00, 0xf5, 0x21, 0x00


	//----- nvinfo : EIATTR_KPARAM_INFO
	.align		4
.L_241:
        /*0058*/ 	.byte	0x04, 0x17
        /*005a*/ 	.short	(.L_243 - .L_242)
.L_242:
        /*005c*/ 	.word	0x00000000
        /*0060*/ 	.short	0x0002
        /*0062*/ 	.short	0x0010
        /*0064*/ 	.byte	0x00, 0xf5, 0x21, 0x00


	//----- nvinfo : EIATTR_KPARAM_INFO
	.align		4
.L_243:
        /*0068*/ 	.byte	0x04, 0x17
        /*006a*/ 	.short	(.L_245 - .L_244)
.L_244:
        /*006c*/ 	.word	0x00000000
        /*0070*/ 	.short	0x0001
        /*0072*/ 	.short	0x0008
        /*0074*/ 	.byte	0x00, 0xf5, 0x21, 0x00


	//----- nvinfo : EIATTR_KPARAM_INFO
	.align		4
.L_245:
        /*0078*/ 	.byte	0x04, 0x17
        /*007a*/ 	.short	(.L_247 - .L_246)
.L_246:
        /*007c*/ 	.word	0x00000000
        /*0080*/ 	.short	0x0000
        /*0082*/ 	.short	0x0000
        /*0084*/ 	.byte	0x00, 0xf5, 0x21, 0x00


	//----- nvinfo : EIATTR_SPARSE_MMA_MASK
	.align		4
.L_247:
        /*0088*/ 	.byte	0x03, 0x50
        /*008a*/ 	.short	0x0000


	//----- nvinfo : EIATTR_MAXREG_COUNT
	.align		4
        /*008c*/ 	.byte	0x03, 0x1b
        /*008e*/ 	.short	0x00ff


	//----- nvinfo : EIATTR_MERCURY_ISA_VERSION
	.align		4
        /*0090*/ 	.byte	0x03, 0x5f
        /*0092*/ 	.short	0x0101


	//----- nvinfo : EIATTR_VRC_CTA_INIT_COUNT
	.align		4
        /*0094*/ 	.byte	0x02, 0x4a
	.zero		1
	.zero		1


	//----- nvinfo : EIATTR_EXIT_INSTR_OFFSETS
	.align		4
        /*0098*/ 	.byte	0x04, 0x1c
        /*009a*/ 	.short	(.L_249 - .L_248)


	//   ....[0]....
.L_248:
        /*009c*/ 	.word	0x00000070


	//   ....[1]....
        /*00a0*/ 	.word	0x00000660


	//   ....[2]....
        /*00a4*/ 	.word	0x00001160


	//----- nvinfo : EIATTR_CRS_STACK_SIZE
	.align		4
.L_249:
        /*00a8*/ 	.byte	0x04, 0x1e
        /*00aa*/ 	.short	(.L_251 - .L_250)
.L_250:
        /*00ac*/ 	.word	0x00000000


	//----- nvinfo : EIATTR_CBANK_PARAM_SIZE
	.align		4
.L_251:
        /*00b0*/ 	.byte	0x03, 0x19
        /*00b2*/ 	.short	0x0038


	//----- nvinfo : EIATTR_PARAM_CBANK
	.align		4
        /*00b4*/ 	.byte	0x04, 0x0a
        /*00b6*/ 	.short	(.L_253 - .L_252)
	.align		4
.L_252:
        /*00b8*/ 	.word	index@(.nv.constant0._Z19detrender_fit_trendPKdS0_S0_S0_iiiPd)
        /*00bc*/ 	.short	0x0380
        /*00be*/ 	.short	0x0038


	//----- nvinfo : EIATTR_SW_WAR
	.align		4
.L_253:
        /*00c0*/ 	.byte	0x04, 0x36
        /*00c2*/ 	.short	(.L_255 - .L_254)
.L_254:
        /*00c4*/ 	.word	0x00000008
.L_255:


//--------------------- .nv.info._Z17detrender_calc_ICPKdS0_PKiiiiiPd --------------------------
	.section	.nv.info._Z17detrender_calc_ICPKdS0_PKiiiiiPd,"",@"SHT_CUDA_INFO"
	.sectionflags	@""
	.align	4


	//----- nvinfo : EIATTR_CUDA_API_VERSION
	.align		4
        /*0000*/ 	.byte	0x04, 0x37
        /*0002*/ 	.short	(.L_257 - .L_256)
.L_256:
        /*0004*/ 	.word	0x00000082


	//----- nvinfo : EIATTR_KPARAM_INFO
	.align		4
.L_257:
        /*0008*/ 	.byte	0x04, 0x17
        /*000a*/ 	.short	(.L_259 - .L_258)
.L_258:
        /*000c*/ 	.word	0x00000000
        /*0010*/ 	.short	0x0007
        /*0012*/ 	.short	0x0028
        /*0014*/ 	.byte	0x00, 0xf5, 0x21, 0x00


	//----- nvinfo : EIATTR_KPARAM_INFO
	.align		4
.L_259:
        /*0018*/ 	.byte	0x04, 0x17
        /*001a*/ 	.short	(.L_261 - .L_260)
.L_260:
        /*001c*/ 	.word	0x00000000
        /*0020*/ 	.short	0x0006
        /*0022*/ 	.short	0x0024
        /*0024*/ 	.byte	0x00, 0xf0, 0x11, 0x00


	//----- nvinfo : EIATTR_KPARAM_INFO
	.align		4
.L_261:
        /*0028*/ 	.byte	0x04, 0x17
        /*002a*/ 	.short	(.L_263 - .L_262)
.L_262:
        /*002c*/ 	.word	0x00000000
        /*0030*/ 	.short	0x0005
        /*0032*/ 	.short	0x0020
        /*0034*/ 	.byte	0x00, 0xf0, 0x11, 0x00


	//----- nvinfo : EIATTR_KPARAM_INFO
	.align		4
.L_263:
        /*0038*/ 	.byte	0x04, 0x17
        /*003a*/ 	.short	(.L_265 - .L_264)
.L_264:
        /*003c*/ 	.word	0x00000000
        /*0040*/ 	.short	0x0004
        /*0042*/ 	.short	0x001c
        /*0044*/ 	.byte	0x00, 0xf0, 0x11, 0x00


	//----- nvinfo : EIATTR_KPARAM_INFO
	.align		4
.L_265:
        /*0048*/ 	.byte	0x04, 0x17
        /*004a*/ 	.short	(.L_267 - .L_266)
.L_266:
        /*004c*/ 	.word	0x00000000
        /*0050*/ 	.short	0x0003
        /*0052*/ 	.short	0x0018
        /*0054*/ 	.byte	0x00, 0xf0, 0x11, 0x00


	//----- nvinfo : EIATTR_KPARAM_INFO
	.align		4
.L_267:
        /*0058*/ 	.byte	0x04, 0x17
        /*005a*/ 	.short	(.L_269 - .L_268)
.L_268:
        /*005c*/ 	.word	0x00000000
        /*0060*/ 	.short	0x0002
        /*0062*/ 	.short	0x0010
        /*0064*/ 	.byte	0x00, 0xf5, 0x21, 0x00


	//----- nvinfo : EIATTR_KPARAM_INFO
	.align		4
.L_269:
        /*0068*/ 	.byte	0x04, 0x17
        /*006a*/ 	.short	(.L_271 - .L_270)
.L_270:
        /*006c*/ 	.word	0x00000000
        /*0070*/ 	.short	0x0001
        /*0072*/ 	.short	0x0008
        /*0074*/ 	.byte	0x00, 0xf5, 0x21, 0x00


	//----- nvinfo : EIATTR_KPARAM_INFO
	.align		4
.L_271:
        /*0078*/ 	.byte	0x04, 0x17
        /*007a*/ 	.short	(.L_273 - .L_272)
.L_272:
        /*007c*/ 	.word	0x00000000
        /*0080*/ 	.short	0x0000
        /*0082*/ 	.short	0x0000
        /*0084*/ 	.byte	0x00, 0xf5, 0x21, 0x00


	//----- nvinfo : EIATTR_SPARSE_MMA_MASK
	.align		4
.L_273:
        /*0088*/ 	.byte	0x03, 0x50
        /*008a*/ 	.short	0x0000


	//----- nvinfo : EIATTR_MAXREG_COUNT
	.align		4
        /*008c*/ 	.byte	0x03, 0x1b
        /*008e*/ 	.short	0x00ff


	//----- nvinfo : EIATTR_MERCURY_ISA_VERSION
	.align		4
        /*0090*/ 	.byte	0x03, 0x5f
        /*0092*/ 	.short	0x0101


	//----- nvinfo : EIATTR_VRC_CTA_INIT_COUNT
	.align		4
        /*0094*/ 	.byte	0x02, 0x4a
	.zero		1
	.zero		1


	//----- nvinfo : EIATTR_EXIT_INSTR_OFFSETS
	.align		4
        /*0098*/ 	.byte	0x04, 0x1c
        /*009a*/ 	.short	(.L_275 - .L_274)


	//   ....[0]....
.L_274:
        /*009c*/ 	.word	0x000000c0


	//   ....[1]....
        /*00a0*/ 	.word	0x00000190


	//   ....[2]....
        /*00a4*/ 	.word	0x000008d0


	//----- nvinfo : EIATTR_CRS_STACK_SIZE
	.align		4
.L_275:
        /*00a8*/ 	.byte	0x04, 0x1e
        /*00aa*/ 	.short	(.L_277 - .L_276)
.L_276:
        /*00ac*/ 	.word	0x00000000


	//----- nvinfo : EIATTR_CBANK_PARAM_SIZE
	.align		4
.L_277:
        /*00b0*/ 	.byte	0x03, 0x19
        /*00b2*/ 	.short	0x0030


	//----- nvinfo : EIATTR_PARAM_CBANK
	.align		4
        /*00b4*/ 	.byte	0x04, 0x0a
        /*00b6*/ 	.short	(.L_279 - .L_278)
	.align		4
.L_278:
        /*00b8*/ 	.word	index@(.nv.constant0._Z17detrender_calc_ICPKdS0_PKiiiiiPd)
        /*00bc*/ 	.short	0x0380
        /*00be*/ 	.short	0x0030


	//----- nvinfo : EIATTR_SW_WAR
	.align		4
.L_279:
        /*00c0*/ 	.byte	0x04, 0x36
        /*00c2*/ 	.short	(.L_281 - .L_280)
.L_280:
        /*00c4*/ 	.word	0x00000008
.L_281:


//--------------------- .nv.info._Z16detrender_qtrfitPKdS0_S0_ififiS0_iPKfifiS0_S0_S0_S0_S0_S0_S0_S0_PKiPd --------------------------
	.section	.nv.info._Z16detrender_qtrfitPKdS0_S0_ififiS0_iPKfifiS0_S0_S0_S0_S0_S0_S0_S0_PKiPd,"",@"SHT_CUDA_INFO"
	.sectionflags	@""
	.align	4


	//----- nvinfo : EIATTR_CUDA_API_VERSION
	.align		4
        /*0000*/ 	.byte	0x04, 0x37
        /*0002*/ 	.short	(.L_283 - .L_282)
.L_282:
        /*0004*/ 	.word	0x00000082


	//----- nvinfo : EIATTR_KPARAM_INFO
	.align		4
.L_283:
        /*0008*/ 	.byte	0x04, 0x17
        /*000a*/ 	.short	(.L_285 - .L_284)
.L_284:
        /*000c*/ 	.word	0x00000000
        /*0010*/ 	.short	0x0017
        /*0012*/ 	.short	0x00a0
        /*0014*/ 	.byte	0x00, 0xf5, 0x21, 0x00


	//----- nvinfo : EIATTR_KPARAM_INFO
	.align		4
.L_285:
        /*0018*/ 	.byte	0x04, 0x17
        /*001a*/ 	.short	(.L_287 - .L_286)
.L_286:
        /*001c*/ 	.word	0x00000000
        /*0020*/ 	.short	0x0016
        /*0022*/ 	.short	0x0098
        /*0024*/ 	.byte	0x00, 0xf5, 0x21, 0x00


	//----- nvinfo : EIATTR_KPARAM_INFO
	.align		4
.L_287:
        /*0028*/ 	.byte	0x04, 0x17
        /*002a*/ 	.short	(.L_289 - .L_288)
.L_288:
        /*002c*/ 	.word	0x00000000
        /*0030*/ 	.short	0x0015
        /*0032*/ 	.short	0x0090
        /*0034*/ 	.byte	0x00, 0xf5, 0x21, 0x00


	//----- nvinfo : EIATTR_KPARAM_INFO
	.align		4
.L_289:
        /*0038*/ 	.byte	0x04, 0x17
        /*003a*/ 	.short	(.L_291 - .L_290)
.L_290:
        /*003c*/ 	.word	0x00000000
        /*0040*/ 	.short	0x0014
        /*0042*/ 	.short	0x0088
        /*0044*/ 	.byte	0x00, 0xf5, 0x21, 0x00


	//----- nvinfo : EIATTR_KPARAM_INFO
	.align		4
.L_291:
        /*0048*/ 	.byte	0x04, 0x17
        /*004a*/ 	.short	(.L_293 - .L_292)
.L_292:
        /*004c*/ 	.word	0x00000000
        /*0050*/ 	.short	0x0013
        /*0052*/ 	.short	0x0080
        /*0054*/ 	.byte	0x00, 0xf5, 0x21, 0x00


	//----- nvinfo : EIATTR_KPARAM_INFO
	.align		4
.L_293:
        /*0058*/ 	.byte	0x04, 0x17
        /*005a*/ 	.short	(.L_295 - .L_294)
.L_294:
        /*005c*/ 	.word	0x00000000
        /*0060*/ 	.short	0x0012
        /*0062*/ 	.short	0x0078
        /*0064*/ 	.byte	0x00, 0xf5, 0x21, 0x00


	//----- nvinfo : EIATTR_KPARAM_INFO
	.align		4
.L_295:
        /*0068*/ 	.byte	0x04, 0x17
        /*006a*/ 	.short	(.L_297 - .L_296)
.L_296:
        /*006c*/ 	.word	0x00000000
        /*0070*/ 	.short	0x0011
        /*0072*/ 	.short	0x0070
        /*0074*/ 	.byte	0x00, 0xf5, 0x21, 0x00


	//----- nvinfo : EIATTR_KPARAM_INFO
	.align		4
.L_297:
        /*0078*/ 	.byte	0x04, 0x17
        /*007a*/ 	.short	(.L_299 - .L_298)
.L_298:
        /*007c*/ 	.word	0x00000000
        /*0080*/ 	.short	0x0010
        /*0082*/ 	.short	0x0068
        /*0084*/ 	.byte	0x00, 0xf5, 0x21, 0x00


	//----- nvinfo : EIATTR_KPARAM_INFO
	.align		4
.L_299:
        /*0088*/ 	.byte	0x04, 0x17
        /*008a*/ 	.short	(.L_301 - .L_300)
.L_300:
        /*008c*/ 	.word	0x00000000
        /*0090*/ 	.short	0x000f
        /*0092*/ 	.short	0x0060
        /*0094*/ 	.byte	0x00, 0xf5, 0x21, 0x00


	//----- nvinfo : EIATTR_KPARAM_INFO
	.align		4
.L_301:
        /*0098*/ 	.byte	0x04, 0x17
        /*009a*/ 	.short	(.L_303 - .L_302)
.L_302:
        /*009c*/ 	.word	0x00000000
        /*00a0*/ 	.short	0x000e
        /*00a2*/ 	.short	0x0058
        /*00a4*/ 	.byte	0x00, 0xf5, 0x21, 0x00


	//----- nvinfo : EIATTR_KPARAM_INFO
	.align		4
.L_303:
        /*00a8*/ 	.byte	0x04, 0x17
        /*00aa*/ 	.short	(.L_305 - .L_304)
.L_304:
        /*00ac*/ 	.word	0x00000000
        /*00b0*/ 	.short	0x000d
        /*00b2*/ 	.short	0x0050
        /*00b4*/ 	.byte	0x00, 0xf0, 0x11, 0x00


	//----- nvinfo : EIATTR_KPARAM_INFO
	.align		4
.L_305:
        /*00b8*/ 	.byte	0x04, 0x17
        /*00ba*/ 	.short	(.L_307 - .L_306)
.L_306:
        /*00bc*/ 	.word	0x00000000
        /*00c0*/ 	.short	0x000c
        /*00c2*/ 	.short	0x004c
        /*00c4*/ 	.byte	0x00, 0xf0, 0x11, 0x00


	//----- nvinfo : EIATTR_KPARAM_INFO
	.align		4
.L_307:
        /*00c8*/ 	.byte	0x04, 0x17
        /*00ca*/ 	.short	(.L_309 - .L_308)
.L_308:
        /*00cc*/ 	.word	0x00000000
        /*00d0*/ 	.short	0x000b
        /*00d2*/ 	.short	0x0048
        /*00d4*/ 	.byte	0x00, 0xf0, 0x11, 0x00


	//----- nvinfo : EIATTR_KPARAM_INFO
	.align		4
.L_309:
        /*00d8*/ 	.byte	0x04, 0x17
        /*00da*/ 	.short	(.L_311 - .L_310)
.L_310:
        /*00dc*/ 	.word	0x00000000
        /*00e0*/ 	.short	0x000a
        /*00e2*/ 	.short	0x0040
        /*00e4*/ 	.byte	0x00, 0xf5, 0x21, 0x00


	//----- nvinfo : EIATTR_KPARAM_INFO
	.align		4
.L_311:
        /*00e8*/ 	.byte	0x04, 0x17
        /*00ea*/ 	.short	(.L_313 - .L_312)
.L_312:
        /*00ec*/ 	.word	0x00000000
        /*00f0*/ 	.short	0x0009
        /*00f2*/ 	.short	0x0038
        /*00f4*/ 	.byte	0x00, 0xf0, 0x11, 0x00


	//----- nvinfo : EIATTR_KPARAM_INFO
	.align		4
.L_313:
        /*00f8*/ 	.byte	0x04, 0x17
        /*00fa*/ 	.short	(.L_315 - .L_314)
.L_314:
        /*00fc*/ 	.word	0x00000000
        /*0100*/ 	.short	0x0008
        /*0102*/ 	.short	0x0030
        /*0104*/ 	.byte	0x00, 0xf5, 0x21, 0x00


	//----- nvinfo : EIATTR_KPARAM_INFO
	.align		4
.L_315:
        /*0108*/ 	.byte	0x04, 0x17
        /*010a*/ 	.short	(.L_317 - .L_316)
.L_316:
        /*010c*/ 	.word	0x00000000
        /*0110*/ 	.short	0x0007
        /*0112*/ 	.short	0x0028
        /*0114*/ 	.byte	0x00, 0xf0, 0x11, 0x00


	//----- nvinfo : EIATTR_KPARAM_INFO
	.align		4
.L_317:
        /*0118*/ 	.byte	0x04, 0x17
        /*011a*/ 	.short	(.L_319 - .L_318)
.L_318:
        /*011c*/ 	.word	0x00000000
        /*0120*/ 	.short	0x0006
        /*0122*/ 	.short	0x0024
        /*0124*/ 	.byte	0x00, 0xf0, 0x11, 0x00


	//----- nvinfo : EIATTR_KPARAM_INFO
	.align		4
.L_319:
        /*0128*/ 	.byte	0x04, 0x17
        /*012a*/ 	.short	(.L_321 - .L_320)
.L_320:
        /*012c*/ 	.word	0x00000000
        /*0130*/ 	.short	0x0005
        /*0132*/ 	.short	0x0020
        /*0134*/ 	.byte	0x00, 0xf0, 0x11, 0x00


	//----- nvinfo : EIATTR_KPARAM_INFO
	.align		4
.L_321:
        /*0138*/ 	.byte	0x04, 0x17
        /*013a*/ 	.short	(.L_323 - .L_322)
.L_322:
        /*013c*/ 	.word	0x00000000
        /*0140*/ 	.short	0x0004
        /*0142*/ 	.short	0x001c
        /*0144*/ 	.byte	0x00, 0xf0, 0x11, 0x00


	//----- nvinfo : EIATTR_KPARAM_INFO
	.align		4
.L_323:
        /*0148*/ 	.byte	0x04, 0x17
        /*014a*/ 	.short	(.L_325 - .L_324)
.L_324:
        /*014c*/ 	.word	0x00000000
        /*0150*/ 	.short	0x0003
        /*0152*/ 	.short	0x0018
        /*0154*/ 	.byte	0x00, 0xf0, 0x11, 0x00


	//----- nvinfo : EIATTR_KPARAM_INFO
	.align		4
.L_325:
        /*0158*/ 	.byte	0x04, 0x17
        /*015a*/ 	.short	(.L_327 - .L_326)
.L_326:
        /*015c*/ 	.word	0x00000000
        /*0160*/ 	.short	0x0002
        /*0162*/ 	.short	0x0010
        /*0164*/ 	.byte	0x00, 0xf5, 0x21, 0x00


	//----- nvinfo : EIATTR_KPARAM_INFO
	.align		4
.L_327:
        /*0168*/ 	.byte	0x04, 0x17
        /*016a*/ 	.short	(.L_329 - .L_328)
.L_328:
        /*016c*/ 	.word	0x00000000
        /*0170*/ 	.short	0x0001
        /*0172*/ 	.short	0x0008
        /*0174*/ 	.byte	0x00, 0xf5, 0x21, 0x00


	//----- nvinfo : EIATTR_KPARAM_INFO
	.align		4
.L_329:
        /*0178*/ 	.byte	0x04, 0x17
        /*017a*/ 	.short	(.L_331 - .L_330)
.L_330:
        /*017c*/ 	.word	0x00000000
        /*0180*/ 	.short	0x0000
        /*0182*/ 	.short	0x0000
        /*0184*/ 	.byte	0x00, 0xf5, 0x21, 0x00


	//----- nvinfo : EIATTR_SPARSE_MMA_MASK
	.align		4
.L_331:
        /*0188*/ 	.byte	0x03, 0x50
        /*018a*/ 	.short	0x0000


	//----- nvinfo : EIATTR_MAXREG_COUNT
	.align		4
        /*018c*/ 	.byte	0x03, 0x1b
        /*018e*/ 	.short	0x00ff


	//----- nvinfo : EIATTR_NUM_BARRIERS
	.align		4
        /*0190*/ 	.byte	0x02, 0x4c
        /*0192*/ 	.byte	0x01
	.zero		1


	//----- nvinfo : EIATTR_MERCURY_ISA_VERSION
	.align		4
        /*0194*/ 	.byte	0x03, 0x5f
        /*0196*/ 	.short	0x0101


	//----- nvinfo : EIATTR_VRC_CTA_INIT_COUNT
	.align		4
        /*0198*/ 	.byte	0x02, 0x4a
	.zero		1
	.zero		1


	//----- nvinfo : EIATTR_EXIT_INSTR_OFFSETS
	.align		4
        /*019c*/ 	.byte	0x04, 0x1c
        /*019e*/ 	.short	(.L_333 - .L_332)


	//   ....[0]....
.L_332:
        /*01a0*/ 	.word	0x000001e0


	//   ....[1]....
        /*01a4*/ 	.word	0x00000230


	//   ....[2]....
        /*01a8*/ 	.word	0x00000360


	//   ....[3]....
        /*01ac*/ 	.word	0x000037e0


	//----- nvinfo : EIATTR_CRS_STACK_SIZE
	.align		4
.L_333:
        /*01b0*/ 	.byte	0x04, 0x1e
        /*01b2*/ 	.short	(.L_335 - .L_334)
.L_334:
        /*01b4*/ 	.word	0x00000000


	//----- nvinfo : EIATTR_CBANK_PARAM_SIZE
	.align		4
.L_335:
        /*01b8*/ 	.byte	0x03, 0x19
        /*01ba*/ 	.short	0x00a8


	//----- nvinfo : EIATTR_PARAM_CBANK
	.align		4
        /*01bc*/ 	.byte	0x04, 0x0a
        /*01be*/ 	.short	(.L_337 - .L_336)
	.align		4
.L_336:
        /*01c0*/ 	.word	index@(.nv.constant0._Z16detrender_qtrfitPKdS0_S0_ififiS0_iPKfifiS0_S0_S0_S0_S0_S0_S0_S0_PKiPd)
        /*01c4*/ 	.short	0x0380
        /*01c6*/ 	.short	0x00a8


	//----- nvinfo : EIATTR_SW_WAR
	.align		4
.L_337:
        /*01c8*/ 	.byte	0x04, 0x36
        /*01ca*/ 	.short	(.L_339 - .L_338)
.L_338:
        /*01cc*/ 	.word	0x00000008
.L_339:


//--------------------- .nv.info._Z17detrender_quadfitPKdS0_S0_iififiPdS1_S1_S1_S1_S1_S1_S1_PiS1_ --------------------------
	.section	.nv.info._Z17detrender_quadfitPKdS0_S0_iififiPdS1_S1_S1_S1_S1_S1_S1_PiS1_,"",@"SHT_CUDA_INFO"
	.sectionflags	@""
	.align	4


	//----- nvinfo : EIATTR_CUDA_API_VERSION
	.align		4
        /*0000*/ 	.byte	0x04, 0x37
        /*0002*/ 	.short	(.L_341 - .L_340)
.L_340:
        /*0004*/ 	.word	0x00000082


	//----- nvinfo : EIATTR_KPARAM_INFO
	.align		4
.L_341:
        /*0008*/ 	.byte	0x04, 0x17
        /*000a*/ 	.short	(.L_343 - .L_342)
.L_342:
        /*000c*/ 	.word	0x00000000
        /*0010*/ 	.short	0x0012
        /*0012*/ 	.short	0x0078
        /*0014*/ 	.byte	0x00, 0xf5, 0x21, 0x00


	//----- nvinfo : EIATTR_KPARAM_INFO
	.align		4
.L_343:
        /*0018*/ 	.byte	0x04, 0x17
        /*001a*/ 	.short	(.L_345 - .L_344)
.L_344:
        /*001c*/ 	.word	0x00000000
        /*0020*/ 	.short	0x0011
        /*0022*/ 	.short	0x0070
        /*0024*/ 	.byte	0x00, 0xf5, 0x21, 0x00


	//----- nvinfo : EIATTR_KPARAM_INFO
	.align		4
.L_345:
        /*0028*/ 	.byte	0x04, 0x17
        /*002a*/ 	.short	(.L_347 - .L_346)
.L_346:
        /*002c*/ 	.word	0x00000000
        /*0030*/ 	.short	0x0010
        /*0032*/ 	.short	0x0068
        /*0034*/ 	.byte	0x00, 0xf5, 0x21, 0x00


	//----- nvinfo : EIATTR_KPARAM_INFO
	.align		4
.L_347:
        /*0038*/ 	.byte	0x04, 0x17
        /*003a*/ 	.short	(.L_349 - .L_348)
.L_348:
        /*003c*/ 	.word	0x00000000
        /*0040*/ 	.short	0x000f
        /*0042*/ 	.short	0x0060
        /*0044*/ 	.byte	0x00, 0xf5, 0x21, 0x00


	//----- nvinfo : EIATTR_KPARAM_INFO
	.align		4
.L_349:
        /*0048*/ 	.byte	0x04, 0x17
        /*004a*/ 	.short	(.L_351 - .L_350)
.L_350:
        /*004c*/ 	.word	0x00000000
        /*0050*/ 	.short	0x000e
        /*0052*/ 	.short	0x0058
        /*0054*/ 	.byte	0x00, 0xf5, 0x21, 0x00


	//----- nvinfo : EIATTR_KPARAM_INFO
	.align		4
.L_351:
        /*0058*/ 	.byte	0x04, 0x17
        /*005a*/ 	.short	(.L_353 - .L_352)
.L_352:
        /*005c*/ 	.word	0x00000000
        /*0060*/ 	.short	0x000d
        /*0062*/ 	.short	0x0050
        /*0064*/ 	.byte	0x00, 0xf5, 0x21, 0x00


	//----- nvinfo : EIATTR_KPARAM_INFO
	.align		4
.L_353:
        /*0068*/ 	.byte	0x04, 0x17
        /*006a*/ 	.short	(.L_355 - .L_354)
.L_354:
        /*006c*/ 	.word	0x00000000
        /*0070*/ 	.short	0x000c
        /*0072*/ 	.short	0x0048
        /*0074*/ 	.byte	0x00, 0xf5, 0x21, 0x00


	//----- nvinfo : EIATTR_KPARAM_INFO
	.align		4
.L_355:
        /*0078*/ 	.byte	0x04, 0x17
        /*007a*/ 	.short	(.L_357 - .L_356)
.L_356:
        /*007c*/ 	.word	0x00000000
        /*0080*/ 	.short	0x000b
        /*0082*/ 	.short	0x0040
        /*0084*/ 	.byte	0x00, 0xf5, 0x21, 0x00


	//----- nvinfo : EIATTR_KPARAM_INFO
	.align		4
.L_357:
        /*0088*/ 	.byte	0x04, 0x17
        /*008a*/ 	.short	(.L_359 - .L_358)
.L_358:
        /*008c*/ 	.word	0x00000000
        /*0090*/ 	.short	0x000a
        /*0092*/ 	.short	0x0038
        /*0094*/ 	.byte	0x00, 0xf5, 0x21, 0x00


	//----- nvinfo : EIATTR_KPARAM_INFO
	.align		4
.L_359:
        /*0098*/ 	.byte	0x04, 0x17
        /*009a*/ 	.short	(.L_361 - .L_360)
.L_360:
        /*009c*/ 	.word	0x00000000
        /*00a0*/ 	.short	0x0009
        /*00a2*/ 	.short	0x0030
        /*00a4*/ 	.byte	0x00, 0xf5, 0x21, 0x00


	//----- nvinfo : EIATTR_KPARAM_INFO
	.align		4
.L_361:
        /*00a8*/ 	.byte	0x04, 0x17
        /*00aa*/ 	.short	(.L_363 - .L_362)
.L_362:
        /*00ac*/ 	.word	0x00000000
        /*00b0*/ 	.short	0x0008
        /*00b2*/ 	.short	0x002c
        /*00b4*/ 	.byte	0x00, 0xf0, 0x11, 0x00


	//----- nvinfo : EIATTR_KPARAM_INFO
	.align		4
.L_363:
        /*00b8*/ 	.byte	0x04, 0x17
        /*00ba*/ 	.short	(.L_365 - .L_364)
.L_364:
        /*00bc*/ 	.word	0x00000000
        /*00c0*/ 	.short	0x0007
        /*00c2*/ 	.short	0x0028
        /*00c4*/ 	.byte	0x00, 0xf0, 0x11, 0x00


	//----- nvinfo : EIATTR_KPARAM_INFO
	.align		4
.L_365:
        /*00c8*/ 	.byte	0x04, 0x17
        /*00ca*/ 	.short	(.L_367 - .L_366)
.L_366:
        /*00cc*/ 	.word	0x00000000
        /*00d0*/ 	.short	0x0006
        /*00d2*/ 	.short	0x0024
        /*00d4*/ 	.byte	0x00, 0xf0, 0x11, 0x00


	//----- nvinfo : EIATTR_KPARAM_INFO
	.align		4
.L_367:
        /*00d8*/ 	.byte	0x04, 0x17
        /*00da*/ 	.short	(.L_369 - .L_368)
.L_368:
        /*00dc*/ 	.word	0x00000000
        /*00e0*/ 	.short	0x0005
        /*00e2*/ 	.short	0x0020
        /*00e4*/ 	.byte	0x00, 0xf0, 0x11, 0x00


	//----- nvinfo : EIATTR_KPARAM_INFO
	.align		4
.L_369:
        /*00e8*/ 	.byte	0x04, 0x17
        /*00ea*/ 	.short	(.L_371 - .L_370)
.L_370:
        /*00ec*/ 	.word	0x00000000
        /*00f0*/ 	.short	0x0004
        /*00f2*/ 	.short	0x001c
        /*00f4*/ 	.byte	0x00, 0xf0, 0x11, 0x00


	//----- nvinfo : EIATTR_KPARAM_INFO
	.align		4
.L_371:
        /*00f8*/ 	.byte	0x04, 0x17
        /*00fa*/ 	.short	(.L_373 - .L_372)
.L_372:
        /*00fc*/ 	.word	0x00000000
        /*0100*/ 	.short	0x0003
        /*0102*/ 	.short	0x0018
        /*0104*/ 	.byte	0x00, 0xf0, 0x11, 0x00


	//----- nvinfo : EIATTR_KPARAM_INFO
	.align		4
.L_373:
        /*0108*/ 	.byte	0x04, 0x17
        /*010a*/ 	.short	(.L_375 - .L_374)
.L_374:
        /*010c*/ 	.word	0x00000000
        /*0110*/ 	.short	0x0002
        /*0112*/ 	.short	0x0010
        /*0114*/ 	.byte	0x00, 0xf5, 0x21, 0x00


	//----- nvinfo : EIATTR_KPARAM_INFO
	.align		4
.L_375:
        /*0118*/ 	.byte	0x04, 0x17
        /*011a*/ 	.short	(.L_377 - .L_376)
.L_376:
        /*011c*/ 	.word	0x00000000
        /*0120*/ 	.short	0x0001
        /*0122*/ 	.short	0x0008
        /*0124*/ 	.byte	0x00, 0xf5, 0x21, 0x00


	//----- nvinfo : EIATTR_KPARAM_INFO
	.align		4
.L_377:
        /*0128*/ 	.byte	0x04, 0x17
        /*012a*/ 	.short	(.L_379 - .L_378)
.L_378:
        /*012c*/ 	.word	0x00000000
        /*0130*/ 	.short	0x0000
        /*0132*/ 	.short	0x0000
        /*0134*/ 	.byte	0x00, 0xf5, 0x21, 0x00


	//----- nvinfo : EIATTR_SPARSE_MMA_MASK
	.align		4
.L_379:
        /*0138*/ 	.byte	0x03, 0x50
        /*013a*/ 	.short	0x0000


	//----- nvinfo : EIATTR_MAXREG_COUNT
	.align		4
        /*013c*/ 	.byte	0x03, 0x1b
        /*013e*/ 	.short	0x00ff


	//----- nvinfo : EIATTR_MERCURY_ISA_VERSION
	.align		4
        /*0140*/ 	.byte	0x03, 0x5f
        /*0142*/ 	.short	0x0101


	//----- nvinfo : EIATTR_VRC_CTA_INIT_COUNT
	.align		4
        /*0144*/ 	.byte	0x02, 0x4a
	.zero		1
	.zero		1


	//----- nvinfo : EIATTR_EXIT_INSTR_OFFSETS
	.align		4
        /*0148*/ 	.byte	0x04, 0x1c
        /*014a*/ 	.short	(.L_381 - .L_380)


	//   ....[0]....
.L_380:
        /*014c*/ 	.word	0x00000070


	//   ....[1]....
        /*0150*/ 	.word	0x000007f0


	//   ....[2]....
        /*0154*/ 	.word	0x00001960


	//----- nvinfo : EIATTR_CRS_STACK_SIZE
	.align		4
.L_381:
        /*0158*/ 	.byte	0x04, 0x1e
        /*015a*/ 	.short	(.L_383 - .L_382)
.L_382:
        /*015c*/ 	.word	0x00000000


	//----- nvinfo : EIATTR_CBANK_PARAM_SIZE
	.align		4
.L_383:
        /*0160*/ 	.byte	0x03, 0x19
        /*0162*/ 	.short	0x0080


	//----- nvinfo : EIATTR_PARAM_CBANK
	.align		4
        /*0164*/ 	.byte	0x04, 0x0a
        /*0166*/ 	.short	(.L_385 - .L_384)
	.align		4
.L_384:
        /*0168*/ 	.word	index@(.nv.constant0._Z17detrender_quadfitPKdS0_S0_iififiPdS1_S1_S1_S1_S1_S1_S1_PiS1_)
        /*016c*/ 	.short	0x0380
        /*016e*/ 	.short	0x0080


	//----- nvinfo : EIATTR_SW_WAR
	.align		4
.L_385:
        /*0170*/ 	.byte	0x04, 0x36
        /*0172*/ 	.short	(.L_387 - .L_386)
.L_386:
        /*0174*/ 	.word	0x00000008
.L_387:


//--------------------- .nv.callgraph             --------------------------
	.section	.nv.callgraph,"",@"SHT_CUDA_CALLGRAPH"
	.align	4
	.sectionentsize	8
	.align		4
        /*0000*/ 	.word	0x00000000
	.align		4
        /*0004*/ 	.word	0xffffffff
	.align		4
        /*0008*/ 	.word	0x00000000
	.align		4
        /*000c*/ 	.word	0xfffffffe
	.align		4
        /*0010*/ 	.word	0x00000000
	.align		4
        /*0014*/ 	.word	0xfffffffd
	.align		4
        /*0018*/ 	.word	0x00000000
	.align		4
        /*001c*/ 	.word	0xfffffffc


//--------------------- .text._Z18periodic_search_k2PKfS0_S0_PKiS2_PfS3_S3_PiS4_i --------------------------
	.section	.text._Z18periodic_search_k2PKfS0_S0_PKiS2_PfS3_S3_PiS4_i,"ax",@progbits
	.align	128
        .global         _Z18periodic_search_k2PKfS0_S0_PKiS2_PfS3_S3_PiS4_i
        .type           _Z18periodic_search_k2PKfS0_S0_PKiS2_PfS3_S3_PiS4_i,@function
        .size           _Z18periodic_search_k2PKfS0_S0_PKiS2_PfS3_S3_PiS4_i,(.L_x_269 - _Z18periodic_search_k2PKfS0_S0_PKiS2_PfS3_S3_PiS4_i)
        .other          _Z18periodic_search_k2PKfS0_S0_PKiS2_PfS3_S3_PiS4_i,@"STO_CUDA_ENTRY STV_DEFAULT"
_Z18periodic_search_k2PKfS0_S0_PKiS2_PfS3_S3_PiS4_i:
.text._Z18periodic_search_k2PKfS0_S0_PKiS2_PfS3_S3_PiS4_i:
[----:B------:R-:W-:Y:S08]  /*0000*/  LDC R1, c[0x0][0x37c] ;  /* 0x0000df00ff017b82 */ /* 0x000ff00000000800 */
[----:B------:R-:W0:Y:S01]  /*0010*/  S2UR UR5, SR_CgaCtaId ;  /* 0x00000000000579c3 */ /* 0x000e220000008800 */
[----:B------:R-:W1:Y:S01]  /*0020*/  S2R R10, SR_TID.X ;  /* 0x00000000000a7919 */ /* 0x000e620000002100 */
[----:B------:R-:W2:Y:S01]  /*0030*/  LDCU UR8, c[0x0][0x360] ;  /* 0x00006c00ff0877ac */ /* 0x000ea20008000800 */
[----:B------:R-:W-:Y:S01]  /*0040*/  IMAD.MOV.U32 R3, RZ, RZ, 0x7fc00000 ;  /* 0x7fc00000ff037424 */ /* 0x000fe200078e00ff */
[----:B------:R-:W-:Y:S01]  /*0050*/  UMOV UR4, 0x400 ;  /* 0x0000040000047882 */ /* 0x000fe20000000000 */
[----:B------:R-:W3:Y:S01]  /*0060*/  LDCU UR9, c[0x0][0x3d0] ;  /* 0x00007a00ff0977ac */ /* 0x000ee20008000800 */
[----:B------:R-:W4:Y:S01]  /*0070*/  LDCU.64 UR6, c[0x0][0x358] ;  /* 0x00006b00ff0677ac */ /* 0x000f220008000a00 */
[----:B--2---:R-:W-:Y:S01]  /*0080*/  IMAD.U32 R7, RZ, RZ, UR8 ;  /* 0x00000008ff077e24 */ /* 0x004fe2000f8e00ff */
[----:B0-----:R-:W-:-:S02]  /*0090*/  ULEA UR4, UR5, UR4, 0x18 ;  /* 0x0000000405047291 */ /* 0x001fc4000f8ec0ff */
[----:B---3--:R-:W-:Y:S02]  /*00a0*/  UISETP.GE.AND UP0, UPT, UR9, URZ, UPT ;  /* 0x000000ff0900728c */ /* 0x008fe4000bf06270 */
[----:B------:R-:W-:Y:S02]  /*00b0*/  ULEA UR5, UR8, UR4, 0x2 ;  /* 0x0000000408057291 */ /* 0x000fe4000f8e10ff */
[----:B-1----:R-:W-:-:S04]  /*00c0*/  LEA R0, R10, UR4, 0x2 ;  /* 0x000000040a007c11 */ /* 0x002fc8000f8e10ff */
[----:B------:R-:W-:Y:S01]  /*00d0*/  LEA R6, R10, UR5, 0x2 ;  /* 0x000000050a067c11 */ /* 0x000fe2000f8e10ff */
[----:B------:R0:W-:Y:S04]  /*00e0*/  STS [R0], R3 ;  /* 0x0000000300007388 */ /* 0x0001e80000000800 */
[----:B------:R0:W-:Y:S01]  /*00f0*/  STS [R6], R3 ;  /* 0x0000000306007388 */ /* 0x0001e20000000800 */
[----:B----4-:R-:W-:Y:S05]  /*0100*/  BRA.U !UP0, `(.L_x_0) ;  /* 0x00000001087c7547 */ /* 0x010fea000b800000 */
[----:B------:R-:W1:Y:S01]  /*0110*/  LDC R12, c[0x0][0x3d0] ;  /* 0x0000f400ff0c7b82 */ /* 0x000e620000000800 */
[----:B------:R-:W-:Y:S01]  /*0120*/  BSSY.RECONVERGENT B0, `(.L_x_0) ;  /* 0x000001d000007945 */ /* 0x000fe20003800200 */
[----:B------:R-:W-:Y:S02]  /*0130*/  IMAD.MOV.U32 R8, RZ, RZ, RZ ;  /* 0x000000ffff087224 */ /* 0x000fe400078e00ff */
[----:B------:R-:W-:-:S04]  /*0140*/  IMAD.MOV.U32 R9, RZ, RZ, 0x7fc00000 ;  /* 0x7fc00000ff097424 */ /* 0x000fc800078e00ff */
[----:B------:R-:W2:Y:S03]  /*0150*/  LDC.64 R4, c[0x0][0x380] ;  /* 0x0000e000ff047b82 */ /* 0x000ea60000000a00 */
.L_x_7:
[----:B-1----:R-:W-:-:S05]  /*0160*/  IMAD.IADD R11, R10, 0x1, R8 ;  /* 0x000000010a0b7824 */ /* 0x002fca00078e0208 */
[----:B-1----:R-:W-:-:S13]  /*0170*/  ISETP.GE.AND P0, PT, R11, R12, PT ;  /* 0x0000000c0b00720c */ /* 0x002fda0003f06270 */
[----:B0-----:R-:W-:Y:S05]  /*0180*/  @P0 BRA `(.L_x_1) ;  /* 0x0000000000580947 */ /* 0x001fea0003800000 */
[----:B------:R-:W-:Y:S01]  /*0190*/  FSETP.NAN.AND P0, PT, |R9|, |R9|, PT ;  /* 0x400000090900720b */ /* 0x000fe20003f08200 */
[----:B------:R-:W-:Y:S04]  /*01a0*/  BSSY.RECONVERGENT B1, `(.L_x_2) ;  /* 0x0000011000017945 */ /* 0x000fe80003800200 */
[----:B------:R-:W-:Y:S08]  /*01b0*/  BSSY.RELIABLE B2, `(.L_x_3) ;  /* 0x000000b000027945 */ /* 0x000ff00003800100 */
[----:B------:R-:W-:Y:S05]  /*01c0*/  @!P0 BRA `(.L_x_4) ;  /* 0x00000000000c8947 */ /* 0x000fea0003800000 */
[----:B0-2---:R-:W-:-:S06]  /*01d0*/  IMAD.WIDE R2, R11, 0x4, R4 ;  /* 0x000000040b027825 */ /* 0x005fcc00078e0204 */
[----:B------:R0:W5:Y:S01]  /*01e0*/  LDG.E R3, desc[UR6][R2.64] ;  /* 0x0000000602037981 */ /* 0x000162000c1e1900 */
[----:B------:R-:W-:Y:S05]  /*01f0*/  BRA `(.L_x_5) ;  /* 0x0000000000187947 */ /* 0x000fea0003800000 */
.L_x_4:
[----:B0-2---:R-:W-:-:S06]  /*0200*/  IMAD.WIDE R2, R11, 0x4, R4 ;  /* 0x000000040b027825 */ /* 0x005fcc00078e0204 */
[----:B------:R-:W2:Y:S02]  /*0210*/  LDG.E R3, desc[UR6][R2.64] ;  /* 0x0000000602037981 */ /* 0x000ea4000c1e1900 */
[----:B--2---:R-:W-:-:S04]  /*0220*/  FSETP.NAN.AND P0, PT, |R3|, |R3|, PT ;  /* 0x400000030300720b */ /* 0x004fc80003f08200 */
[----:B------:R-:W-:-:S13]  /*0230*/  FSETP.LEU.OR P0, PT, R3, R9, P0 ;  /* 0x000000090300720b */ /* 0x000fda000070b400 */
[----:B------:R-:W-:Y:S05]  /*0240*/  @P0 BREAK.RELIABLE B2 ;  /* 0x0000000000020942 */ /* 0x000fea0003800100 */
[----:B------:R-:W-:Y:S05]  /*0250*/  @P0 BRA `(.L_x_6) ;  /* 0x0000000000140947 */ /* 0x000fea0003800000 */
.L_x_5:
[----:B------:R-:W-:Y:S05]  /*0260*/  BSYNC.RELIABLE B2 ;  /* 0x0000000000027941 */ /* 0x000fea0003800100 */
.L_x_3:
[----:B------:R-:W-:Y:S01]  /*0270*/  I2FP.F32.S32 R11, R11 ;  /* 0x0000000b000b7245 */ /* 0x000fe20000201400 */
[----:B-----5:R1:W-:Y:S01]  /*0280*/  STS [R0], R3 ;  /* 0x0000000300007388 */ /* 0x0203e20000000800 */
[----:B------:R-:W-:-:S03]  /*0290*/  IMAD.MOV.U32 R9, RZ, RZ, R3 ;  /* 0x000000ffff097224 */ /* 0x000fc600078e0003 */
[----:B------:R1:W-:Y:S04]  /*02a0*/  STS [R6], R11 ;  /* 0x0000000b06007388 */ /* 0x0003e80000000800 */
.L_x_6:
[----:B------:R-:W-:Y:S05]  /*02b0*/  BSYNC.RECONVERGENT B1 ;  /* 0x0000000000017941 */ /* 0x000fea0003800200 */
.L_x_2:
[----:B------:R-:W-:-:S05]  /*02c0*/  IMAD.IADD R8, R7, 0x1, R8 ;  /* 0x0000000107087824 */ /* 0x000fca00078e0208 */
[----:B------:R-:W-:-:S13]  /*02d0*/  ISETP.GT.AND P0, PT, R8, R12, PT ;  /* 0x0000000c0800720c */ /* 0x000fda0003f04270 */
[----:B------:R-:W-:Y:S05]  /*02e0*/  @!P0 BRA `(.L_x_7) ;  /* 0xfffffffc009c8947 */ /* 0x000fea000383ffff */
.L_x_1:
[----:B------:R-:W-:Y:S05]  /*02f0*/  BSYNC.RECONVERGENT B0 ;  /* 0x0000000000007941 */ /* 0x000fea0003800200 */
.L_x_0:
[----:B------:R-:W-:Y:S01]  /*0300*/  BAR.SYNC.DEFER_BLOCKING 0x0 ;  /* 0x0000000000007b1d */ /* 0x000fe20000010000 */
[----:B------:R-:W-:-:S13]  /*0310*/  ISETP.GE.U32.AND P0, PT, R7, 0x2, PT ;  /* 0x000000020700780c */ /* 0x000fda0003f06070 */
[----:B------:R-:W-:Y:S05]  /*0320*/  @!P0 BRA `(.L_x_8) ;  /* 0x00000000004c8947 */ /* 0x000fea0003800000 */
.L_x_11:
[--C-:B--2---:R-:W-:Y:S01]  /*0330*/  IMAD.MOV.U32 R4, RZ, RZ, R7.reuse ;  /* 0x000000ffff047224 */ /* 0x104fe200078e0007 */
[----:B------:R-:W-:Y:S01]  /*0340*/  SHF.R.U32.HI R7, RZ, 0x1, R7 ;  /* 0x00000001ff077819 */ /* 0x000fe20000011607 */
[----:B------:R-:W-:Y:S03]  /*0350*/  BSSY.RECONVERGENT B0, `(.L_x_9) ;  /* 0x000000d000007945 */ /* 0x000fe60003800200 */
[----:B------:R-:W-:-:S13]  /*0360*/  ISETP.GE.U32.AND P0, PT, R10, R7, PT ;  /* 0x000000070a00720c */ /* 0x000fda0003f06070 */
[----:B------:R-:W-:Y:S05]  /*0370*/  @P0 BRA `(.L_x_10) ;  /* 0x0000000000280947 */ /* 0x000fea0003800000 */
[----:B01----:R-:W-:Y:S01]  /*0380*/  IMAD R3, R7, 0x4, R0 ;  /* 0x0000000407037824 */ /* 0x003fe200078e0200 */
[----:B------:R-:W-:Y:S05]  /*0390*/  LDS R2, [R0] ;  /* 0x0000000000027984 */ /* 0x000fea0000000800 */
[----:B------:R-:W0:Y:S02]  /*03a0*/  LDS R3, [R3] ;  /* 0x0000000003037984 */ /* 0x000e240000000800 */
[----:B0-----:R-:W-:-:S04]  /*03b0*/  FSETP.NAN.AND P0, PT, |R3|, |R3|, PT ;  /* 0x400000030300720b */ /* 0x001fc80003f08200 */
[----:B------:R-:W-:-:S04]  /*03c0*/  FSETP.LEU.OR P0, PT, R3, R2, P0 ;  /* 0x000000020300720b */ /* 0x000fc8000070b400 */
[----:B------:R-:W-:-:S13]  /*03d0*/  FSETP.NUM.AND P0, PT, |R2|, |R2|, P0 ;  /* 0x400000020200720b */ /* 0x000fda0000707200 */
[----:B------:R-:W-:Y:S01]  /*03e0*/  @!P0 IMAD R2, R7, 0x4, R6 ;  /* 0x0000000407028824 */ /* 0x000fe200078e0206 */
[----:B------:R-:W-:Y:S04]  /*03f0*/  @!P0 STS [R0], R3 ;  /* 0x0000000300008388 */ /* 0x000fe80000000800 */
[----:B------:R-:W0:Y:S04]  /*0400*/  @!P0 LDS R5, [R2] ;  /* 0x0000000002058984 */ /* 0x000e280000000800 */
[----:B0-----:R2:W-:Y:S02]  /*0410*/  @!P0 STS [R6], R5 ;  /* 0x0000000506008388 */ /* 0x0015e40000000800 */
.L_x_10:
[----:B------:R-:W-:Y:S05]  /*0420*/  BSYNC.RECONVERGENT B0 ;  /* 0x0000000000007941 */ /* 0x000fea0003800200 */
.L_x_9:
[----:B------:R-:W-:Y:S01]  /*0430*/  BAR.SYNC.DEFER_BLOCKING 0x0 ;  /* 0x0000000000007b1d */ /* 0x000fe20000010000 */
[----:B------:R-:W-:-:S13]  /*0440*/  ISETP.GT.U32.AND P0, PT, R4, 0x3, PT ;  /* 0x000000030400780c */ /* 0x000fda0003f04070 */
[----:B------:R-:W-:Y:S05]  /*0450*/  @P0 BRA `(.L_x_11) ;  /* 0xfffffffc00b40947 */ /* 0x000fea000383ffff */
.L_x_8:
[----:B01----:R-:W0:Y:S01]  /*0460*/  LDS R0, [UR5] ;  /* 0x00000005ff007984 */ /* 0x003e220008000800 */
[----:B------:R-:W2:Y:S01]  /*0470*/  LDCU.128 UR8, c[0x0][0x380] ;  /* 0x00007000ff0877ac */ /* 0x000ea20008000c00 */
[----:B0-----:R-:W0:Y:S02]  /*0480*/  F2I.S64 R2, R0 ;  /* 0x0000000000027311 */ /* 0x001e240000201900 */
[--C-:B0-----:R-:W-:Y:S02]  /*0490*/  SHF.R.S64 R14, RZ, 0x1e, R2.reuse ;  /* 0x0000001eff0e7819 */ /* 0x101fe40000001002 */
[----:B------:R-:W-:Y:S02]  /*04a0*/  SHF.R.S32.HI R16, RZ, 0x1e, R2 ;  /* 0x0000001eff107819 */ /* 0x000fe40000011402 */
[----:B--2---:R-:W-:-:S04]  /*04b0*/  IADD3 R6, P0, PT, R14, UR8, RZ ;  /* 0x000000080e067c10 */ /* 0x004fc8000ff1e0ff */
[----:B------:R-:W-:-:S05]  /*04c0*/  IADD3.X R7, PT, PT, R16, UR9, RZ, P0, !PT ;  /* 0x0000000910077c10 */ /* 0x000fca00087fe4ff */
[----:B------:R-:W2:Y:S01]  /*04d0*/  LDG.E R15, desc[UR6][R6.64] ;  /* 0x00000006060f7981 */ /* 0x000ea2000c1e1900 */
[----:B------:R-:W2:Y:S01]  /*04e0*/  LDC.64 R2, c[0x0][0x3a8] ;  /* 0x0000ea00ff027b82 */ /* 0x000ea20000000a00 */
[----:B------:R-:W-:-:S04]  /*04f0*/  IADD3 R8, P0, PT, R14, UR10, RZ ;  /* 0x0000000a0e087c10 */ /* 0x000fc8000ff1e0ff */
[----:B------:R-:W-:Y:S01]  /*0500*/  IADD3.X R9, PT, PT, R16, UR11, RZ, P0, !PT ;  /* 0x0000000b10097c10 */ /* 0x000fe200087fe4ff */
[----:B------:R-:W0:Y:S02]  /*0510*/  LDCU.128 UR8, c[0x0][0x390] ;  /* 0x00007200ff0877ac */ /* 0x000e240008000c00 */
[----:B------:R-:W1:Y:S01]  /*0520*/  LDC.64 R4, c[0x0][0x3b0] ;  /* 0x0000ec00ff047b82 */ /* 0x000e620000000a00 */
[----:B--2---:R2:W-:Y:S04]  /*0530*/  STG.E desc[UR6][R2.64], R15 ;  /* 0x0000000f02007986 */ /* 0x0045e8000c101906 */
[----:B------:R-:W1:Y:S01]  /*0540*/  LDG.E R17, desc[UR6][R8.64] ;  /* 0x0000000608117981 */ /* 0x000e62000c1e1900 */
[----:B0-----:R-:W-:-:S04]  /*0550*/  IADD3 R10, P0, PT, R14, UR8, RZ ;  /* 0x000000080e0a7c10 */ /* 0x001fc8000ff1e0ff */
[----:B------:R-:W-:Y:S01]  /*0560*/  IADD3.X R11, PT, PT, R16, UR9, RZ, P0, !PT ;  /* 0x00000009100b7c10 */ /* 0x000fe200087fe4ff */
[----:B------:R-:W0:Y:S01]  /*0570*/  LDC.64 R6, c[0x0][0x3b8] ;  /* 0x0000ee00ff067b82 */ /* 0x000e220000000a00 */
[----:B------:R-:W-:Y:S01]  /*0580*/  IADD3 R12, P0, PT, R14, UR10, RZ ;  /* 0x0000000a0e0c7c10 */ /* 0x000fe2000ff1e0ff */
[----:B------:R-:W3:Y:S01]  /*0590*/  LDCU.64 UR8, c[0x0][0x3a0] ;  /* 0x00007400ff0877ac */ /* 0x000ee20008000a00 */
[----:B-1----:R1:W-:Y:S04]  /*05a0*/  STG.E desc[UR6][R4.64], R17 ;  /* 0x0000001104007986 */ /* 0x0023e8000c101906 */
[----:B------:R-:W0:Y:S01]  /*05b0*/  LDG.E R11, desc[UR6][R10.64] ;  /* 0x000000060a0b7981 */ /* 0x000e22000c1e1900 */
[----:B------:R-:W-:Y:S01]  /*05c0*/  IADD3.X R13, PT, PT, R16, UR11, RZ, P0, !PT ;  /* 0x0000000b100d7c10 */ /* 0x000fe200087fe4ff */
[----:B--2---:R-:W2:Y:S01]  /*05d0*/  LDC.64 R2, c[0x0][0x3c0] ;  /* 0x0000f000ff027b82 */ /* 0x004ea20000000a00 */
[----:B---3--:R-:W-:Y:S01]  /*05e0*/  IADD3 R8, P0, PT, R14, UR8, RZ ;  /* 0x000000080e087c10 */ /* 0x008fe2000ff1e0ff */
[----:B0-----:R-:W-:Y:S04]  /*05f0*/  STG.E desc[UR6][R6.64], R11 ;  /* 0x0000000b06007986 */ /* 0x001fe8000c101906 */
[----:B------:R-:W2:Y:S01]  /*0600*/  LDG.E R13, desc[UR6][R12.64] ;  /* 0x000000060c0d7981 */ /* 0x000ea2000c1e1900 */
[----:B------:R-:W-:Y:S01]  /*0610*/  IADD3.X R9, PT, PT, R16, UR9, RZ, P0, !PT ;  /* 0x0000000910097c10 */ /* 0x000fe200087fe4ff */
[----:B-1----:R-:W0:Y:S02]  /*0620*/  LDC.64 R4, c[0x0][0x3c8] ;  /* 0x0000f200ff047b82 */ /* 0x002e240000000a00 */
[----:B--2---:R-:W-:Y:S04]  /*0630*/  STG.E desc[UR6][R2.64], R13 ;  /* 0x0000000d02007986 */ /* 0x004fe8000c101906 */
[----:B------:R-:W0:Y:S04]  /*0640*/  LDG.E R9, desc[UR6][R8.64] ;  /* 0x0000000608097981 */ /* 0x000e28000c1e1900 */
[----:B0-----:R-:W-:Y:S01]  /*0650*/  STG.E desc[UR6][R4.64], R9 ;  /* 0x0000000904007986 */ /* 0x001fe2000c101906 */
[----:B------:R-:W-:Y:S05]  /*0660*/  EXIT ;  /* 0x000000000000794d */ /* 0x000fea0003800000 */
.L_x_12:
[----:B------:R-:W-:-:S00]  /*0670*/  BRA `(.L_x_12) ;  /* 0xfffffffc00fc7947 */ /* 0x000fc0000383ffff */
[----:B------:R-:W-:-:S00]  /*0680*/  NOP ;  /* 0x0000000000007918 */ /* 0x000fc00000000000 */
[----:B------:R-:W-:-:S00]  /*0690*/  NOP ;  /* 0x0000000000007918 */ /* 0x000fc00000000000 */
[----:B------:R-:W-:-:S00]  /*06a0*/  NOP ;  /* 0x0000000000007918 */ /* 0x000fc00000000000 */
[----:B------:R-:W-:-:S00]  /*06b0*/  NOP ;  /* 0x0000000000007918 */ /* 0x000fc00000000000 */
[----:B------:R-:W-:-:S00]  /*06c0*/  NOP ;  /* 0x0000000000007918 */ /* 0x000fc00000000000 */
[----:B------:R-:W-:-:S00]  /*06d0*/  NOP ;  /* 0x0000000000007918 */ /* 0x000fc00000000000 */
[----:B------:R-:W-:-:S00]  /*06e0*/  NOP ;  /* 0x0000000000007918 */ /* 0x000fc00000000000 */
[----:B------:R-:W-:-:S00]  /*06f0*/  NOP ;  /* 0x0000000000007918 */ /* 0x000fc00000000000 */
.L_x_269:


//--------------------- .text._Z18periodic_search_k1fPKfS0_S0_iiiiPfS1_S1_PiS2_ --------------------------
	.section	.text._Z18periodic_search_k1fPKfS0_S0_iiiiPfS1_S1_PiS2_,"ax",@progbits
	.align	128
        .global         _Z18periodic_search_k1fPKfS0_S0_iiiiPfS1_S1_PiS2_
        .type           _Z18periodic_search_k1fPKfS0_S0_iiiiPfS1_S1_PiS2_,@function
        .size           _Z18periodic_search_k1fPKfS0_S0_iiiiPfS1_S1_PiS2_,(.L_x_257 - _Z18periodic_search_k1fPKfS0_S0_iiiiPfS1_S1_PiS2_)
        .other          _Z18periodic_search_k1fPKfS0_S0_iiiiPfS1_S1_PiS2_,@"STO_CUDA_ENTRY STV_DEFAULT"
_Z18periodic_search_k1fPKfS0_S0_iiiiPfS1_S1_PiS2_:
.text._Z18periodic_search_k1fPKfS0_S0_iiiiPfS1_S1_PiS2_:
[----:B------:R-:W-:Y:S08]  /*0000*/  LDC R1, c[0x0][0x37c] ;  /* 0x0000df00ff017b82 */ /* 0x000ff00000000800 */
[----:B------:R-:W0:Y:S01]  /*0010*/  S2UR UR5, SR_CgaCtaId ;  /* 0x00000000000579c3 */ /* 0x000e220000008800 */
[----:B------:R-:W1:Y:S01]  /*0020*/  S2R R18, SR_TID.X ;  /* 0x0000000000127919 */ /* 0x000e620000002100 */
[----:B------:R-:W2:Y:S01]  /*0030*/  LDCU UR8, c[0x0][0x360] ;  /* 0x00006c00ff0877ac */ /* 0x000ea20008000800 */
[----:B------:R-:W-:Y:S01]  /*0040*/  IMAD.MOV.U32 R5, RZ, RZ, 0x7fc00000 ;  /* 0x7fc00000ff057424 */ /* 0x000fe200078e00ff */
[----:B------:R-:W-:Y:S01]  /*0050*/  PLOP3.LUT P0, PT, PT, PT, PT, 0x8, 0x80 ;  /* 0x000000000080781c */ /* 0x000fe20003f0e170 */
[----:B------:R-:W3:Y:S01]  /*0060*/  S2R R3, SR_TID.Y ;  /* 0x0000000000037919 */ /* 0x000ee20000002200 */
[----:B------:R-:W-:Y:S01]  /*0070*/  UMOV UR4, 0x400 ;  /* 0x0000040000047882 */ /* 0x000fe20000000000 */
[----:B------:R-:W4:Y:S01]  /*0080*/  LDCU UR10, c[0x0][0x3ac] ;  /* 0x00007580ff0a77ac */ /* 0x000f220008000800 */
[----:B------:R-:W3:Y:S01]  /*0090*/  S2UR UR9, SR_CTAID.Y ;  /* 0x00000000000979c3 */ /* 0x000ee20000002600 */
[----:B------:R-:W5:Y:S01]  /*00a0*/  S2R R17, SR_CTAID.X ;  /* 0x0000000000117919 */ /* 0x000f620000002500 */
[----:B------:R-:W-:Y:S01]  /*00b0*/  IMAD.MOV.U32 R8, RZ, RZ, RZ ;  /* 0x000000ffff087224 */ /* 0x000fe200078e00ff */
[----:B------:R-:W1:Y:S01]  /*00c0*/  LDCU.64 UR6, c[0x0][0x358] ;  /* 0x00006b00ff0677ac */ /* 0x000e620008000a00 */
[----:B------:R-:W-:-:S04]  /*00d0*/  IMAD.MOV.U32 R0, RZ, RZ, RZ ;  /* 0x000000ffff007224 */ /* 0x000fc800078e00ff */
[----:B------:R-:W3:Y:S01]  /*00e0*/  LDC R12, c[0x0][0x364] ;  /* 0x0000d900ff0c7b82 */ /* 0x000ee20000000800 */
[----:B--2---:R-:W-:Y:S01]  /*00f0*/  IMAD.U32 R13, RZ, RZ, UR8 ;  /* 0x00000008ff0d7e24 */ /* 0x004fe2000f8e00ff */
[----:B0-----:R-:W-:Y:S02]  /*0100*/  ULEA UR4, UR5, UR4, 0x18 ;  /* 0x0000000405047291 */ /* 0x001fe4000f8ec0ff */
[----:B----4-:R-:W-:Y:S02]  /*0110*/  UISETP.GE.AND UP0, UPT, UR10, 0x1, UPT ;  /* 0x000000010a00788c */ /* 0x010fe4000bf06270 */
[----:B------:R-:W-:Y:S02]  /*0120*/  ULEA UR5, UR8, UR4, 0x2 ;  /* 0x0000000408057291 */ /* 0x000fe4000f8e10ff */
[----:B-1----:R-:W-:-:S04]  /*0130*/  LEA R16, R18, UR4, 0x2 ;  /* 0x0000000412107c11 */ /* 0x002fc8000f8e10ff */
[----:B------:R-:W-:Y:S01]  /*0140*/  LEA R14, R18, UR5, 0x2 ;  /* 0x00000005120e7c11 */ /* 0x000fe2000f8e10ff */
[----:B------:R-:W0:Y:S01]  /*0150*/  LDCU UR4, c[0x0][0x3a4] ;  /* 0x00007480ff0477ac */ /* 0x000e220008000800 */
[----:B------:R1:W-:Y:S01]  /*0160*/  STS [R16], R5 ;  /* 0x0000000510007388 */ /* 0x0003e20000000800 */
[----:B---3--:R-:W-:-:S03]  /*0170*/  IMAD R12, R12, UR9, R3 ;  /* 0x000000090c0c7c24 */ /* 0x008fc6000f8e0203 */
[----:B------:R1:W-:Y:S01]  /*0180*/  STS [R14], R5 ;  /* 0x000000050e007388 */ /* 0x0003e20000000800 */
[----:B-----5:R-:W-:Y:S02]  /*0190*/  IMAD R15, R17, UR8, R18 ;  /* 0x00000008110f7c24 */ /* 0x020fe4000f8e0212 */
[----:B0-----:R-:W-:Y:S01]  /*01a0*/  VIADD R12, R12, UR4 ;  /* 0x000000040c0c7c36 */ /* 0x001fe20008000000 */
[----:B------:R-:W-:Y:S06]  /*01b0*/  BRA.U !UP0, `(.L_x_13) ;  /* 0x0000000108bc7547 */ /* 0x000fec000b800000 */
[----:B------:R-:W0:Y:S01]  /*01c0*/  LDC R11, c[0x0][0x3a0] ;  /* 0x0000e800ff0b7b82 */ /* 0x000e220000000800 */
[----:B------:R-:W-:Y:S01]  /*01d0*/  BSSY.RECONVERGENT B0, `(.L_x_14) ;  /* 0x000002b000007945 */ /* 0x000fe20003800200 */
[----:B------:R-:W-:Y:S01]  /*01e0*/  IMAD.MOV.U32 R10, RZ, RZ, RZ ;  /* 0x000000ffff0a7224 */ /* 0x000fe200078e00ff */
[----:B------:R-:W-:Y:S01]  /*01f0*/  CS2R R8, SRZ ;  /* 0x0000000000087805 */ /* 0x000fe2000001ff00 */
[----:B------:R-:W-:Y:S01]  /*0200*/  IMAD.MOV.U32 R21, RZ, RZ, RZ ;  /* 0x000000ffff157224 */ /* 0x000fe200078e00ff */
[----:B------:R-:W2:Y:S03]  /*0210*/  LDCU UR4, c[0x0][0x380] ;  /* 0x00007000ff0477ac */ /* 0x000ea60008000800 */
[----:B-1----:R-:W1:Y:S01]  /*0220*/  LDC.64 R4, c[0x0][0x398] ;  /* 0x0000e600ff047b82 */ /* 0x002e620000000a00 */
[----:B------:R-:W3:Y:S07]  /*0230*/  LDCU UR8, c[0x0][0x3ac] ;  /* 0x00007580ff0877ac */ /* 0x000eee0008000800 */
[----:B------:R-:W4:Y:S02]  /*0240*/  LDC.64 R6, c[0x0][0x390] ;  /* 0x0000e400ff067b82 */ /* 0x000f240000000a00 */
.L_x_21:
[----:B------:R-:W-:-:S05]  /*0250*/  I2FP.F32.U32 R0, R21 ;  /* 0x0000001500007245 */ /* 0x000fca0000201000 */
[----:B--2---:R-:W-:-:S04]  /*0260*/  FMUL R0, R0, UR4 ;  /* 0x0000000400007c20 */ /* 0x004fc80008400000 */
[----:B------:R-:W2:Y:S02]  /*0270*/  F2I.S64 R2, R0 ;  /* 0x0000000000027311 */ /* 0x000ea40000201900 */
[----:B--2---:R-:W-:-:S04]  /*0280*/  IADD3 R2, PT, PT, R15, R2, RZ ;  /* 0x000000020f027210 */ /* 0x004fc80007ffe0ff */
[----:B0-----:R-:W-:-:S13]  /*0290*/  ISETP.GE.AND P0, PT, R2, R11, PT ;  /* 0x0000000b0200720c */ /* 0x001fda0003f06270 */
[----:B------:R-:W-:Y:S05]  /*02a0*/  @P0 BRA `(.L_x_15) ;  /* 0x0000000000740947 */ /* 0x000fea0003800000 */
[----:B------:R-:W-:-:S04]  /*02b0*/  IMAD R19, R12, R11, R2 ;  /* 0x0000000b0c137224 */ /* 0x000fc800078e0202 */
[----:B-1----:R-:W-:-:S06]  /*02c0*/  IMAD.WIDE R2, R19, 0x4, R4 ;  /* 0x0000000413027825 */ /* 0x002fcc00078e0204 */
[----:B------:R-:W2:Y:S01]  /*02d0*/  LDG.E R2, desc[UR6][R2.64] ;  /* 0x0000000602027981 */ /* 0x000ea2000c1e1900 */
[----:B------:R-:W-:Y:S01]  /*02e0*/  BSSY.RECONVERGENT B1, `(.L_x_16) ;  /* 0x0000016000017945 */ /* 0x000fe20003800200 */
[----:B--2---:R-:W-:-:S13]  /*02f0*/  FSETP.NEU.AND P0, PT, |R2|, +INF , PT ;  /* 0x7f8000000200780b */ /* 0x004fda0003f0d200 */
[----:B------:R-:W-:Y:S05]  /*0300*/  @!P0 BRA `(.L_x_17) ;  /* 0x00000000004c8947 */ /* 0x000fea0003800000 */
[----:B------:R-:W-:Y:S01]  /*0310*/  VIADD R0, R2, 0x1800000 ;  /* 0x0180000002007836 */ /* 0x000fe20000000000 */
[----:B------:R-:W-:Y:S04]  /*0320*/  BSSY.RECONVERGENT B2, `(.L_x_18) ;  /* 0x000000c000027945 */ /* 0x000fe80003800200 */
[----:B------:R-:W-:-:S04]  /*0330*/  LOP3.LUT R0, R0, 0x7f800000, RZ, 0xc0, !PT ;  /* 0x7f80000000007812 */ /* 0x000fc800078ec0ff */
[----:B------:R-:W-:-:S13]  /*0340*/  ISETP.GT.U32.AND P0, PT, R0, 0x1ffffff, PT ;  /* 0x01ffffff0000780c */ /* 0x000fda0003f04070 */
[----:B------:R-:W-:Y:S05]  /*0350*/  @P0 BRA `(.L_x_19) ;  /* 0x0000000000100947 */ /* 0x000fea0003800000 */
[----:B------:R-:W-:Y:S01]  /*0360*/  IMAD.MOV.U32 R0, RZ, RZ, R2 ;  /* 0x000000ffff007224 */ /* 0x000fe200078e0002 */
[----:B------:R-:W-:-:S07]  /*0370*/  MOV R20, 0x390 ;  /* 0x0000039000147802 */ /* 0x000fce0000000f00 */
[----:B---34-:R-:W-:Y:S05]  /*0380*/  CALL.REL.NOINC `($__internal_0_$__cuda_sm20_rcp_rn_f32_slowpath) ;  /* 0x0000000800687944 */ /* 0x018fea0003c00000 */
[----:B------:R-:W-:Y:S05]  /*0390*/  BRA `(.L_x_20) ;  /* 0x0000000000107947 */ /* 0x000fea0003800000 */
.L_x_19:
[----:B------:R-:W0:Y:S02]  /*03a0*/  MUFU.RCP R23, R2 ;  /* 0x0000000200177308 */ /* 0x000e240000001000 */
[----:B0-----:R-:W-:-:S04]  /*03b0*/  FFMA R0, R2, R23, -1 ;  /* 0xbf80000002007423 */ /* 0x001fc80000000017 */
[----:B------:R-:W-:-:S04]  /*03c0*/  FADD.FTZ R0, -R0, -RZ ;  /* 0x800000ff00007221 */ /* 0x000fc80000010100 */
[----:B------:R-:W-:-:S07]  /*03d0*/  FFMA R23, R23, R0, R23 ;  /* 0x0000000017177223 */ /* 0x000fce0000000017 */
.L_x_20:
[----:B---3--:R-:W-:Y:S05]  /*03e0*/  BSYNC.RECONVERGENT B2 ;  /* 0x0000000000027941 */ /* 0x008fea0003800200 */
.L_x_18:
[----:B----4-:R-:W-:-:S06]  /*03f0*/  IMAD.WIDE R2, R19, 0x4, R6 ;  /* 0x0000000413027825 */ /* 0x010fcc00078e0206 */
[----:B------:R-:W2:Y:S01]  /*0400*/  LDG.E R3, desc[UR6][R2.64] ;  /* 0x0000000602037981 */ /* 0x000ea2000c1e1900 */
[----:B------:R-:W-:Y:S01]  /*0410*/  FADD R10, R10, R23 ;  /* 0x000000170a0a7221 */ /* 0x000fe20000000000 */
[----:B------:R-:W-:Y:S02]  /*0420*/  VIADD R9, R9, 0x1 ;  /* 0x0000000109097836 */ /* 0x000fe40000000000 */
[----:B--2---:R-:W-:-:S07]  /*0430*/  FFMA R8, R3, R23, R8 ;  /* 0x0000001703087223 */ /* 0x004fce0000000008 */
.L_x_17:
[----:B---3--:R-:W-:Y:S05]  /*0440*/  BSYNC.RECONVERGENT B1 ;  /* 0x0000000000017941 */ /* 0x008fea0003800200 */
.L_x_16:
[----:B------:R-:W-:-:S05]  /*0450*/  VIADD R21, R21, 0x1 ;  /* 0x0000000115157836 */ /* 0x000fca0000000000 */
[----:B------:R-:W-:-:S13]  /*0460*/  ISETP.NE.AND P0, PT, R21, UR8, PT ;  /* 0x0000000815007c0c */ /* 0x000fda000bf05270 */
[----:B------:R-:W-:Y:S05]  /*0470*/  @P0 BRA `(.L_x_21) ;  /* 0xfffffffc00740947 */ /* 0x000fea000383ffff */
.L_x_15:
[----:B---3--:R-:W-:Y:S05]  /*0480*/  BSYNC.RECONVERGENT B0 ;  /* 0x0000000000007941 */ /* 0x008fea0003800200 */
.L_x_14:
[----:B------:R-:W-:Y:S01]  /*0490*/  ISETP.GT.AND P0, PT, R9, 0x1, PT ;  /* 0x000000010900780c */ /* 0x000fe20003f04270 */
[----:B------:R-:W-:-:S12]  /*04a0*/  IMAD.MOV.U32 R0, RZ, RZ, R10 ;  /* 0x000000ffff007224 */ /* 0x000fd800078e000a */
.L_x_13:
[----:B------:R-:W1:Y:S01]  /*04b0*/  MUFU.RCP R19, R0 ;  /* 0x0000000000137308 */ /* 0x000e620000001000 */
[----:B------:R-:W0:Y:S01]  /*04c0*/  LDCU UR4, c[0x0][0x380] ;  /* 0x00007000ff0477ac */ /* 0x000e220008000800 */
[----:B------:R-:W-:Y:S01]  /*04d0*/  I2FP.F32.S32 R2, R15 ;  /* 0x0000000f00027245 */ /* 0x000fe20000201400 */
[----:B------:R-:W-:Y:S01]  /*04e0*/  BSSY.RECONVERGENT B0, `(.L_x_22) ;  /* 0x0000010000007945 */ /* 0x000fe20003800200 */
[----:B------:R-:W2:Y:S04]  /*04f0*/  LDCU.64 UR10, c[0x0][0x3a8] ;  /* 0x00007500ff0a77ac */ /* 0x000ea80008000a00 */
[----:B------:R-:W3:Y:S01]  /*0500*/  FCHK P1, R8, R0 ;  /* 0x0000000008007302 */ /* 0x000ee20000020000 */
[----:B-1----:R-:W-:Y:S01]  /*0510*/  FFMA R4, R19, -R0, 1 ;  /* 0x3f80000013047423 */ /* 0x002fe20000000800 */
[----:B0-----:R-:W-:-:S03]  /*0520*/  FSETP.LTU.AND P0, PT, R2, UR4, P0 ;  /* 0x0000000402007c0b */ /* 0x001fc60008709000 */
[----:B------:R-:W-:Y:S01]  /*0530*/  FFMA R19, R19, R4, R19 ;  /* 0x0000000413137223 */ /* 0x000fe20000000013 */
[----:B--2---:R-:W-:Y:S01]  /*0540*/  ISETP.LE.AND P0, PT, R12, UR10, P0 ;  /* 0x0000000a0c007c0c */ /* 0x004fe20008703270 */
[----:B------:R-:W-:Y:S02]  /*0550*/  UISETP.GE.AND UP0, UPT, UR11, 0x1, UPT ;  /* 0x000000010b00788c */ /* 0x000fe4000bf06270 */
[----:B------:R-:W-:-:S04]  /*0560*/  FFMA R2, R19, R8, RZ ;  /* 0x0000000813027223 */ /* 0x000fc800000000ff */
[----:B------:R-:W-:-:S04]  /*0570*/  FFMA R3, R2, -R0, R8 ;  /* 0x8000000002037223 */ /* 0x000fc80000000008 */
[----:B------:R-:W-:Y:S01]  /*0580*/  FFMA R19, R19, R3, R2 ;  /* 0x0000000313137223 */ /* 0x000fe20000000002 */
[----:B---3--:R-:W-:Y:S06]  /*0590*/  @!P1 BRA `(.L_x_23) ;  /* 0x0000000000109947 */ /* 0x008fec0003800000 */
[----:B------:R-:W-:Y:S01]  /*05a0*/  IMAD.MOV.U32 R9, RZ, RZ, R0 ;  /* 0x000000ffff097224 */ /* 0x000fe200078e0000 */
[----:B------:R-:W-:-:S07]  /*05b0*/  MOV R10, 0x5d0 ;  /* 0x000005d0000a7802 */ /* 0x000fce0000000f00 */
[----:B----4-:R-:W-:Y:S05]  /*05c0*/  CALL.REL.NOINC `($__internal_1_$__cuda_sm3x_div_rn_noftz_f32_slowpath) ;  /* 0x0000000800b07944 */ /* 0x010fea0003c00000 */
[----:B------:R-:W-:-:S07]  /*05d0*/  MOV R19, R27 ;  /* 0x0000001b00137202 */ /* 0x000fce0000000f00 */
.L_x_23:
[----:B------:R-:W-:Y:S05]  /*05e0*/  BSYNC.RECONVERGENT B0 ;  /* 0x0000000000007941 */ /* 0x000fea0003800200 */
.L_x_22:
[----:B------:R-:W-:Y:S02]  /*05f0*/  CS2R R22, SRZ ;  /* 0x0000000000167805 */ /* 0x000fe4000001ff00 */
[----:B------:R-:W-:Y:S01]  /*0600*/  CS2R R2, SRZ ;  /* 0x0000000000027805 */ /* 0x000fe2000001ff00 */
[----:B------:R-:W-:Y:S06]  /*0610*/  BRA.U !UP0, `(.L_x_24) ;  /* 0x0000000108c87547 */ /* 0x000fec000b800000 */
[----:B------:R-:W0:Y:S01]  /*0620*/  LDC R21, c[0x0][0x3a0] ;  /* 0x0000e800ff157b82 */ /* 0x000e220000000800 */
[----:B------:R-:W-:Y:S01]  /*0630*/  BSSY.RECONVERGENT B0, `(.L_x_25) ;  /* 0x000002d000007945 */ /* 0x000fe20003800200 */
[----:B------:R-:W-:Y:S01]  /*0640*/  IMAD.MOV.U32 R20, RZ, RZ, RZ ;  /* 0x000000ffff147224 */ /* 0x000fe200078e00ff */
[----:B------:R-:W-:Y:S01]  /*0650*/  CS2R R22, SRZ ;  /* 0x0000000000167805 */ /* 0x000fe2000001ff00 */
[----:B------:R-:W1:Y:S04]  /*0660*/  LDCU UR4, c[0x0][0x380] ;  /* 0x00007000ff0477ac */ /* 0x000e680008000800 */
[----:B------:R-:W2:Y:S01]  /*0670*/  LDC.64 R2, c[0x0][0x398] ;  /* 0x0000e600ff027b82 */ /* 0x000ea20000000a00 */
[----:B------:R-:W3:Y:S07]  /*0680*/  LDCU UR8, c[0x0][0x3ac] ;  /* 0x00007580ff0877ac */ /* 0x000eee0008000800 */
[----:B------:R-:W0:Y:S08]  /*0690*/  LDC.64 R4, c[0x0][0x390] ;  /* 0x0000e400ff047b82 */ /* 0x000e300000000a00 */
[----:B-1--4-:R-:W4:Y:S02]  /*06a0*/  LDC.64 R6, c[0x0][0x388] ;  /* 0x0000e200ff067b82 */ /* 0x012f240000000a00 */
.L_x_31:
[----:B------:R-:W-:-:S05]  /*06b0*/  I2FP.F32.U32 R8, R23 ;  /* 0x0000001700087245 */ /* 0x000fca0000201000 */
[----:B------:R-:W-:-:S06]  /*06c0*/  FMUL R8, R8, UR4 ;  /* 0x0000000408087c20 */ /* 0x000fcc0008400000 */
[----:B------:R-:W1:Y:S02]  /*06d0*/  F2I.S64 R8, R8 ;  /* 0x0000000800087311 */ /* 0x000e640000201900 */
[----:B-1----:R-:W-:-:S05]  /*06e0*/  IMAD.IADD R10, R15, 0x1, R8 ;  /* 0x000000010f0a7824 */ /* 0x002fca00078e0208 */
[----:B0-----:R-:W-:-:S13]  /*06f0*/  ISETP.GE.AND P1, PT, R10, R21, PT ;  /* 0x000000150a00720c */ /* 0x001fda0003f26270 */
[----:B------:R-:W-:Y:S05]  /*0700*/  @P1 BRA `(.L_x_26) ;  /* 0x00000000007c1947 */ /* 0x000fea0003800000 */
[----:B------:R-:W-:-:S04]  /*0710*/  IMAD R11, R12, R21, R10 ;  /* 0x000000150c0b7224 */ /* 0x000fc800078e020a */
[----:B--2---:R-:W-:-:S05]  /*0720*/  IMAD.WIDE R8, R11, 0x4, R2 ;  /* 0x000000040b087825 */ /* 0x004fca00078e0202 */
[----:B------:R-:W2:Y:S01]  /*0730*/  LDG.E R25, desc[UR6][R8.64] ;  /* 0x0000000608197981 */ /* 0x000ea2000c1e1900 */
[----:B------:R-:W-:Y:S01]  /*0740*/  BSSY.RECONVERGENT B1, `(.L_x_27) ;  /* 0x0000018000017945 */ /* 0x000fe20003800200 */
[----:B--2---:R-:W-:-:S13]  /*0750*/  FSETP.NEU.AND P1, PT, |R25|, +INF , PT ;  /* 0x7f8000001900780b */ /* 0x004fda0003f2d200 */
[----:B------:R-:W-:Y:S05]  /*0760*/  @!P1 BRA `(.L_x_28) ;  /* 0x0000000000549947 */ /* 0x000fea0003800000 */
[----:B------:R-:W-:-:S06]  /*0770*/  IMAD.WIDE R8, R11, 0x4, R4 ;  /* 0x000000040b087825 */ /* 0x000fcc00078e0204 */
[----:B------:R-:W2:Y:S01]  /*0780*/  LDG.E R8, desc[UR6][R8.64] ;  /* 0x0000000608087981 */ /* 0x000ea2000c1e1900 */
[----:B----4-:R-:W-:-:S06]  /*0790*/  IMAD.WIDE R10, R11, 0x4, R6 ;  /* 0x000000040b0a7825 */ /* 0x010fcc00078e0206 */
[----:B------:R-:W4:Y:S01]  /*07a0*/  LDG.E R11, desc[UR6][R10.64] ;  /* 0x000000060a0b7981 */ /* 0x000f22000c1e1900 */
[----:B------:R-:W0:Y:S01]  /*07b0*/  MUFU.RCP R26, R25 ;  /* 0x00000019001a7308 */ /* 0x000e220000001000 */
[----:B------:R-:W-:Y:S01]  /*07c0*/  BSSY.RECONVERGENT B2, `(.L_x_29) ;  /* 0x000000e000027945 */ /* 0x000fe20003800200 */
[----:B0-----:R-:W-:-:S04]  /*07d0*/  FFMA R27, -R25, R26, 1 ;  /* 0x3f800000191b7423 */ /* 0x001fc8000000011a */
[----:B------:R-:W-:Y:S01]  /*07e0*/  FFMA R27, R26, R27, R26 ;  /* 0x0000001b1a1b7223 */ /* 0x000fe2000000001a */
[----:B--2---:R-:W-:-:S04]  /*07f0*/  FADD R24, R8, -R19 ;  /* 0x8000001308187221 */ /* 0x004fc80000000000 */
[----:B------:R-:W-:Y:S01]  /*0800*/  FMUL R8, R24, R24 ;  /* 0x0000001818087220 */ /* 0x000fe20000400000 */
[----:B----4-:R-:W-:-:S03]  /*0810*/  FADD R22, R22, R11 ;  /* 0x0000000b16167221 */ /* 0x010fc60000000000 */
[----:B------:R-:W0:Y:S01]  /*0820*/  FCHK P1, R8, R25 ;  /* 0x0000001908007302 */ /* 0x000e220000020000 */
[----:B------:R-:W-:-:S04]  /*0830*/  FFMA R24, R8, R27, RZ ;  /* 0x0000001b08187223 */ /* 0x000fc800000000ff */
[----:B------:R-:W-:-:S04]  /*0840*/  FFMA R26, -R25, R24, R8 ;  /* 0x00000018191a7223 */ /* 0x000fc80000000108 */
[----:B------:R-:W-:Y:S01]  /*0850*/  FFMA R27, R27, R26, R24 ;  /* 0x0000001a1b1b7223 */ /* 0x000fe20000000018 */
[----:B0-----:R-:W-:Y:S06]  /*0860*/  @!P1 BRA `(.L_x_30) ;  /* 0x00000000000c9947 */ /* 0x001fec0003800000 */
[----:B------:R-:W-:Y:S01]  /*0870*/  IMAD.MOV.U32 R9, RZ, RZ, R25 ;  /* 0x000000ffff097224 */ /* 0x000fe200078e0019 */
[----:B------:R-:W-:-:S07]  /*0880*/  MOV R10, 0x8a0 ;  /* 0x000008a0000a7802 */ /* 0x000fce0000000f00 */
[----:B---3--:R-:W-:Y:S05]  /*0890*/  CALL.REL.NOINC `($__internal_1_$__cuda_sm3x_div_rn_noftz_f32_slowpath) ;  /* 0x0000000400fc7944 */ /* 0x008fea0003c00000 */
.L_x_30:
[----:B---3--:R-:W-:Y:S05]  /*08a0*/  BSYNC.RECONVERGENT B2 ;  /* 0x0000000000027941 */ /* 0x008fea0003800200 */
.L_x_29:
[----:B------:R-:W-:-:S07]  /*08b0*/  FADD R20, R20, R27 ;  /* 0x0000001b14147221 */ /* 0x000fce0000000000 */
.L_x_28:
[----:B---3--:R-:W-:Y:S05]  /*08c0*/  BSYNC.RECONVERGENT B1 ;  /* 0x0000000000017941 */ /* 0x008fea0003800200 */
.L_x_27:
[----:B------:R-:W-:-:S05]  /*08d0*/  VIADD R23, R23, 0x1 ;  /* 0x0000000117177836 */ /* 0x000fca0000000000 */
[----:B------:R-:W-:-:S13]  /*08e0*/  ISETP.NE.AND P1, PT, R23, UR8, PT ;  /* 0x0000000817007c0c */ /* 0x000fda000bf25270 */
[----:B------:R-:W-:Y:S05]  /*08f0*/  @P1 BRA `(.L_x_31) ;  /* 0xfffffffc006c1947 */ /* 0x000fea000383ffff */
.L_x_26:
[----:B---3--:R-:W-:Y:S05]  /*0900*/  BSYNC.RECONVERGENT B0 ;  /* 0x0000000000007941 */ /* 0x008fea0003800200 */
.L_x_25:
[----:B--2---:R-:W0:Y:S08]  /*0910*/  F2F.F64.F32 R2, R20 ;  /* 0x0000001400027310 */ /* 0x004e300000201800 */
[----:B------:R-:W1:Y:S01]  /*0920*/  F2F.F64.F32 R22, R22 ;  /* 0x0000001600167310 */ /* 0x000e620000201800 */
[----:B0-----:R-:W-:-:S11]  /*0930*/  DMUL R2, R2, 0.5 ;  /* 0x3fe0000002027828 */ /* 0x001fd60000000000 */
.L_x_24:
[----:B-1----:R-:W-:Y:S01]  /*0940*/  @P0 DADD R2, -R2, R22 ;  /* 0x0000000002020229 */ /* 0x002fe20000000116 */
[----:B------:R-:W-:-:S09]  /*0950*/  @P0 I2FP.F32.U32 R5, R18 ;  /* 0x0000001200050245 */ /* 0x000fd20000201000 */
[----:B------:R-:W0:Y:S02]  /*0960*/  @P0 F2F.F32.F64 R3, R2 ;  /* 0x0000000200030310 */ /* 0x000e240000301000 */
[----:B0-----:R0:W-:Y:S04]  /*0970*/  @P0 STS [R16], R3 ;  /* 0x0000000310000388 */ /* 0x0011e80000000800 */
[----:B------:R0:W-:Y:S01]  /*0980*/  @P0 STS [R14], R5 ;  /* 0x000000050e000388 */ /* 0x0001e20000000800 */
[----:B------:R-:W-:-:S13]  /*0990*/  ISETP.GE.U32.AND P0, PT, R13, 0x2, PT ;  /* 0x000000020d00780c */ /* 0x000fda0003f06070 */
[----:B0-----:R-:W-:Y:S05]  /*09a0*/  @!P0 BRA `(.L_x_32) ;  /* 0x00000000004c8947 */ /* 0x001fea0003800000 */
.L_x_35:
[--C-:B------:R-:W-:Y:S01]  /*09b0*/  IMAD.MOV.U32 R4, RZ, RZ, R13.reuse ;  /* 0x000000ffff047224 */ /* 0x100fe200078e000d */
[----:B------:R-:W-:Y:S01]  /*09c0*/  SHF.R.U32.HI R13, RZ, 0x1, R13 ;  /* 0x00000001ff0d7819 */ /* 0x000fe2000001160d */
[----:B------:R-:W-:Y:S03]  /*09d0*/  BSSY.RECONVERGENT B0, `(.L_x_33) ;  /* 0x000000d000007945 */ /* 0x000fe60003800200 */
[----:B------:R-:W-:-:S13]  /*09e0*/  ISETP.GE.U32.AND P0, PT, R18, R13, PT ;  /* 0x0000000d1200720c */ /* 0x000fda0003f06070 */
[----:B0-----:R-:W-:Y:S05]  /*09f0*/  @P0 BRA `(.L_x_34) ;  /* 0x0000000000280947 */ /* 0x001fea0003800000 */
[----:B------:R-:W-:Y:S01]  /*0a00*/  IMAD R3, R13, 0x4, R16 ;  /* 0x000000040d037824 */ /* 0x000fe200078e0210 */
[----:B------:R-:W-:Y:S05]  /*0a10*/  LDS R2, [R16] ;  /* 0x0000000010027984 */ /* 0x000fea0000000800 */
[----:B------:R-:W0:Y:S02]  /*0a20*/  LDS R3, [R3] ;  /* 0x0000000003037984 */ /* 0x000e240000000800 */
[----:B0-----:R-:W-:-:S04]  /*0a30*/  FSETP.NAN.AND P0, PT, |R3|, |R3|, PT ;  /* 0x400000030300720b */ /* 0x001fc80003f08200 */
[----:B------:R-:W-:-:S04]  /*0a40*/  FSETP.LEU.OR P0, PT, R3, R2, P0 ;  /* 0x000000020300720b */ /* 0x000fc8000070b400 */
[----:B------:R-:W-:-:S13]  /*0a50*/  FSETP.NUM.AND P0, PT, |R2|, |R2|, P0 ;  /* 0x400000020200720b */ /* 0x000fda0000707200 */
[----:B------:R-:W-:Y:S01]  /*0a60*/  @!P0 LEA R2, R13, R14, 0x2 ;  /* 0x0000000e0d028211 */ /* 0x000fe200078e10ff */
[----:B------:R-:W-:Y:S04]  /*0a70*/  @!P0 STS [R16], R3 ;  /* 0x0000000310008388 */ /* 0x000fe80000000800 */
[----:B------:R-:W0:Y:S04]  /*0a80*/  @!P0 LDS R5, [R2] ;  /* 0x0000000002058984 */ /* 0x000e280000000800 */
[----:B0-----:R0:W-:Y:S02]  /*0a90*/  @!P0 STS [R14], R5 ;  /* 0x000000050e008388 */ /* 0x0011e40000000800 */
.L_x_34:
[----:B------:R-:W-:Y:S05]  /*0aa0*/  BSYNC.RECONVERGENT B0 ;  /* 0x0000000000007941 */ /* 0x000fea0003800200 */
.L_x_33:
[----:B------:R-:W-:Y:S01]  /*0ab0*/  BAR.SYNC.DEFER_BLOCKING 0x0 ;  /* 0x0000000000007b1d */ /* 0x000fe20000010000 */
[----:B------:R-:W-:-:S13]  /*0ac0*/  ISETP.GT.U32.AND P0, PT, R4, 0x3, PT ;  /* 0x000000030400780c */ /* 0x000fda0003f04070 */
[----:B------:R-:W-:Y:S05]  /*0ad0*/  @P0 BRA `(.L_x_35) ;  /* 0xfffffffc00b40947 */ /* 0x000fea000383ffff */
.L_x_32:
[----:B------:R-:W1:Y:S02]  /*0ae0*/  LDS R2, [UR5] ;  /* 0x00000005ff027984 */ /* 0x000e640008000800 */
[----:B-1----:R-:W1:Y:S02]  /*0af0*/  F2I.S64 R2, R2 ;  /* 0x0000000200027311 */ /* 0x002e640000201900 */
[----:B-1----:R-:W-:-:S13]  /*0b00*/  ISETP.NE.AND P0, PT, R18, R2, PT ;  /* 0x000000021200720c */ /* 0x002fda0003f05270 */
[----:B------:R-:W-:Y:S05]  /*0b10*/  @P0 EXIT ;  /* 0x000000000000094d */ /* 0x000fea0003800000 */
[----:B------:R-:W1:Y:S01]  /*0b20*/  LDS R9, [R16] ;  /* 0x0000000010097984 */ /* 0x000e620000000800 */
[----:B------:R-:W2:Y:S01]  /*0b30*/  LDC R4, c[0x0][0x370] ;  /* 0x0000dc00ff047b82 */ /* 0x000ea20000000800 */
[----:B------:R-:W-:Y:S01]  /*0b40*/  VIADD R8, R0, 0x1800000 ;  /* 0x0180000000087836 */ /* 0x000fe20000000000 */
[----:B------:R-:W-:Y:S04]  /*0b50*/  BSSY.RECONVERGENT B0, `(.L_x_36) ;  /* 0x0000015000007945 */ /* 0x000fe80003800200 */
[----:B------:R-:W-:Y:S02]  /*0b60*/  LOP3.LUT R8, R8, 0x7f800000, RZ, 0xc0, !PT ;  /* 0x7f80000008087812 */ /* 0x000fe400078ec0ff */
[----:B------:R-:W3:Y:S02]  /*0b70*/  LDC.64 R2, c[0x0][0x3b0] ;  /* 0x0000ec00ff027b82 */ /* 0x000ee40000000a00 */
[----:B------:R-:W-:-:S06]  /*0b80*/  ISETP.GT.U32.AND P0, PT, R8, 0x1ffffff, PT ;  /* 0x01ffffff0800780c */ /* 0x000fcc0003f04070 */
[----:B----4-:R-:W4:Y:S01]  /*0b90*/  LDC.64 R6, c[0x0][0x3b8] ;  /* 0x0000ee00ff067b82 */ /* 0x010f220000000a00 */
[----:B--2---:R-:W-:-:S07]  /*0ba0*/  IMAD R17, R4, UR9, R17 ;  /* 0x0000000904117c24 */ /* 0x004fce000f8e0211 */
[----:B0-----:R-:W0:Y:S01]  /*0bb0*/  LDC.64 R4, c[0x0][0x3c0] ;  /* 0x0000f000ff047b82 */ /* 0x001e220000000a00 */
[----:B---3--:R-:W-:-:S05]  /*0bc0*/  IMAD.WIDE R2, R17, 0x4, R2 ;  /* 0x0000000411027825 */ /* 0x008fca00078e0202 */
[----:B-1----:R1:W-:Y:S01]  /*0bd0*/  STG.E desc[UR6][R2.64], R9 ;  /* 0x0000000902007986 */ /* 0x0023e2000c101906 */
[----:B----4-:R-:W-:-:S05]  /*0be0*/  IMAD.WIDE R6, R17, 0x4, R6 ;  /* 0x0000000411067825 */ /* 0x010fca00078e0206 */
[----:B------:R1:W-:Y:S01]  /*0bf0*/  STG.E desc[UR6][R6.64], R19 ;  /* 0x0000001306007986 */ /* 0x0003e2000c101906 */
[----:B0-----:R-:W-:Y:S01]  /*0c00*/  IMAD.WIDE R4, R17, 0x4, R4 ;  /* 0x0000000411047825 */ /* 0x001fe200078e0204 */
[----:B-1----:R-:W-:Y:S06]  /*0c10*/  @P0 BRA `(.L_x_37) ;  /* 0x0000000000100947 */ /* 0x002fec0003800000 */
[----:B------:R-:W-:-:S07]  /*0c20*/  MOV R20, 0xc40 ;  /* 0x00000c4000147802 */ /* 0x000fce0000000f00 */
[----:B------:R-:W-:Y:S05]  /*0c30*/  CALL.REL.NOINC `($__internal_0_$__cuda_sm20_rcp_rn_f32_slowpath) ;  /* 0x00000000003c7944 */ /* 0x000fea0003c00000 */
[----:B------:R-:W-:Y:S01]  /*0c40*/  IMAD.MOV.U32 R9, RZ, RZ, R23 ;  /* 0x000000ffff097224 */ /* 0x000fe200078e0017 */
[----:B------:R-:W-:Y:S06]  /*0c50*/  BRA `(.L_x_38) ;  /* 0x0000000000107947 */ /* 0x000fec0003800000 */
.L_x_37:
[----:B------:R-:W0:Y:S02]  /*0c60*/  MUFU.RCP R9, R0 ;  /* 0x0000000000097308 */ /* 0x000e240000001000 */
[----:B0-----:R-:W-:-:S04]  /*0c70*/  FFMA R2, R9, R0, -1 ;  /* 0xbf80000009027423 */ /* 0x001fc80000000000 */
[----:B------:R-:W-:-:S04]  /*0c80*/  FADD.FTZ R2, -R2, -RZ ;  /* 0x800000ff02027221 */ /* 0x000fc80000010100 */
[----:B------:R-:W-:-:S07]  /*0c90*/  FFMA R9, R9, R2, R9 ;  /* 0x0000000209097223 */ /* 0x000fce0000000009 */
.L_x_38:
[----:B------:R-:W-:Y:S05]  /*0ca0*/  BSYNC.RECONVERGENT B0 ;  /* 0x0000000000007941 */ /* 0x000fea0003800200 */
.L_x_36:
[----:B------:R-:W0:Y:S01]  /*0cb0*/  LDC.64 R2, c[0x0][0x3c8] ;  /* 0x0000f200ff027b82 */ /* 0x000e220000000a00 */
[----:B------:R-:W-:Y:S07]  /*0cc0*/  STG.E desc[UR6][R4.64], R9 ;  /* 0x0000000904007986 */ /* 0x000fee000c101906 */
[----:B------:R-:W1:Y:S01]  /*0cd0*/  LDC.64 R6, c[0x0][0x3d0] ;  /* 0x0000f400ff067b82 */ /* 0x000e620000000a00 */
[----:B0-----:R-:W-:-:S05]  /*0ce0*/  IMAD.WIDE R2, R17, 0x4, R2 ;  /* 0x0000000411027825 */ /* 0x001fca00078e0202 */
[----:B------:R-:W-:Y:S01]  /*0cf0*/  STG.E desc[UR6][R2.64], R12 ;  /* 0x0000000c02007986 */ /* 0x000fe2000c101906 */
[----:B-1----:R-:W-:-:S05]  /*0d00*/  IMAD.WIDE R6, R17, 0x4, R6 ;  /* 0x0000000411067825 */ /* 0x002fca00078e0206 */
[----:B------:R-:W-:Y:S01]  /*0d10*/  STG.E desc[UR6][R6.64], R15 ;  /* 0x0000000f06007986 */ /* 0x000fe2000c101906 */
[----:B------:R-:W-:Y:S05]  /*0d20*/  EXIT ;  /* 0x000000000000794d */ /* 0x000fea0003800000 */
        .weak           $__internal_0_$__cuda_sm20_rcp_rn_f32_slowpath
        .type           $__internal_0_$__cuda_sm20_rcp_rn_f32_slowpath,@function
        .size           $__internal_0_$__cuda_sm20_rcp_rn_f32_slowpath,($__internal_1_$__cuda_sm3x_div_rn_noftz_f32_slowpath - $__internal_0_$__cuda_sm20_rcp_rn_f32_slowpath)
$__internal_0_$__cuda_sm20_rcp_rn_f32_slowpath:
[----:B------:R-:W-:Y:S01]  /*0d30*/  IMAD.SHL.U32 R3, R0, 0x2, RZ ;  /* 0x0000000200037824 */ /* 0x000fe200078e00ff */
[----:B------:R-:W-:Y:S04]  /*0d40*/  BSSY.RECONVERGENT B3, `(.L_x_39) ;  /* 0x0000030000037945 */ /* 0x000fe80003800200 */
[----:B------:R-:W-:-:S04]  /*0d50*/  SHF.R.U32.HI R3, RZ, 0x18, R3 ;  /* 0x00000018ff037819 */ /* 0x000fc80000011603 */
[----:B------:R-:W-:-:S13]  /*0d60*/  ISETP.NE.U32.AND P0, PT, R3, RZ, PT ;  /* 0x000000ff0300720c */ /* 0x000fda0003f05070 */
[----:B------:R-:W-:Y:S05]  /*0d70*/  @P0 BRA `(.L_x_40) ;  /* 0x0000000000280947 */ /* 0x000fea0003800000 */
[----:B------:R-:W-:-:S05]  /*0d80*/  IMAD.SHL.U32 R2, R0, 0x2, RZ ;  /* 0x0000000200027824 */ /* 0x000fca00078e00ff */
[----:B------:R-:W-:-:S13]  /*0d90*/  ISETP.NE.AND P0, PT, R2, RZ, PT ;  /* 0x000000ff0200720c */ /* 0x000fda0003f05270 */
[----:B------:R-:W-:Y:S01]  /*0da0*/  @P0 FFMA R22, R0, 1.84467440737095516160e+19, RZ ;  /* 0x5f80000000160823 */ /* 0x000fe200000000ff */
[----:B------:R-:W-:Y:S08]  /*0db0*/  @!P0 MUFU.RCP R3, R0 ;  /* 0x0000000000038308 */ /* 0x000ff00000001000 */
[----:B------:R-:W0:Y:S02]  /*0dc0*/  @P0 MUFU.RCP R23, R22 ;  /* 0x0000001600170308 */ /* 0x000e240000001000 */
[----:B0-----:R-:W-:-:S04]  /*0dd0*/  @P0 FFMA R2, R22, R23, -1 ;  /* 0xbf80000016020423 */ /* 0x001fc80000000017 */
[----:B------:R-:W-:-:S04]  /*0de0*/  @P0 FADD.FTZ R2, -R2, -RZ ;  /* 0x800000ff02020221 */ /* 0x000fc80000010100 */
[----:B------:R-:W-:-:S04]  /*0df0*/  @P0 FFMA R2, R23, R2, R23 ;  /* 0x0000000217020223 */ /* 0x000fc80000000017 */
[----:B------:R-:W-:Y:S01]  /*0e00*/  @P0 FFMA R3, R2, 1.84467440737095516160e+19, RZ ;  /* 0x5f80000002030823 */ /* 0x000fe200000000ff */
[----:B------:R-:W-:Y:S06]  /*0e10*/  BRA `(.L_x_41) ;  /* 0x0000000000887947 */ /* 0x000fec0003800000 */
.L_x_40:
[----:B------:R-:W-:-:S05]  /*0e20*/  VIADD R2, R3, 0xffffff03 ;  /* 0xffffff0303027836 */ /* 0x000fca0000000000 */
[----:B------:R-:W-:-:S13]  /*0e30*/  ISETP.GT.U32.AND P0, PT, R2, 0x1, PT ;  /* 0x000000010200780c */ /* 0x000fda0003f04070 */
[----:B------:R-:W-:Y:S05]  /*0e40*/  @P0 BRA `(.L_x_42) ;  /* 0x0000000000780947 */ /* 0x000fea0003800000 */
[----:B------:R-:W-:Y:S01]  /*0e50*/  LOP3.LUT R22, R0, 0x7fffff, RZ, 0xc0, !PT ;  /* 0x007fffff00167812 */ /* 0x000fe200078ec0ff */
[----:B------:R-:W-:Y:S02]  /*0e60*/  IMAD.MOV.U32 R25, RZ, RZ, 0x3 ;  /* 0x00000003ff197424 */ /* 0x000fe400078e00ff */
[----:B------:R-:W-:Y:S01]  /*0e70*/  VIADD R3, R3, 0xffffff04 ;  /* 0xffffff0403037836 */ /* 0x000fe20000000000 */
[----:B------:R-:W-:Y:S02]  /*0e80*/  LOP3.LUT R27, R22, 0x3f800000, RZ, 0xfc, !PT ;  /* 0x3f800000161b7812 */ /* 0x000fe400078efcff */
[----:B------:R-:W-:Y:S02]  /*0e90*/  SHF.L.U32 R25, R25, R2, RZ ;  /* 0x0000000219197219 */ /* 0x000fe400000006ff */
[----:B------:R-:W0:Y:S02]  /*0ea0*/  MUFU.RCP R22, R27 ;  /* 0x0000001b00167308 */ /* 0x000e240000001000 */
[----:B0-----:R-:W-:-:S04]  /*0eb0*/  FFMA R23, R27, R22, -1 ;  /* 0xbf8000001b177423 */ /* 0x001fc80000000016 */
[----:B------:R-:W-:-:S04]  /*0ec0*/  FADD.FTZ R29, -R23, -RZ ;  /* 0x800000ff171d7221 */ /* 0x000fc80000010100 */
[CCC-:B------:R-:W-:Y:S01]  /*0ed0*/  FFMA.RM R23, R22.reuse, R29.reuse, R22.reuse ;  /* 0x0000001d16177223 */ /* 0x1c0fe20000004016 */
[----:B------:R-:W-:-:S04]  /*0ee0*/  FFMA.RP R24, R22, R29, R22 ;  /* 0x0000001d16187223 */ /* 0x000fc80000008016 */
[C---:B------:R-:W-:Y:S02]  /*0ef0*/  LOP3.LUT R22, R23.reuse, 0x7fffff, RZ, 0xc0, !PT ;  /* 0x007fffff17167812 */ /* 0x040fe400078ec0ff */
[----:B------:R-:W-:Y:S02]  /*0f00*/  FSETP.NEU.FTZ.AND P0, PT, R23, R24, PT ;  /* 0x000000181700720b */ /* 0x000fe40003f1d000 */
[----:B------:R-:W-:Y:S02]  /*0f10*/  LOP3.LUT R22, R22, 0x800000, RZ, 0xfc, !PT ;  /* 0x0080000016167812 */ /* 0x000fe400078efcff */
[----:B------:R-:W-:Y:S02]  /*0f20*/  SEL R23, RZ, 0xffffffff, !P0 ;  /* 0xffffffffff177807 */ /* 0x000fe40004000000 */
[----:B------:R-:W-:Y:S02]  /*0f30*/  LOP3.LUT R25, R25, R22, RZ, 0xc0, !PT ;  /* 0x0000001619197212 */ /* 0x000fe400078ec0ff */
[----:B------:R-:W-:-:S02]  /*0f40*/  IADD3 R23, PT, PT, -R23, RZ, RZ ;  /* 0x000000ff17177210 */ /* 0x000fc40007ffe1ff */
[-C--:B------:R-:W-:Y:S02]  /*0f50*/  SHF.R.U32.HI R25, RZ, R2.reuse, R25 ;  /* 0x00000002ff197219 */ /* 0x080fe40000011619 */
[--C-:B------:R-:W-:Y:S02]  /*0f60*/  LOP3.LUT P1, RZ, R23, R2, R22.reuse, 0xf8, !PT ;  /* 0x0000000217ff7212 */ /* 0x100fe4000782f816 */
[C---:B------:R-:W-:Y:S02]  /*0f70*/  LOP3.LUT P0, RZ, R25.reuse, 0x1, RZ, 0xc0, !PT ;  /* 0x0000000119ff7812 */ /* 0x040fe4000780c0ff */
[----:B------:R-:W-:Y:S02]  /*0f80*/  LOP3.LUT P2, RZ, R25, 0x2, RZ, 0xc0, !PT ;  /* 0x0000000219ff7812 */ /* 0x000fe4000784c0ff */
[----:B------:R-:W-:Y:S02]  /*0f90*/  SHF.R.U32.HI R3, RZ, R3, R22 ;  /* 0x00000003ff037219 */ /* 0x000fe40000011616 */
[----:B------:R-:W-:-:S02]  /*0fa0*/  PLOP3.LUT P0, PT, P0, P1, P2, 0xe0, 0x0 ;  /* 0x000000000000781c */ /* 0x000fc40000703c20 */
[----:B------:R-:W-:Y:S02]  /*0fb0*/  LOP3.LUT P1, RZ, R0, 0x7fffff, RZ, 0xc0, !PT ;  /* 0x007fffff00ff7812 */ /* 0x000fe4000782c0ff */
[----:B------:R-:W-:-:S05]  /*0fc0*/  SEL R2, RZ, 0x1, !P0 ;  /* 0x00000001ff027807 */ /* 0x000fca0004000000 */
[----:B------:R-:W-:-:S05]  /*0fd0*/  IMAD.MOV R2, RZ, RZ, -R2 ;  /* 0x000000ffff027224 */ /* 0x000fca00078e0a02 */
[----:B------:R-:W-:-:S13]  /*0fe0*/  ISETP.GE.AND P0, PT, R2, RZ, PT ;  /* 0x000000ff0200720c */ /* 0x000fda0003f06270 */
[----:B------:R-:W-:-:S04]  /*0ff0*/  @!P0 VIADD R3, R3, 0x1 ;  /* 0x0000000103038836 */ /* 0x000fc80000000000 */
[----:B------:R-:W-:-:S05]  /*1000*/  @!P1 IMAD.SHL.U32 R3, R3, 0x2, RZ ;  /* 0x0000000203039824 */ /* 0x000fca00078e00ff */
[----:B------:R-:W-:Y:S01]  /*1010*/  LOP3.LUT R3, R3, 0x80000000, R0, 0xf8, !PT ;  /* 0x8000000003037812 */ /* 0x000fe200078ef800 */
[----:B------:R-:W-:Y:S06]  /*1020*/  BRA `(.L_x_41) ;  /* 0x0000000000047947 */ /* 0x000fec0003800000 */
.L_x_42:
[----:B------:R0:W1:Y:S02]  /*1030*/  MUFU.RCP R3, R0 ;  /* 0x0000000000037308 */ /* 0x0000640000001000 */
.L_x_41:
[----:B------:R-:W-:Y:S05]  /*1040*/  BSYNC.RECONVERGENT B3 ;  /* 0x0000000000037941 */ /* 0x000fea0003800200 */
.L_x_39:
[----:B-1----:R-:W-:Y:S01]  /*1050*/  IMAD.MOV.U32 R23, RZ, RZ, R3 ;  /* 0x000000ffff177224 */ /* 0x002fe200078e0003 */
[----:B------:R-:W-:Y:S01]  /*1060*/  MOV R3, 0x0 ;  /* 0x0000000000037802 */ /* 0x000fe20000000f00 */
[----:B------:R-:W-:-:S04]  /*1070*/  IMAD.MOV.U32 R2, RZ, RZ, R20 ;  /* 0x000000ffff027224 */ /* 0x000fc800078e0014 */
[----:B0-----:R-:W-:Y:S05]  /*1080*/  RET.REL.NODEC R2 `(_Z18periodic_search_k1fPKfS0_S0_iiiiPfS1_S1_PiS2_) ;  /* 0xffffffec02dc7950 */ /* 0x001fea0003c3ffff */
        .weak           $__internal_1_$__cuda_sm3x_div_rn_noftz_f32_slowpath
        .type           $__internal_1_$__cuda_sm3x_div_rn_noftz_f32_slowpath,@function
        .size           $__internal_1_$__cuda_sm3x_div_rn_noftz_f32_slowpath,(.L_x_257 - $__internal_1_$__cuda_sm3x_div_rn_noftz_f32_slowpath)
$__internal_1_$__cuda_sm3x_div_rn_noftz_f32_slowpath:
[----:B------:R-:W-:Y:S01]  /*1090*/  SHF.R.U32.HI R24, RZ, 0x17, R9 ;  /* 0x00000017ff187819 */ /* 0x000fe20000011609 */
[----:B------:R-:W-:Y:S01]  /*10a0*/  BSSY.RECONVERGENT B3, `(.L_x_43) ;  /* 0x0000062000037945 */ /* 0x000fe20003800200 */
[----:B------:R-:W-:Y:S02]  /*10b0*/  SHF.R.U32.HI R26, RZ, 0x17, R8 ;  /* 0x00000017ff1a7819 */ /* 0x000fe40000011608 */
[----:B------:R-:W-:Y:S02]  /*10c0*/  LOP3.LUT R24, R24, 0xff, RZ, 0xc0, !PT ;  /* 0x000000ff18187812 */ /* 0x000fe400078ec0ff */
[----:B------:R-:W-:-:S03]  /*10d0*/  LOP3.LUT R26, R26, 0xff, RZ, 0xc0, !PT ;  /* 0x000000ff1a1a7812 */ /* 0x000fc600078ec0ff */
[----:B------:R-:W-:Y:S02]  /*10e0*/  VIADD R25, R24, 0xffffffff ;  /* 0xffffffff18197836 */ /* 0x000fe40000000000 */
[----:B------:R-:W-:-:S03]  /*10f0*/  VIADD R27, R26, 0xffffffff ;  /* 0xffffffff1a1b7836 */ /* 0x000fc60000000000 */
[----:B------:R-:W-:-:S04]  /*1100*/  ISETP.GT.U32.AND P1, PT, R25, 0xfd, PT ;  /* 0x000000fd1900780c */ /* 0x000fc80003f24070 */
[----:B------:R-:W-:-:S13]  /*1110*/  ISETP.GT.U32.OR P1, PT, R27, 0xfd, P1 ;  /* 0x000000fd1b00780c */ /* 0x000fda0000f24470 */
[----:B------:R-:W-:Y:S01]  /*1120*/  @!P1 IMAD.MOV.U32 R11, RZ, RZ, RZ ;  /* 0x000000ffff0b9224 */ /* 0x000fe200078e00ff */
[----:B------:R-:W-:Y:S06]  /*1130*/  @!P1 BRA `(.L_x_44) ;  /* 0x00000000005c9947 */ /* 0x000fec0003800000 */
[----:B------:R-:W-:Y:S02]  /*1140*/  FSETP.GTU.FTZ.AND P1, PT, |R8|, +INF , PT ;  /* 0x7f8000000800780b */ /* 0x000fe40003f3c200 */
[----:B------:R-:W-:-:S04]  /*1150*/  FSETP.GTU.FTZ.AND P2, PT, |R9|, +INF , PT ;  /* 0x7f8000000900780b */ /* 0x000fc80003f5c200 */
[----:B------:R-:W-:-:S13]  /*1160*/  PLOP3.LUT P1, PT, P1, P2, PT, 0xf8, 0x8f ;  /* 0x00000000008f781c */ /* 0x000fda0000f25f70 */
[----:B------:R-:W-:Y:S05]  /*1170*/  @P1 BRA `(.L_x_45) ;  /* 0x00000004004c1947 */ /* 0x000fea0003800000 */
[----:B------:R-:W-:-:S13]  /*1180*/  LOP3.LUT P1, RZ, R9, 0x7fffffff, R8, 0xc8, !PT ;  /* 0x7fffffff09ff7812 */ /* 0x000fda000782c808 */
[----:B------:R-:W-:Y:S05]  /*1190*/  @!P1 BRA `(.L_x_46) ;  /* 0x00000004003c9947 */ /* 0x000fea0003800000 */
[C---:B------:R-:W-:Y:S02]  /*11a0*/  FSETP.NEU.FTZ.AND P3, PT, |R8|.reuse, +INF , PT ;  /* 0x7f8000000800780b */ /* 0x040fe40003f7d200 */
[----:B------:R-:W-:Y:S02]  /*11b0*/  FSETP.NEU.FTZ.AND P2, PT, |R9|, +INF , PT ;  /* 0x7f8000000900780b */ /* 0x000fe40003f5d200 */
[----:B------:R-:W-:-:S11]  /*11c0*/  FSETP.NEU.FTZ.AND P1, PT, |R8|, +INF , PT ;  /* 0x7f8000000800780b */ /* 0x000fd60003f3d200 */
[----:B------:R-:W-:Y:S05]  /*11d0*/  @!P2 BRA !P3, `(.L_x_46) ;  /* 0x00000004002ca947 */ /* 0x000fea0005800000 */
[----:B------:R-:W-:-:S04]  /*11e0*/  LOP3.LUT P3, RZ, R8, 0x7fffffff, RZ, 0xc0, !PT ;  /* 0x7fffffff08ff7812 */ /* 0x000fc8000786c0ff */
[----:B------:R-:W-:-:S13]  /*11f0*/  PLOP3.LUT P2, PT, P2, P3, PT, 0x2f, 0xf2 ;  /* 0x0000000000f2781c */ /* 0x000fda0001746577 */
[----:B------:R-:W-:Y:S05]  /*1200*/  @P2 BRA `(.L_x_47) ;  /* 0x0000000400182947 */ /* 0x000fea0003800000 */
[----:B------:R-:W-:-:S04]  /*1210*/  LOP3.LUT P2, RZ, R9, 0x7fffffff, RZ, 0xc0, !PT ;  /* 0x7fffffff09ff7812 */ /* 0x000fc8000784c0ff */
[----:B------:R-:W-:-:S13]  /*1220*/  PLOP3.LUT P1, PT, P1, P2, PT, 0x2f, 0xf2 ;  /* 0x0000000000f2781c */ /* 0x000fda0000f24577 */
[----:B------:R-:W-:Y:S05]  /*1230*/  @P1 BRA `(.L_x_48) ;  /* 0x0000000400001947 */ /* 0x000fea0003800000 */
[----:B------:R-:W-:Y:S02]  /*1240*/  ISETP.GE.AND P1, PT, R27, RZ, PT ;  /* 0x000000ff1b00720c */ /* 0x000fe40003f26270 */
[----:B------:R-:W-:-:S11]  /*1250*/  ISETP.GE.AND P2, PT, R25, RZ, PT ;  /* 0x000000ff1900720c */ /* 0x000fd60003f46270 */
[----:B------:R-:W-:Y:S02]  /*1260*/  @P1 IMAD.MOV.U32 R11, RZ, RZ, RZ ;  /* 0x000000ffff0b1224 */ /* 0x000fe400078e00ff */
[----:B------:R-:W-:Y:S01]  /*1270*/  @!P1 FFMA R8, R8, 1.84467440737095516160e+19, RZ ;  /* 0x5f80000008089823 */ /* 0x000fe200000000ff */
[----:B------:R-:W-:Y:S02]  /*1280*/  @!P1 IMAD.MOV.U32 R11, RZ, RZ, -0x40 ;  /* 0xffffffc0ff0b9424 */ /* 0x000fe400078e00ff */
[----:B------:R-:W-:Y:S02]  /*1290*/  @!P2 FFMA R9, R9, 1.84467440737095516160e+19, RZ ;  /* 0x5f8000000909a823 */ /* 0x000fe400000000ff */
[----:B------:R-:W-:-:S07]  /*12a0*/  @!P2 VIADD R11, R11, 0x40 ;  /* 0x000000400b0ba836 */ /* 0x000fce0000000000 */
.L_x_44:
[----:B------:R-:W-:Y:S01]  /*12b0*/  LEA R28, R24, 0xc0800000, 0x17 ;  /* 0xc0800000181c7811 */ /* 0x000fe200078eb8ff */
[----:B------:R-:W-:Y:S01]  /*12c0*/  VIADD R27, R26, 0xffffff81 ;  /* 0xffffff811a1b7836 */ /* 0x000fe20000000000 */
[----:B------:R-:W-:Y:S02]  /*12d0*/  BSSY.RECONVERGENT B4, `(.L_x_49) ;  /* 0x0000035000047945 */ /* 0x000fe40003800200 */
[----:B------:R-:W-:Y:S01]  /*12e0*/  IADD3 R28, PT, PT, -R28, R9, RZ ;  /* 0x000000091c1c7210 */ /* 0x000fe20007ffe1ff */
[----:B------:R-:W-:-:S03]  /*12f0*/  IMAD R8, R27, -0x800000, R8 ;  /* 0xff8000001b087824 */ /* 0x000fc600078e0208 */
[----:B------:R-:W0:Y:S01]  /*1300*/  MUFU.RCP R9, R28 ;  /* 0x0000001c00097308 */ /* 0x000e220000001000 */
[----:B------:R-:W-:-:S04]  /*1310*/  FADD.FTZ R25, -R28, -RZ ;  /* 0x800000ff1c197221 */ /* 0x000fc80000010100 */
[----:B0-----:R-:W-:-:S04]  /*1320*/  FFMA R26, R9, R25, 1 ;  /* 0x3f800000091a7423 */ /* 0x001fc80000000019 */
[----:B------:R-:W-:Y:S01]  /*1330*/  FFMA R9, R9, R26, R9 ;  /* 0x0000001a09097223 */ /* 0x000fe20000000009 */
[----:B------:R-:W-:-:S03]  /*1340*/  IADD3 R26, PT, PT, R27, 0x7f, -R24 ;  /* 0x0000007f1b1a7810 */ /* 0x000fc60007ffe818 */
[----:B------:R-:W-:Y:S02]  /*1350*/  FFMA R24, R8, R9, RZ ;  /* 0x0000000908187223 */ /* 0x000fe400000000ff */
[----:B------:R-:W-:Y:S02]  /*1360*/  IMAD.IADD R26, R26, 0x1, R11 ;  /* 0x000000011a1a7824 */ /* 0x000fe400078e020b */
[----:B------:R-:W-:-:S04]  /*1370*/  FFMA R27, R25, R24, R8 ;  /* 0x00000018191b7223 */ /* 0x000fc80000000008 */
[----:B------:R-:W-:-:S04]  /*1380*/  FFMA R24, R9, R27, R24 ;  /* 0x0000001b09187223 */ /* 0x000fc80000000018 */
[----:B------:R-:W-:-:S04]  /*1390*/  FFMA R25, R25, R24, R8 ;  /* 0x0000001819197223 */ /* 0x000fc80000000008 */
[----:B------:R-:W-:-:S05]  /*13a0*/  FFMA R8, R9, R25, R24 ;  /* 0x0000001909087223 */ /* 0x000fca0000000018 */
[----:B------:R-:W-:-:S04]  /*13b0*/  SHF.R.U32.HI R11, RZ, 0x17, R8 ;  /* 0x00000017ff0b7819 */ /* 0x000fc80000011608 */
[----:B------:R-:W-:-:S05]  /*13c0*/  LOP3.LUT R11, R11, 0xff, RZ, 0xc0, !PT ;  /* 0x000000ff0b0b7812 */ /* 0x000fca00078ec0ff */
[----:B------:R-:W-:-:S04]  /*13d0*/  IMAD.IADD R11, R11, 0x1, R26 ;  /* 0x000000010b0b7824 */ /* 0x000fc800078e021a */
[----:B------:R-:W-:-:S05]  /*13e0*/  VIADD R27, R11, 0xffffffff ;  /* 0xffffffff0b1b7836 */ /* 0x000fca0000000000 */
[----:B------:R-:W-:-:S13]  /*13f0*/  ISETP.GE.U32.AND P1, PT, R27, 0xfe, PT ;  /* 0x000000fe1b00780c */ /* 0x000fda0003f26070 */
[----:B------:R-:W-:Y:S05]  /*1400*/  @!P1 BRA `(.L_x_50) ;  /* 0x0000000000809947 */ /* 0x000fea0003800000 */
[----:B------:R-:W-:-:S13]  /*1410*/  ISETP.GT.AND P1, PT, R11, 0xfe, PT ;  /* 0x000000fe0b00780c */ /* 0x000fda0003f24270 */
[----:B------:R-:W-:Y:S05]  /*1420*/  @P1 BRA `(.L_x_51) ;  /* 0x00000000006c1947 */ /* 0x000fea0003800000 */
[----:B------:R-:W-:-:S13]  /*1430*/  ISETP.GE.AND P1, PT, R11, 0x1, PT ;  /* 0x000000010b00780c */ /* 0x000fda0003f26270 */
[----:B------:R-:W-:Y:S05]  /*1440*/  @P1 BRA `(.L_x_52) ;  /* 0x0000000000741947 */ /* 0x000fea0003800000 */
[----:B------:R-:W-:Y:S02]  /*1450*/  ISETP.GE.AND P1, PT, R11, -0x18, PT ;  /* 0xffffffe80b00780c */ /* 0x000fe40003f26270 */
[----:B------:R-:W-:-:S11]  /*1460*/  LOP3.LUT R8, R8, 0x80000000, RZ, 0xc0, !PT ;  /* 0x8000000008087812 */ /* 0x000fd600078ec0ff */
[----:B------:R-:W-:Y:S05]  /*1470*/  @!P1 BRA `(.L_x_52) ;  /* 0x0000000000689947 */ /* 0x000fea0003800000 */
[CCC-:B------:R-:W-:Y:S01]  /*1480*/  FFMA.RZ R27, R9.reuse, R25.reuse, R24.reuse ;  /* 0x00000019091b7223 */ /* 0x1c0fe2000000c018 */
[CCC-:B------:R-:W-:Y:S01]  /*1490*/  FFMA.RP R26, R9.reuse, R25.reuse, R24.reuse ;  /* 0x00000019091a7223 */ /* 0x1c0fe20000008018 */
[----:B------:R-:W-:Y:S01]  /*14a0*/  FFMA.RM R9, R9, R25, R24 ;  /* 0x0000001909097223 */ /* 0x000fe20000004018 */
[C---:B------:R-:W-:Y:S01]  /*14b0*/  VIADD R24, R11.reuse, 0x20 ;  /* 0x000000200b187836 */ /* 0x040fe20000000000 */
[----:B------:R-:W-:Y:S02]  /*14c0*/  ISETP.NE.AND P3, PT, R11, RZ, PT ;  /* 0x000000ff0b00720c */ /* 0x000fe40003f65270 */
[----:B------:R-:W-:Y:S02]  /*14d0*/  LOP3.LUT R27, R27, 0x7fffff, RZ, 0xc0, !PT ;  /* 0x007fffff1b1b7812 */ /* 0x000fe400078ec0ff */
[----:B------:R-:W-:Y:S01]  /*14e0*/  ISETP.NE.AND P2, PT, R11, RZ, PT ;  /* 0x000000ff0b00720c */ /* 0x000fe20003f45270 */
[----:B------:R-:W-:Y:S01]  /*14f0*/  IMAD.MOV R11, RZ, RZ, -R11 ;  /* 0x000000ffff0b7224 */ /* 0x000fe200078e0a0b */
[----:B------:R-:W-:-:S02]  /*1500*/  LOP3.LUT R27, R27, 0x800000, RZ, 0xfc, !PT ;  /* 0x008000001b1b7812 */ /* 0x000fc400078efcff */
[----:B------:R-:W-:Y:S02]  /*1510*/  FSETP.NEU.FTZ.AND P1, PT, R26, R9, PT ;  /* 0x000000091a00720b */ /* 0x000fe40003f3d000 */
[----:B------:R-:W-:Y:S02]  /*1520*/  SHF.L.U32 R24, R27, R24, RZ ;  /* 0x000000181b187219 */ /* 0x000fe400000006ff */
[----:B------:R-:W-:Y:S02]  /*1530*/  SEL R26, R11, RZ, P3 ;  /* 0x000000ff0b1a7207 */ /* 0x000fe40001800000 */
[----:B------:R-:W-:Y:S02]  /*1540*/  ISETP.NE.AND P2, PT, R24, RZ, P2 ;  /* 0x000000ff1800720c */ /* 0x000fe40001745270 */
[----:B------:R-:W-:Y:S02]  /*1550*/  SHF.R.U32.HI R26, RZ, R26, R27 ;  /* 0x0000001aff1a7219 */ /* 0x000fe4000001161b */
[----:B------:R-:W-:-:S02]  /*1560*/  PLOP3.LUT P1, PT, P1, P2, PT, 0xf8, 0x8f ;  /* 0x00000000008f781c */ /* 0x000fc40000f25f70 */
[----:B------:R-:W-:Y:S02]  /*1570*/  SHF.R.U32.HI R24, RZ, 0x1, R26 ;  /* 0x00000001ff187819 */ /* 0x000fe4000001161a */
[----:B------:R-:W-:-:S04]  /*1580*/  SEL R9, RZ, 0x1, !P1 ;  /* 0x00000001ff097807 */ /* 0x000fc80004800000 */
[----:B------:R-:W-:-:S04]  /*1590*/  LOP3.LUT R9, R9, 0x1, R24, 0xf8, !PT ;  /* 0x0000000109097812 */ /* 0x000fc800078ef818 */
[----:B------:R-:W-:-:S04]  /*15a0*/  LOP3.LUT R9, R9, R26, RZ, 0xc0, !PT ;  /* 0x0000001a09097212 */ /* 0x000fc800078ec0ff */
[----:B------:R-:W-:-:S04]  /*15b0*/  IADD3 R9, PT, PT, R24, R9, RZ ;  /* 0x0000000918097210 */ /* 0x000fc80007ffe0ff */
[----:B------:R-:W-:Y:S01]  /*15c0*/  LOP3.LUT R8, R9, R8, RZ, 0xfc, !PT ;  /* 0x0000000809087212 */ /* 0x000fe200078efcff */
[----:B------:R-:W-:Y:S06]  /*15d0*/  BRA `(.L_x_52) ;  /* 0x0000000000107947 */ /* 0x000fec0003800000 */
.L_x_51:
[----:B------:R-:W-:-:S04]  /*15e0*/  LOP3.LUT R8, R8, 0x80000000, RZ, 0xc0, !PT ;  /* 0x8000000008087812 */ /* 0x000fc800078ec0ff */
[----:B------:R-:W-:Y:S01]  /*15f0*/  LOP3.LUT R8, R8, 0x7f800000, RZ, 0xfc, !PT ;  /* 0x7f80000008087812 */ /* 0x000fe200078efcff */
[----:B------:R-:W-:Y:S06]  /*1600*/  BRA `(.L_x_52) ;  /* 0x0000000000047947 */ /* 0x000fec0003800000 */
.L_x_50:
[----:B------:R-:W-:-:S07]  /*1610*/  IMAD R8, R26, 0x800000, R8 ;  /* 0x008000001a087824 */ /* 0x000fce00078e0208 */
.L_x_52:
[----:B------:R-:W-:Y:S05]  /*1620*/  BSYNC.RECONVERGENT B4 ;  /* 0x0000000000047941 */ /* 0x000fea0003800200 */
.L_x_49:
[----:B------:R-:W-:Y:S05]  /*1630*/  BRA `(.L_x_53) ;  /* 0x0000000000207947 */ /* 0x000fea0003800000 */
.L_x_48:
[----:B------:R-:W-:-:S04]  /*1640*/  LOP3.LUT R8, R9, 0x80000000, R8, 0x48, !PT ;  /* 0x8000000009087812 */ /* 0x000fc800078e4808 */
[----:B------:R-:W-:Y:S01]  /*1650*/  LOP3.LUT R8, R8, 0x7f800000, RZ, 0xfc, !PT ;  /* 0x7f80000008087812 */ /* 0x000fe200078efcff */
[----:B------:R-:W-:Y:S06]  /*1660*/  BRA `(.L_x_53) ;  /* 0x0000000000147947 */ /* 0x000fec0003800000 */
.L_x_47:
[----:B------:R-:W-:Y:S01]  /*1670*/  LOP3.LUT R8, R9, 0x80000000, R8, 0x48, !PT ;  /* 0x8000000009087812 */ /* 0x000fe200078e4808 */
[----:B------:R-:W-:Y:S06]  /*1680*/  BRA `(.L_x_53) ;  /* 0x00000000000c7947 */ /* 0x000fec0003800000 */
.L_x_46:
[----:B------:R-:W0:Y:S01]  /*1690*/  MUFU.RSQ R8, -QNAN ;  /* 0xffc0000000087908 */ /* 0x000e220000001400 */
[----:B------:R-:W-:Y:S05]  /*16a0*/  BRA `(.L_x_53) ;  /* 0x0000000000047947 */ /* 0x000fea0003800000 */
.L_x_45:
[----:B------:R-:W-:-:S07]  /*16b0*/  FADD.FTZ R8, R8, R9 ;  /* 0x0000000908087221 */ /* 0x000fce0000010000 */
.L_x_53:
[----:B------:R-:W-:Y:S05]  /*16c0*/  BSYNC.RECONVERGENT B3 ;  /* 0x0000000000037941 */ /* 0x000fea0003800200 */
.L_x_43:
[----:B0-----:R-:W-:Y:S02]  /*16d0*/  IMAD.MOV.U32 R27, RZ, RZ, R8 ;  /* 0x000000ffff1b7224 */ /* 0x001fe400078e0008 */
[----:B------:R-:W-:Y:S02]  /*16e0*/  IMAD.MOV.U32 R8, RZ, RZ, R10 ;  /* 0x000000ffff087224 */ /* 0x000fe400078e000a */
[----:B------:R-:W-:-:S04]  /*16f0*/  IMAD.MOV.U32 R9, RZ, RZ, 0x0 ;  /* 0x00000000ff097424 */ /* 0x000fc800078e00ff */
[----:B------:R-:W-:Y:S05]  /*1700*/  RET.REL.NODEC R8 `(_Z18periodic_search_k1fPKfS0_S0_iiiiPfS1_S1_PiS2_) ;  /* 0xffffffe8083c7950 */ /* 0x000fea0003c3ffff */
.L_x_54:
        /* <DEDUP_REMOVED lines=15> */
.L_x_257:


//--------------------- .text._Z11resample_k2PKdS0_PdS1_i --------------------------
	.section	.text._Z11resample_k2PKdS0_PdS1_i,"ax",@progbits
	.align	128
        .global         _Z11resample_k2PKdS0_PdS1_i
        .type           _Z11resample_k2PKdS0_PdS1_i,@function
        .size           _Z11resample_k2PKdS0_PdS1_i,(.L_x_259 - _Z11resample_k2PKdS0_PdS1_i)
        .other          _Z11resample_k2PKdS0_PdS1_i,@"STO_CUDA_ENTRY STV_DEFAULT"
_Z11resample_k2PKdS0_PdS1_i:
.text._Z11resample_k2PKdS0_PdS1_i:
[----:B------:R-:W-:Y:S01]  /*0000*/  LDC R1, c[0x0][0x37c] ;  /* 0x0000df00ff017b82 */ /* 0x000fe20000000800 */
[----:B------:R-:W0:Y:S07]  /*0010*/  S2R R3, SR_TID.X ;  /* 0x0000000000037919 */ /* 0x000e2e0000002100 */
[----:B------:R-:W0:Y:S01]  /*0020*/  S2UR UR4, SR_CTAID.X ;  /* 0x00000000000479c3 */ /* 0x000e220000002500 */
[----:B------:R-:W1:Y:S07]  /*0030*/  LDCU UR5, c[0x0][0x3a0] ;  /* 0x00007400ff0577ac */ /* 0x000e6e0008000800 */
[----:B------:R-:W0:Y:S02]  /*0040*/  LDC R0, c[0x0][0x360] ;  /* 0x0000d800ff007b82 */ /* 0x000e240000000800 */
[----:B0-----:R-:W-:-:S05]  /*0050*/  IMAD R0, R0, UR4, R3 ;  /* 0x0000000400007c24 */ /* 0x001fca000f8e0203 */
[----:B-1----:R-:W-:-:S13]  /*0060*/  ISETP.GE.AND P0, PT, R0, UR5, PT ;  /* 0x0000000500007c0c */ /* 0x002fda000bf06270 */
[----:B------:R-:W-:Y:S05]  /*0070*/  @P0 EXIT ;  /* 0x000000000000094d */ /* 0x000fea0003800000 */
[----:B------:R-:W0:Y:S01]  /*0080*/  LDC.64 R4, c[0x0][0x388] ;  /* 0x0000e200ff047b82 */ /* 0x000e220000000a00 */
[----:B------:R-:W1:Y:S07]  /*0090*/  LDCU.64 UR4, c[0x0][0x358] ;  /* 0x00006b00ff0477ac */ /* 0x000e6e0008000a00 */
[----:B------:R-:W2:Y:S01]  /*00a0*/  LDC.64 R8, c[0x0][0x380] ;  /* 0x0000e000ff087b82 */ /* 0x000ea20000000a00 */
[----:B0-----:R-:W-:-:S05]  /*00b0*/  IMAD.WIDE R4, R0, 0x8, R4 ;  /* 0x0000000800047825 */ /* 0x001fca00078e0204 */
[----:B-1----:R-:W3:Y:S01]  /*00c0*/  LDG.E.64 R6, desc[UR4][R4.64] ;  /* 0x0000000404067981 */ /* 0x002ee2000c1e1b00 */
[----:B--2---:R-:W-:-:S06]  /*00d0*/  IMAD.WIDE R8, R0, 0x8, R8 ;  /* 0x0000000800087825 */ /* 0x004fcc00078e0208 */
[----:B------:R-:W2:Y:S01]  /*00e0*/  LDG.E.64 R8, desc[UR4][R8.64] ;  /* 0x0000000408087981 */ /* 0x000ea2000c1e1b00 */
[----:B------:R-:W-:Y:S01]  /*00f0*/  IMAD.MOV.U32 R2, RZ, RZ, 0x1 ;  /* 0x00000001ff027424 */ /* 0x000fe200078e00ff */
[----:B------:R-:W-:Y:S01]  /*0100*/  BSSY.RECONVERGENT B0, `(.L_x_55) ;  /* 0x0000010000007945 */ /* 0x000fe20003800200 */
[----:B---3--:R-:W0:Y:S01]  /*0110*/  MUFU.RCP64H R3, R7 ;  /* 0x0000000700037308 */ /* 0x008e220000001800 */
[----:B--2---:R-:W-:-:S03]  /*0120*/  FSETP.GEU.AND P1, PT, |R9|, 6.5827683646048100446e-37, PT ;  /* 0x036000000900780b */ /* 0x004fc60003f2e200 */
[----:B0-----:R-:W-:-:S08]  /*0130*/  DFMA R10, -R6, R2, 1 ;  /* 0x3ff00000060a742b */ /* 0x001fd00000000102 */
[----:B------:R-:W-:-:S08]  /*0140*/  DFMA R10, R10, R10, R10 ;  /* 0x0000000a0a0a722b */ /* 0x000fd0000000000a */
[----:B------:R-:W-:-:S08]  /*0150*/  DFMA R10, R2, R10, R2 ;  /* 0x0000000a020a722b */ /* 0x000fd00000000002 */
[----:B------:R-:W-:-:S08]  /*0160*/  DFMA R2, -R6, R10, 1 ;  /* 0x3ff000000602742b */ /* 0x000fd0000000010a */
[----:B------:R-:W-:-:S08]  /*0170*/  DFMA R2, R10, R2, R10 ;  /* 0x000000020a02722b */ /* 0x000fd0000000000a */
[----:B------:R-:W-:-:S08]  /*0180*/  DMUL R10, R8, R2 ;  /* 0x00000002080a7228 */ /* 0x000fd00000000000 */
[----:B------:R-:W-:-:S08]  /*0190*/  DFMA R12, -R6, R10, R8 ;  /* 0x0000000a060c722b */ /* 0x000fd00000000108 */
[----:B------:R-:W-:-:S10]  /*01a0*/  DFMA R2, R2, R12, R10 ;  /* 0x0000000c0202722b */ /* 0x000fd4000000000a */
[----:B------:R-:W-:-:S05]  /*01b0*/  FFMA R10, RZ, R7, R3 ;  /* 0x00000007ff0a7223 */ /* 0x000fca0000000003 */
[----:B------:R-:W-:-:S13]  /*01c0*/  FSETP.GT.AND P0, PT, |R10|, 1.469367938527859385e-39, PT ;  /* 0x001000000a00780b */ /* 0x000fda0003f04200 */
[----:B------:R-:W-:Y:S05]  /*01d0*/  @P0 BRA P1, `(.L_x_56) ;  /* 0x0000000000080947 */ /* 0x000fea0000800000 */
[----:B------:R-:W-:-:S07]  /*01e0*/  MOV R12, 0x200 ;  /* 0x00000200000c7802 */ /* 0x000fce0000000f00 */
[----:B------:R-:W-:Y:S05]  /*01f0*/  CALL.REL.NOINC `($__internal_2_$__cuda_sm20_div_rn_f64_full) ;  /* 0x0000000000647944 */ /* 0x000fea0003c00000 */
.L_x_56:
[----:B------:R-:W-:Y:S05]  /*0200*/  BSYNC.RECONVERGENT B0 ;  /* 0x0000000000007941 */ /* 0x000fea0003800200 */
.L_x_55:
[----:B------:R-:W0:Y:S02]  /*0210*/  LDC.64 R6, c[0x0][0x390] ;  /* 0x0000e400ff067b82 */ /* 0x000e240000000a00 */
[----:B0-----:R-:W-:-:S05]  /*0220*/  IMAD.WIDE R6, R0, 0x8, R6 ;  /* 0x0000000800067825 */ /* 0x001fca00078e0206 */
[----:B------:R0:W-:Y:S04]  /*0230*/  STG.E.64 desc[UR4][R6.64], R2 ;  /* 0x0000000206007986 */ /* 0x0001e8000c101b04 */
[----:B------:R-:W2:Y:S01]  /*0240*/  LDG.E.64 R4, desc[UR4][R4.64] ;  /* 0x0000000404047981 */ /* 0x000ea2000c1e1b00 */
[----:B------:R-:W-:Y:S01]  /*0250*/  IMAD.MOV.U32 R8, RZ, RZ, RZ ;  /* 0x000000ffff087224 */ /* 0x000fe200078e00ff */
[----:B------:R-:W-:Y:S01]  /*0260*/  BSSY.RECONVERGENT B0, `(.L_x_57) ;  /* 0x000000e000007945 */ /* 0x000fe20003800200 */
[----:B------:R-:W-:Y:S02]  /*0270*/  IMAD.MOV.U32 R12, RZ, RZ, 0x0 ;  /* 0x00000000ff0c7424 */ /* 0x000fe400078e00ff */
[----:B------:R-:W-:Y:S01]  /*0280*/  IMAD.MOV.U32 R13, RZ, RZ, 0x3fd80000 ;  /* 0x3fd80000ff0d7424 */ /* 0x000fe200078e00ff */
[----:B--2---:R-:W1:Y:S01]  /*0290*/  MUFU.RSQ64H R9, R5 ;  /* 0x0000000500097308 */ /* 0x004e620000001c00 */
[----:B------:R-:W-:-:S05]  /*02a0*/  VIADD R14, R5, 0xfff00000 ;  /* 0xfff00000050e7836 */ /* 0x000fca0000000000 */
[----:B------:R-:W-:Y:S01]  /*02b0*/  ISETP.GE.U32.AND P0, PT, R14, 0x7fe00000, PT ;  /* 0x7fe000000e00780c */ /* 0x000fe20003f06070 */
[----:B-1----:R-:W-:-:S08]  /*02c0*/  DMUL R10, R8, R8 ;  /* 0x00000008080a7228 */ /* 0x002fd00000000000 */
[----:B------:R-:W-:-:S08]  /*02d0*/  DFMA R10, R4, -R10, 1 ;  /* 0x3ff00000040a742b */ /* 0x000fd0000000080a */
[----:B------:R-:W-:Y:S02]  /*02e0*/  DFMA R12, R10, R12, 0.5 ;  /* 0x3fe000000a0c742b */ /* 0x000fe4000000000c */
[----:B------:R-:W-:-:S08]  /*02f0*/  DMUL R10, R8, R10 ;  /* 0x0000000a080a7228 */ /* 0x000fd00000000000 */
[----:B------:R-:W-:Y:S01]  /*0300*/  DFMA R8, R12, R10, R8 ;  /* 0x0000000a0c08722b */ /* 0x000fe20000000008 */
[----:B0-----:R-:W-:Y:S10]  /*0310*/  @!P0 BRA `(.L_x_58) ;  /* 0x0000000000088947 */ /* 0x001ff40003800000 */
[----:B------:R-:W-:-:S07]  /*0320*/  MOV R10, 0x340 ;  /* 0x00000340000a7802 */ /* 0x000fce0000000f00 */
[----:B------:R-:W-:Y:S05]  /*0330*/  CALL.REL.NOINC `($__internal_3_$__cuda_sm20_drsqrt_f64_slowpath_v2) ;  /* 0x0000000400887944 */ /* 0x000fea0003c00000 */
.L_x_58:
[----:B------:R-:W-:Y:S05]  /*0340*/  BSYNC.RECONVERGENT B0 ;  /* 0x0000000000007941 */ /* 0x000fea0003800200 */
.L_x_57:
[----:B------:R-:W0:Y:S02]  /*0350*/  LDC.64 R2, c[0x0][0x398] ;  /* 0x0000e600ff027b82 */ /* 0x000e240000000a00 */
[----:B0-----:R-:W-:-:S05]  /*0360*/  IMAD.WIDE R2, R0, 0x8, R2 ;  /* 0x0000000800027825 */ /* 0x001fca00078e0202 */
[----:B------:R-:W-:Y:S01]  /*0370*/  STG.E.64 desc[UR4][R2.64], R8 ;  /* 0x0000000802007986 */ /* 0x000fe2000c101b04 */
[----:B------:R-:W-:Y:S05]  /*0380*/  EXIT ;  /* 0x000000000000794d */ /* 0x000fea0003800000 */
        .weak           $__internal_2_$__cuda_sm20_div_rn_f64_full
        .type           $__internal_2_$__cuda_sm20_div_rn_f64_full,@function
        .size           $__internal_2_$__cuda_sm20_div_rn_f64_full,($__internal_3_$__cuda_sm20_drsqrt_f64_slowpath_v2 - $__internal_2_$__cuda_sm20_div_rn_f64_full)
$__internal_2_$__cuda_sm20_div_rn_f64_full:
[C---:B------:R-:W-:Y:S01]  /*0390*/  FSETP.GEU.AND P0, PT, |R7|.reuse, 1.469367938527859385e-39, PT ;  /* 0x001000000700780b */ /* 0x040fe20003f0e200 */
[----:B------:R-:W-:Y:S01]  /*03a0*/  IMAD.MOV.U32 R10, RZ, RZ, 0x1 ;  /* 0x00000001ff0a7424 */ /* 0x000fe200078e00ff */
[----:B------:R-:W-:Y:S01]  /*03b0*/  LOP3.LUT R2, R7, 0x800fffff, RZ, 0xc0, !PT ;  /* 0x800fffff07027812 */ /* 0x000fe200078ec0ff */
[----:B------:R-:W-:Y:S01]  /*03c0*/  BSSY.RECONVERGENT B1, `(.L_x_59) ;  /* 0x0000055000017945 */ /* 0x000fe20003800200 */
[C---:B------:R-:W-:Y:S02]  /*03d0*/  FSETP.GEU.AND P2, PT, |R9|.reuse, 1.469367938527859385e-39, PT ;  /* 0x001000000900780b */ /* 0x040fe40003f4e200 */
[----:B------:R-:W-:Y:S01]  /*03e0*/  LOP3.LUT R3, R2, 0x3ff00000, RZ, 0xfc, !PT ;  /* 0x3ff0000002037812 */ /* 0x000fe200078efcff */
[----:B------:R-:W-:Y:S01]  /*03f0*/  IMAD.MOV.U32 R2, RZ, RZ, R6 ;  /* 0x000000ffff027224 */ /* 0x000fe200078e0006 */
[----:B------:R-:W-:Y:S02]  /*0400*/  LOP3.LUT R13, R9, 0x7ff00000, RZ, 0xc0, !PT ;  /* 0x7ff00000090d7812 */ /* 0x000fe400078ec0ff */
[----:B------:R-:W-:-:S03]  /*0410*/  LOP3.LUT R16, R7, 0x7ff00000, RZ, 0xc0, !PT ;  /* 0x7ff0000007107812 */ /* 0x000fc600078ec0ff */
[----:B------:R-:W-:Y:S01]  /*0420*/  @!P0 DMUL R2, R6, 8.98846567431157953865e+307 ;  /* 0x7fe0000006028828 */ /* 0x000fe20000000000 */
[----:B------:R-:W-:-:S03]  /*0430*/  ISETP.GE.U32.AND P1, PT, R13, R16, PT ;  /* 0x000000100d00720c */ /* 0x000fc60003f26070 */
[----:B------:R-:W-:Y:S02]  /*0440*/  @!P2 LOP3.LUT R20, R7, 0x7ff00000, RZ, 0xc0, !PT ;  /* 0x7ff000000714a812 */ /* 0x000fe400078ec0ff */
[----:B------:R-:W0:Y:S02]  /*0450*/  MUFU.RCP64H R11, R3 ;  /* 0x00000003000b7308 */ /* 0x000e240000001800 */
[----:B------:R-:W-:Y:S01]  /*0460*/  @!P2 ISETP.GE.U32.AND P3, PT, R13, R20, PT ;  /* 0x000000140d00a20c */ /* 0x000fe20003f66070 */
[----:B------:R-:W-:Y:S01]  /*0470*/  @!P2 IMAD.MOV.U32 R20, RZ, RZ, RZ ;  /* 0x000000ffff14a224 */ /* 0x000fe200078e00ff */
[----:B0-----:R-:W-:-:S08]  /*0480*/  DFMA R14, R10, -R2, 1 ;  /* 0x3ff000000a0e742b */ /* 0x001fd00000000802 */
[----:B------:R-:W-:Y:S01]  /*0490*/  DFMA R18, R14, R14, R14 ;  /* 0x0000000e0e12722b */ /* 0x000fe2000000000e */
[----:B------:R-:W-:-:S05]  /*04a0*/  IMAD.MOV.U32 R14, RZ, RZ, 0x1ca00000 ;  /* 0x1ca00000ff0e7424 */ /* 0x000fca00078e00ff */
[C---:B------:R-:W-:Y:S02]  /*04b0*/  @!P2 SEL R15, R14.reuse, 0x63400000, !P3 ;  /* 0x634000000e0fa807 */ /* 0x040fe40005800000 */
[----:B------:R-:W-:Y:S01]  /*04c0*/  DFMA R18, R10, R18, R10 ;  /* 0x000000120a12722b */ /* 0x000fe2000000000a */
[----:B------:R-:W-:Y:S01]  /*04d0*/  SEL R11, R14, 0x63400000, !P1 ;  /* 0x634000000e0b7807 */ /* 0x000fe20004800000 */
[----:B------:R-:W-:Y:S01]  /*04e0*/  IMAD.MOV.U32 R10, RZ, RZ, R8 ;  /* 0x000000ffff0a7224 */ /* 0x000fe200078e0008 */
[--C-:B------:R-:W-:Y:S02]  /*04f0*/  @!P2 LOP3.LUT R15, R15, 0x80000000, R9.reuse, 0xf8, !PT ;  /* 0x800000000f0fa812 */ /* 0x100fe400078ef809 */
[----:B------:R-:W-:Y:S02]  /*0500*/  LOP3.LUT R11, R11, 0x800fffff, R9, 0xf8, !PT ;  /* 0x800fffff0b0b7812 */ /* 0x000fe400078ef809 */
[----:B------:R-:W-:Y:S01]  /*0510*/  @!P2 LOP3.LUT R21, R15, 0x100000, RZ, 0xfc, !PT ;  /* 0x001000000f15a812 */ /* 0x000fe200078efcff */
[----:B------:R-:W-:-:S05]  /*0520*/  DFMA R22, R18, -R2, 1 ;  /* 0x3ff000001216742b */ /* 0x000fca0000000802 */
[----:B------:R-:W-:-:S03]  /*0530*/  @!P2 DFMA R10, R10, 2, -R20 ;  /* 0x400000000a0aa82b */ /* 0x000fc60000000814 */
[----:B------:R-:W-:Y:S01]  /*0540*/  DFMA R18, R18, R22, R18 ;  /* 0x000000161212722b */ /* 0x000fe20000000012 */
[----:B------:R-:W-:Y:S02]  /*0550*/  IMAD.MOV.U32 R23, RZ, RZ, R13 ;  /* 0x000000ffff177224 */ /* 0x000fe400078e000d */
[----:B------:R-:W-:Y:S01]  /*0560*/  IMAD.MOV.U32 R22, RZ, RZ, R16 ;  /* 0x000000ffff167224 */ /* 0x000fe200078e0010 */
[----:B------:R-:W-:-:S03]  /*0570*/  @!P0 LOP3.LUT R22, R3, 0x7ff00000, RZ, 0xc0, !PT ;  /* 0x7ff0000003168812 */ /* 0x000fc600078ec0ff */
[----:B------:R-:W-:Y:S01]  /*0580*/  @!P2 LOP3.LUT R23, R11, 0x7ff00000, RZ, 0xc0, !PT ;  /* 0x7ff000000b17a812 */ /* 0x000fe200078ec0ff */
[----:B------:R-:W-:Y:S01]  /*0590*/  DMUL R20, R18, R10 ;  /* 0x0000000a12147228 */ /* 0x000fe20000000000 */
[----:B------:R-:W-:-:S03]  /*05a0*/  VIADD R24, R22, 0xffffffff ;  /* 0xffffffff16187836 */ /* 0x000fc60000000000 */
[----:B------:R-:W-:-:S04]  /*05b0*/  VIADD R15, R23, 0xffffffff ;  /* 0xffffffff170f7836 */ /* 0x000fc80000000000 */
[----:B------:R-:W-:Y:S01]  /*05c0*/  DFMA R16, R20, -R2, R10 ;  /* 0x800000021410722b */ /* 0x000fe2000000000a */
[----:B------:R-:W-:-:S04]  /*05d0*/  ISETP.GT.U32.AND P0, PT, R15, 0x7feffffe, PT ;  /* 0x7feffffe0f00780c */ /* 0x000fc80003f04070 */
[----:B------:R-:W-:-:S03]  /*05e0*/  ISETP.GT.U32.OR P0, PT, R24, 0x7feffffe, P0 ;  /* 0x7feffffe1800780c */ /* 0x000fc60000704470 */
[----:B------:R-:W-:-:S10]  /*05f0*/  DFMA R16, R18, R16, R20 ;  /* 0x000000101210722b */ /* 0x000fd40000000014 */
[----:B------:R-:W-:Y:S05]  /*0600*/  @P0 BRA `(.L_x_60) ;  /* 0x00000000006c0947 */ /* 0x000fea0003800000 */
[----:B------:R-:W-:-:S04]  /*0610*/  LOP3.LUT R18, R7, 0x7ff00000, RZ, 0xc0, !PT ;  /* 0x7ff0000007127812 */ /* 0x000fc800078ec0ff */
[CC--:B------:R-:W-:Y:S02]  /*0620*/  VIADDMNMX R8, R13.reuse, -R18.reuse, 0xb9600000, !PT ;  /* 0xb96000000d087446 */ /* 0x0c0fe40007800912 */
[----:B------:R-:W-:Y:S02]  /*0630*/  ISETP.GE.U32.AND P0, PT, R13, R18, PT ;  /* 0x000000120d00720c */ /* 0x000fe40003f06070 */
[----:B------:R-:W-:Y:S02]  /*0640*/  VIMNMX R8, PT, PT, R8, 0x46a00000, PT ;  /* 0x46a0000008087848 */ /* 0x000fe40003fe0100 */
[----:B------:R-:W-:-:S05]  /*0650*/  SEL R13, R14, 0x63400000, !P0 ;  /* 0x634000000e0d7807 */ /* 0x000fca0004000000 */
[----:B------:R-:W-:Y:S02]  /*0660*/  IMAD.IADD R13, R8, 0x1, -R13 ;  /* 0x00000001080d7824 */ /* 0x000fe400078e0a0d */
[----:B------:R-:W-:Y:S02]  /*0670*/  IMAD.MOV.U32 R8, RZ, RZ, RZ ;  /* 0x000000ffff087224 */ /* 0x000fe400078e00ff */
[----:B------:R-:W-:-:S06]  /*0680*/  VIADD R9, R13, 0x7fe00000 ;  /* 0x7fe000000d097836 */ /* 0x000fcc0000000000 */
[----:B------:R-:W-:-:S10]  /*0690*/  DMUL R14, R16, R8 ;  /* 0x00000008100e7228 */ /* 0x000fd40000000000 */
[----:B------:R-:W-:-:S13]  /*06a0*/  FSETP.GTU.AND P0, PT, |R15|, 1.469367938527859385e-39, PT ;  /* 0x001000000f00780b */ /* 0x000fda0003f0c200 */
[----:B------:R-:W-:Y:S05]  /*06b0*/  @P0 BRA `(.L_x_61) ;  /* 0x0000000000940947 */ /* 0x000fea0003800000 */
[----:B------:R-:W-:Y:S01]  /*06c0*/  DFMA R2, R16, -R2, R10 ;  /* 0x800000021002722b */ /* 0x000fe2000000000a */
[----:B------:R-:W-:-:S09]  /*06d0*/  IMAD.MOV.U32 R8, RZ, RZ, RZ ;  /* 0x000000ffff087224 */ /* 0x000fd200078e00ff */
[C---:B------:R-:W-:Y:S02]  /*06e0*/  FSETP.NEU.AND P0, PT, R3.reuse, RZ, PT ;  /* 0x000000ff0300720b */ /* 0x040fe40003f0d000 */
[----:B------:R-:W-:-:S04]  /*06f0*/  LOP3.LUT R7, R3, 0x80000000, R7, 0x48, !PT ;  /* 0x8000000003077812 */ /* 0x000fc800078e4807 */
[----:B------:R-:W-:-:S07]  /*0700*/  LOP3.LUT R9, R7, R9, RZ, 0xfc, !PT ;  /* 0x0000000907097212 */ /* 0x000fce00078efcff */
[----:B------:R-:W-:Y:S05]  /*0710*/  @!P0 BRA `(.L_x_61) ;  /* 0x00000000007c8947 */ /* 0x000fea0003800000 */
[----:B------:R-:W-:Y:S01]  /*0720*/  IMAD.MOV R3, RZ, RZ, -R13 ;  /* 0x000000ffff037224 */ /* 0x000fe200078e0a0d */
[----:B------:R-:W-:Y:S01]  /*0730*/  DMUL.RP R8, R16, R8 ;  /* 0x0000000810087228 */ /* 0x000fe20000008000 */
[----:B------:R-:W-:Y:S01]  /*0740*/  IMAD.MOV.U32 R2, RZ, RZ, RZ ;  /* 0x000000ffff027224 */ /* 0x000fe200078e00ff */
[----:B------:R-:W-:-:S05]  /*0750*/  IADD3 R13, PT, PT, -R13, -0x43300000, RZ ;  /* 0xbcd000000d0d7810 */ /* 0x000fca0007ffe1ff */
[----:B------:R-:W-:-:S03]  /*0760*/  DFMA R2, R14, -R2, R16 ;  /* 0x800000020e02722b */ /* 0x000fc60000000010 */
[----:B------:R-:W-:-:S07]  /*0770*/  LOP3.LUT R7, R9, R7, RZ, 0x3c, !PT ;  /* 0x0000000709077212 */ /* 0x000fce00078e3cff */
[----:B------:R-:W-:-:S04]  /*0780*/  FSETP.NEU.AND P0, PT, |R3|, R13, PT ;  /* 0x0000000d0300720b */ /* 0x000fc80003f0d200 */
[----:B------:R-:W-:Y:S02]  /*0790*/  FSEL R14, R8, R14, !P0 ;  /* 0x0000000e080e7208 */ /* 0x000fe40004000000 */
[----:B------:R-:W-:Y:S01]  /*07a0*/  FSEL R15, R7, R15, !P0 ;  /* 0x0000000f070f7208 */ /* 0x000fe20004000000 */
[----:B------:R-:W-:Y:S06]  /*07b0*/  BRA `(.L_x_61) ;  /* 0x0000000000547947 */ /* 0x000fec0003800000 */
.L_x_60:
[----:B------:R-:W-:-:S14]  /*07c0*/  DSETP.NAN.AND P0, PT, R8, R8, PT ;  /* 0x000000080800722a */ /* 0x000fdc0003f08000 */
[----:B------:R-:W-:Y:S05]  /*07d0*/  @P0 BRA `(.L_x_62) ;  /* 0x0000000000440947 */ /* 0x000fea0003800000 */
[----:B------:R-:W-:-:S14]  /*07e0*/  DSETP.NAN.AND P0, PT, R6, R6, PT ;  /* 0x000000060600722a */ /* 0x000fdc0003f08000 */
[----:B------:R-:W-:Y:S05]  /*07f0*/  @P0 BRA `(.L_x_63) ;  /* 0x0000000000300947 */ /* 0x000fea0003800000 */
[----:B------:R-:W-:Y:S01]  /*0800*/  ISETP.NE.AND P0, PT, R23, R22, PT ;  /* 0x000000161700720c */ /* 0x000fe20003f05270 */
[----:B------:R-:W-:Y:S02]  /*0810*/  IMAD.MOV.U32 R14, RZ, RZ, 0x0 ;  /* 0x00000000ff0e7424 */ /* 0x000fe400078e00ff */
[----:B------:R-:W-:-:S10]  /*0820*/  IMAD.MOV.U32 R15, RZ, RZ, -0x80000 ;  /* 0xfff80000ff0f7424 */ /* 0x000fd400078e00ff */
[----:B------:R-:W-:Y:S05]  /*0830*/  @!P0 BRA `(.L_x_61) ;  /* 0x0000000000348947 */ /* 0x000fea0003800000 */
[----:B------:R-:W-:Y:S02]  /*0840*/  ISETP.NE.AND P0, PT, R23, 0x7ff00000, PT ;  /* 0x7ff000001700780c */ /* 0x000fe40003f05270 */
[----:B------:R-:W-:Y:S02]  /*0850*/  LOP3.LUT R15, R9, 0x80000000, R7, 0x48, !PT ;  /* 0x80000000090f7812 */ /* 0x000fe400078e4807 */
[----:B------:R-:W-:-:S13]  /*0860*/  ISETP.EQ.OR P0, PT, R22, RZ, !P0 ;  /* 0x000000ff1600720c */ /* 0x000fda0004702670 */
[----:B------:R-:W-:Y:S01]  /*0870*/  @P0 LOP3.LUT R2, R15, 0x7ff00000, RZ, 0xfc, !PT ;  /* 0x7ff000000f020812 */ /* 0x000fe200078efcff */
[----:B------:R-:W-:Y:S02]  /*0880*/  @!P0 IMAD.MOV.U32 R14, RZ, RZ, RZ ;  /* 0x000000ffff0e8224 */ /* 0x000fe400078e00ff */
[----:B------:R-:W-:Y:S02]  /*0890*/  @P0 IMAD.MOV.U32 R14, RZ, RZ, RZ ;  /* 0x000000ffff0e0224 */ /* 0x000fe400078e00ff */
[----:B------:R-:W-:Y:S01]  /*08a0*/  @P0 IMAD.MOV.U32 R15, RZ, RZ, R2 ;  /* 0x000000ffff0f0224 */ /* 0x000fe200078e0002 */
[----:B------:R-:W-:Y:S06]  /*08b0*/  BRA `(.L_x_61) ;  /* 0x0000000000147947 */ /* 0x000fec0003800000 */
.L_x_63:
[----:B------:R-:W-:Y:S01]  /*08c0*/  LOP3.LUT R15, R7, 0x80000, RZ, 0xfc, !PT ;  /* 0x00080000070f7812 */ /* 0x000fe200078efcff */
[----:B------:R-:W-:Y:S01]  /*08d0*/  IMAD.MOV.U32 R14, RZ, RZ, R6 ;  /* 0x000000ffff0e7224 */ /* 0x000fe200078e0006 */
[----:B------:R-:W-:Y:S06]  /*08e0*/  BRA `(.L_x_61) ;  /* 0x0000000000087947 */ /* 0x000fec0003800000 */
.L_x_62:
[----:B------:R-:W-:Y:S01]  /*08f0*/  LOP3.LUT R15, R9, 0x80000, RZ, 0xfc, !PT ;  /* 0x00080000090f7812 */ /* 0x000fe200078efcff */
[----:B------:R-:W-:-:S07]  /*0900*/  IMAD.MOV.U32 R14, RZ, RZ, R8 ;  /* 0x000000ffff0e7224 */ /* 0x000fce00078e0008 */
.L_x_61:
[----:B------:R-:W-:Y:S05]  /*0910*/  BSYNC.RECONVERGENT B1 ;  /* 0x0000000000017941 */ /* 0x000fea0003800200 */
.L_x_59:
[----:B------:R-:W-:Y:S02]  /*0920*/  IMAD.MOV.U32 R13, RZ, RZ, 0x0 ;  /* 0x00000000ff0d7424 */ /* 0x000fe400078e00ff */
[----:B------:R-:W-:Y:S02]  /*0930*/  IMAD.MOV.U32 R2, RZ, RZ, R14 ;  /* 0x000000ffff027224 */ /* 0x000fe400078e000e */
[----:B------:R-:W-:Y:S01]  /*0940*/  IMAD.MOV.U32 R3, RZ, RZ, R15 ;  /* 0x000000ffff037224 */ /* 0x000fe200078e000f */
[----:B------:R-:W-:Y:S06]  /*0950*/  RET.REL.NODEC R12 `(_Z11resample_k2PKdS0_PdS1_i) ;  /* 0xfffffff40ca87950 */ /* 0x000fec0003c3ffff */
        .weak           $__internal_3_$__cuda_sm20_drsqrt_f64_slowpath_v2
        .type           $__internal_3_$__cuda_sm20_drsqrt_f64_slowpath_v2,@function
        .size           $__internal_3_$__cuda_sm20_drsqrt_f64_slowpath_v2,(.L_x_259 - $__internal_3_$__cuda_sm20_drsqrt_f64_slowpath_v2)
$__internal_3_$__cuda_sm20_drsqrt_f64_slowpath_v2:
[----:B------:R-:W-:Y:S01]  /*0960*/  IMAD.MOV.U32 R2, RZ, RZ, R4 ;  /* 0x000000ffff027224 */ /* 0x000fe200078e0004 */
[----:B------:R-:W-:Y:S01]  /*0970*/  BSSY.RECONVERGENT B1, `(.L_x_64) ;  /* 0x000001e000017945 */ /* 0x000fe20003800200 */
[----:B------:R-:W-:Y:S01]  /*0980*/  IMAD.MOV.U32 R3, RZ, RZ, R5 ;  /* 0x000000ffff037224 */ /* 0x000fe200078e0005 */
[----:B------:R-:W-:-:S05]  /*0990*/  LOP3.LUT R4, R5, 0x80000000, RZ, 0xc0, !PT ;  /* 0x8000000005047812 */ /* 0x000fca00078ec0ff */
[----:B------:R-:W-:-:S14]  /*09a0*/  DSETP.NEU.AND P0, PT, R2, RZ, PT ;  /* 0x000000ff0200722a */ /* 0x000fdc0003f0d000 */
[----:B------:R-:W-:Y:S05]  /*09b0*/  @!P0 BRA `(.L_x_65) ;  /* 0x00000000005c8947 */ /* 0x000fea0003800000 */
[----:B------:R-:W-:-:S14]  /*09c0*/  DSETP.GTU.AND P0, PT, |R2|, +INF , PT ;  /* 0x7ff000000200742a */ /* 0x000fdc0003f0c200 */
[----:B------:R-:W-:Y:S05]  /*09d0*/  @P0 BRA `(.L_x_66) ;  /* 0x00000000004c0947 */ /* 0x000fea0003800000 */
[----:B------:R-:W-:-:S13]  /*09e0*/  ISETP.NE.AND P0, PT, R4, RZ, PT ;  /* 0x000000ff0400720c */ /* 0x000fda0003f05270 */
[----:B------:R-:W-:Y:S02]  /*09f0*/  @P0 IMAD.MOV.U32 R4, RZ, RZ, 0x0 ;  /* 0x00000000ff040424 */ /* 0x000fe400078e00ff */
[----:B------:R-:W-:Y:S01]  /*0a00*/  @P0 IMAD.MOV.U32 R5, RZ, RZ, -0x80000 ;  /* 0xfff80000ff050424 */ /* 0x000fe200078e00ff */
[----:B------:R-:W-:Y:S06]  /*0a10*/  @P0 BRA `(.L_x_67) ;  /* 0x00000000004c0947 */ /* 0x000fec0003800000 */
[----:B------:R-:W-:-:S14]  /*0a20*/  DSETP.NEU.AND P0, PT, |R2|, +INF , PT ;  /* 0x7ff000000200742a */ /* 0x000fdc0003f0d200 */
[----:B------:R-:W-:Y:S01]  /*0a30*/  @!P0 CS2R R4, SRZ ;  /* 0x0000000000048805 */ /* 0x000fe2000001ff00 */
[----:B------:R-:W-:Y:S06]  /*0a40*/  @!P0 BRA `(.L_x_67) ;  /* 0x0000000000408947 */ /* 0x000fec0003800000 */
[----:B------:R-:W-:Y:S01]  /*0a50*/  DMUL R2, R2, 1.80143985094819840000e+16 ;  /* 0x4350000002027828 */ /* 0x000fe20000000000 */
[----:B------:R-:W-:Y:S02]  /*0a60*/  IMAD.MOV.U32 R4, RZ, RZ, RZ ;  /* 0x000000ffff047224 */ /* 0x000fe400078e00ff */
[----:B------:R-:W-:Y:S02]  /*0a70*/  IMAD.MOV.U32 R8, RZ, RZ, 0x0 ;  /* 0x00000000ff087424 */ /* 0x000fe400078e00ff */
[----:B------:R-:W-:Y:S01]  /*0a80*/  IMAD.MOV.U32 R9, RZ, RZ, 0x3fd80000 ;  /* 0x3fd80000ff097424 */ /* 0x000fe200078e00ff */
[----:B------:R-:W0:Y:S02]  /*0a90*/  MUFU.RSQ64H R5, R3 ;  /* 0x0000000300057308 */ /* 0x000e240000001c00 */
[----:B0-----:R-:W-:-:S08]  /*0aa0*/  DMUL R6, R4, R4 ;  /* 0x0000000404067228 */ /* 0x001fd00000000000 */
[----:B------:R-:W-:-:S08]  /*0ab0*/  DFMA R6, R2, -R6, 1 ;  /* 0x3ff000000206742b */ /* 0x000fd00000000806 */
[----:B------:R-:W-:Y:S02]  /*0ac0*/  DFMA R8, R6, R8, 0.5 ;  /* 0x3fe000000608742b */ /* 0x000fe40000000008 */
[----:B------:R-:W-:-:S08]  /*0ad0*/  DMUL R6, R4, R6 ;  /* 0x0000000604067228 */ /* 0x000fd00000000000 */
[----:B------:R-:W-:-:S08]  /*0ae0*/  DFMA R4, R8, R6, R4 ;  /* 0x000000060804722b */ /* 0x000fd00000000004 */
[----:B------:R-:W-:Y:S01]  /*0af0*/  DMUL R4, R4, 134217728 ;  /* 0x41a0000004047828 */ /* 0x000fe20000000000 */
[----:B------:R-:W-:Y:S10]  /*0b00*/  BRA `(.L_x_67) ;  /* 0x0000000000107947 */ /* 0x000ff40003800000 */
.L_x_66:
[----:B------:R-:W-:Y:S01]  /*0b10*/  DADD R4, R2, R2 ;  /* 0x0000000002047229 */ /* 0x000fe20000000002 */
[----:B------:R-:W-:Y:S10]  /*0b20*/  BRA `(.L_x_67) ;  /* 0x0000000000087947 */ /* 0x000ff40003800000 */
.L_x_65:
[----:B------:R-:W-:Y:S01]  /*0b30*/  LOP3.LUT R5, R4, 0x7ff00000, RZ, 0xfc, !PT ;  /* 0x7ff0000004057812 */ /* 0x000fe200078efcff */
[----:B------:R-:W-:-:S07]  /*0b40*/  IMAD.MOV.U32 R4, RZ, RZ, RZ ;  /* 0x000000ffff047224 */ /* 0x000fce00078e00ff */
.L_x_67:
[----:B------:R-:W-:Y:S05]  /*0b50*/  BSYNC.RECONVERGENT B1 ;  /* 0x0000000000017941 */ /* 0x000fea0003800200 */
.L_x_64:
[----:B------:R-:W-:Y:S02]  /*0b60*/  IMAD.MOV.U32 R2, RZ, RZ, R10 ;  /* 0x000000ffff027224 */ /* 0x000fe400078e000a */
[----:B------:R-:W-:Y:S02]  /*0b70*/  IMAD.MOV.U32 R3, RZ, RZ, 0x0 ;  /* 0x00000000ff037424 */ /* 0x000fe400078e00ff */
[----:B------:R-:W-:Y:S02]  /*0b80*/  IMAD.MOV.U32 R8, RZ, RZ, R4 ;  /* 0x000000ffff087224 */ /* 0x000fe400078e0004 */
[----:B------:R-:W-:Y:S01]  /*0b90*/  IMAD.MOV.U32 R9, RZ, RZ, R5 ;  /* 0x000000ffff097224 */ /* 0x000fe200078e0005 */
[----:B------:R-:W-:Y:S06]  /*0ba0*/  RET.REL.NODEC R2 `(_Z11resample_k2PKdS0_PdS1_i) ;  /* 0xfffffff402147950 */ /* 0x000fec0003c3ffff */
.L_x_68:
        /* <DEDUP_REMOVED lines=13> */
.L_x_259:


//--------------------- .text._Z11resample_k1PKdS0_S0_diPdS1_ --------------------------
	.section	.text._Z11resample_k1PKdS0_S0_diPdS1_,"ax",@progbits
	.align	128
        .global         _Z11resample_k1PKdS0_S0_diPdS1_
        .type           _Z11resample_k1PKdS0_S0_diPdS1_,@function
        .size           _Z11resample_k1PKdS0_S0_diPdS1_,(.L_x_261 - _Z11resample_k1PKdS0_S0_diPdS1_)
        .other          _Z11resample_k1PKdS0_S0_diPdS1_,@"STO_CUDA_ENTRY STV_DEFAULT"
_Z11resample_k1PKdS0_S0_diPdS1_:
.text._Z11resample_k1PKdS0_S0_diPdS1_:
        /* <DEDUP_REMOVED lines=9> */
[----:B------:R-:W1:Y:S01]  /*0090*/  LDCU.64 UR4, c[0x0][0x358] ;  /* 0x00006b00ff0477ac */ /* 0x000e620008000a00 */
[----:B0-----:R-:W-:-:S06]  /*00a0*/  IMAD.WIDE R2, R0, 0x8, R2 ;  /* 0x0000000800027825 */ /* 0x001fcc00078e0202 */
[----:B-1----:R-:W2:Y:S02]  /*00b0*/  LDG.E.64 R2, desc[UR4][R2.64] ;  /* 0x0000000402027981 */ /* 0x002ea4000c1e1b00 */
[----:B--2---:R-:W-:-:S14]  /*00c0*/  DSETP.NEU.AND P0, PT, |R2|, +INF , PT ;  /* 0x7ff000000200742a */ /* 0x004fdc0003f0d200 */
[----:B------:R-:W-:Y:S05]  /*00d0*/  @!P0 EXIT ;  /* 0x000000000000894d */ /* 0x000fea0003800000 */
[----:B------:R-:W-:Y:S01]  /*00e0*/  DMUL R6, R2, R2 ;  /* 0x0000000202067228 */ /* 0x000fe20000000000 */
[----:B------:R-:W-:Y:S05]  /*00f0*/  BSSY.RECONVERGENT B0, `(.L_x_69) ;  /* 0x000000e000007945 */ /* 0x000fea0003800200 */
[----:B------:R-:W0:Y:S04]  /*0100*/  MUFU.RCP64H R3, R7 ;  /* 0x0000000700037308 */ /* 0x000e280000001800 */
[----:B------:R-:W-:-:S05]  /*0110*/  VIADD R2, R7, 0x300402 ;  /* 0x0030040207027836 */ /* 0x000fca0000000000 */
[----:B------:R-:W-:Y:S01]  /*0120*/  FSETP.GEU.AND P0, PT, |R2|, 5.8789094863358348022e-39, PT ;  /* 0x004004020200780b */ /* 0x000fe20003f0e200 */
[----:B0-----:R-:W-:-:S08]  /*0130*/  DFMA R4, -R6, R2, 1 ;  /* 0x3ff000000604742b */ /* 0x001fd00000000102 */
[----:B------:R-:W-:-:S08]  /*0140*/  DFMA R4, R4, R4, R4 ;  /* 0x000000040404722b */ /* 0x000fd00000000004 */
[----:B------:R-:W-:-:S08]  /*0150*/  DFMA R4, R2, R4, R2 ;  /* 0x000000040204722b */ /* 0x000fd00000000002 */
[----:B------:R-:W-:-:S08]  /*0160*/  DFMA R8, -R6, R4, 1 ;  /* 0x3ff000000608742b */ /* 0x000fd00000000104 */
[----:B------:R-:W-:Y:S01]  /*0170*/  DFMA R4, R4, R8, R4 ;  /* 0x000000080404722b */ /* 0x000fe20000000004 */
[----:B------:R-:W-:Y:S10]  /*0180*/  @P0 BRA `(.L_x_70) ;  /* 0x0000000000100947 */ /* 0x000ff40003800000 */
[----:B------:R-:W-:-:S05]  /*0190*/  LOP3.LUT R2, R7, 0x7fffffff, RZ, 0xc0, !PT ;  /* 0x7fffffff07027812 */ /* 0x000fca00078ec0ff */
[----:B------:R-:W-:Y:S01]  /*01a0*/  VIADD R8, R2, 0xfff00000 ;  /* 0xfff0000002087836 */ /* 0x000fe20000000000 */
[----:B------:R-:W-:-:S07]  /*01b0*/  MOV R2, 0x1d0 ;  /* 0x000001d000027802 */ /* 0x000fce0000000f00 */
[----:B------:R-:W-:Y:S05]  /*01c0*/  CALL.REL.NOINC `($__internal_4_$__cuda_sm20_dblrcp_rn_slowpath_v3) ;  /* 0x0000000000a07944 */ /* 0x000fea0003c00000 */
.L_x_70:
[----:B------:R-:W-:Y:S05]  /*01d0*/  BSYNC.RECONVERGENT B0 ;  /* 0x0000000000007941 */ /* 0x000fea0003800200 */
.L_x_69:
[----:B------:R-:W0:Y:S01]  /*01e0*/  LDC.64 R10, c[0x0][0x380] ;  /* 0x0000e000ff0a7b82 */ /* 0x000e220000000a00 */
[----:B------:R-:W1:Y:S07]  /*01f0*/  LDCU UR6, c[0x0][0x39c] ;  /* 0x00007380ff0677ac */ /* 0x000e6e0008000800 */
[----:B------:R-:W2:Y:S01]  /*0200*/  LDC.64 R8, c[0x0][0x398] ;  /* 0x0000e600ff087b82 */ /* 0x000ea20000000a00 */
[----:B0-----:R-:W-:-:S06]  /*0210*/  IMAD.WIDE R10, R0, 0x8, R10 ;  /* 0x00000008000a7825 */ /* 0x001fcc00078e020a */
[----:B------:R-:W3:Y:S01]  /*0220*/  LDG.E.64 R10, desc[UR4][R10.64] ;  /* 0x000000040a0a7981 */ /* 0x000ee2000c1e1b00 */
[----:B-1----:R-:W2:Y:S01]  /*0230*/  MUFU.RCP64H R3, UR6 ;  /* 0x0000000600037d08 */ /* 0x002ea20008001800 */
[----:B------:R-:W-:Y:S01]  /*0240*/  IMAD.MOV.U32 R2, RZ, RZ, 0x1 ;  /* 0x00000001ff027424 */ /* 0x000fe200078e00ff */
[----:B------:R-:W-:Y:S05]  /*0250*/  BSSY.RECONVERGENT B0, `(.L_x_71) ;  /* 0x000000f000007945 */ /* 0x000fea0003800200 */
[----:B--2---:R-:W-:-:S08]  /*0260*/  DFMA R6, R2, -R8, 1 ;  /* 0x3ff000000206742b */ /* 0x004fd00000000808 */
[----:B------:R-:W-:-:S08]  /*0270*/  DFMA R6, R6, R6, R6 ;  /* 0x000000060606722b */ /* 0x000fd00000000006 */
[----:B------:R-:W-:-:S08]  /*0280*/  DFMA R6, R2, R6, R2 ;  /* 0x000000060206722b */ /* 0x000fd00000000002 */
[----:B------:R-:W-:-:S08]  /*0290*/  DFMA R2, R6, -R8, 1 ;  /* 0x3ff000000602742b */ /* 0x000fd00000000808 */
[----:B------:R-:W-:-:S08]  /*02a0*/  DFMA R2, R6, R2, R6 ;  /* 0x000000020602722b */ /* 0x000fd00000000006 */
[----:B---3--:R-:W-:Y:S01]  /*02b0*/  DMUL R6, R10, R2 ;  /* 0x000000020a067228 */ /* 0x008fe20000000000 */
[----:B------:R-:W-:-:S07]  /*02c0*/  FSETP.GEU.AND P1, PT, |R11|, 6.5827683646048100446e-37, PT ;  /* 0x036000000b00780b */ /* 0x000fce0003f2e200 */
[----:B------:R-:W-:-:S08]  /*02d0*/  DFMA R8, R6, -R8, R10 ;  /* 0x800000080608722b */ /* 0x000fd0000000000a */
[----:B------:R-:W-:-:S10]  /*02e0*/  DFMA R2, R2, R8, R6 ;  /* 0x000000080202722b */ /* 0x000fd40000000006 */
[----:B------:R-:W-:-:S05]  /*02f0*/  FFMA R6, RZ, UR6, R3 ;  /* 0x00000006ff067c23 */ /* 0x000fca0008000003 */
[----:B------:R-:W-:-:S13]  /*0300*/  FSETP.GT.AND P0, PT, |R6|, 1.469367938527859385e-39, PT ;  /* 0x001000000600780b */ /* 0x000fda0003f04200 */
[----:B------:R-:W-:Y:S05]  /*0310*/  @P0 BRA P1, `(.L_x_72) ;  /* 0x0000000000080947 */ /* 0x000fea0000800000 */
[----:B------:R-:W-:-:S07]  /*0320*/  MOV R12, 0x340 ;  /* 0x00000340000c7802 */ /* 0x000fce0000000f00 */
[----:B------:R-:W-:Y:S05]  /*0330*/  CALL.REL.NOINC `($__internal_5_$__cuda_sm20_div_rn_f64_full) ;  /* 0x0000000000f07944 */ /* 0x000fea0003c00000 */
.L_x_72:
[----:B------:R-:W-:Y:S05]  /*0340*/  BSYNC.RECONVERGENT B0 ;  /* 0x0000000000007941 */ /* 0x000fea0003800200 */
.L_x_71:
[----:B------:R-:W0:Y:S01]  /*0350*/  LDC.64 R6, c[0x0][0x388] ;  /* 0x0000e200ff067b82 */ /* 0x000e220000000a00 */
[----:B------:R-:W1:Y:S01]  /*0360*/  F2I.S64.F64 R2, R2 ;  /* 0x0000000200027311 */ /* 0x000e620000301900 */
[----:B------:R-:W2:Y:S01]  /*0370*/  LDCU.64 UR6, c[0x0][0x3a8] ;  /* 0x00007500ff0677ac */ /* 0x000ea20008000a00 */
[----:B------:R-:W3:Y:S01]  /*0380*/  LDCU.64 UR8, c[0x0][0x3b0] ;  /* 0x00007600ff0877ac */ /* 0x000ee20008000a00 */
[----:B0-----:R-:W-:-:S06]  /*0390*/  IMAD.WIDE R6, R0, 0x8, R6 ;  /* 0x0000000800067825 */ /* 0x001fcc00078e0206 */
[----:B------:R-:W4:Y:S01]  /*03a0*/  LDG.E.64 R6, desc[UR4][R6.64] ;  /* 0x0000000406067981 */ /* 0x000f22000c1e1b00 */
[--C-:B-1----:R-:W-:Y:S02]  /*03b0*/  SHF.R.S64 R12, RZ, 0x1d, R2.reuse ;  /* 0x0000001dff0c7819 */ /* 0x102fe40000001002 */
[----:B------:R-:W-:Y:S02]  /*03c0*/  SHF.R.S32.HI R0, RZ, 0x1d, R2 ;  /* 0x0000001dff007819 */ /* 0x000fe40000011402 */
[C---:B--2---:R-:W-:Y:S02]  /*03d0*/  IADD3 R10, P0, PT, R12.reuse, UR6, RZ ;  /* 0x000000060c0a7c10 */ /* 0x044fe4000ff1e0ff */
[----:B---3--:R-:W-:Y:S02]  /*03e0*/  IADD3 R12, P1, PT, R12, UR8, RZ ;  /* 0x000000080c0c7c10 */ /* 0x008fe4000ff3e0ff */
[C---:B------:R-:W-:Y:S02]  /*03f0*/  IADD3.X R11, PT, PT, R0.reuse, UR7, RZ, P0, !PT ;  /* 0x00000007000b7c10 */ /* 0x040fe400087fe4ff */
[----:B------:R-:W-:Y:S01]  /*0400*/  IADD3.X R13, PT, PT, R0, UR9, RZ, P1, !PT ;  /* 0x00000009000d7c10 */ /* 0x000fe20008ffe4ff */
[----:B----4-:R-:W-:-:S07]  /*0410*/  DMUL R8, R6, R4 ;  /* 0x0000000406087228 */ /* 0x010fce0000000000 */
[----:B------:R-:W-:Y:S04]  /*0420*/  REDG.E.ADD.F64.RN.STRONG.GPU desc[UR4][R10.64], R8 ;  /* 0x000000080a0079a6 */ /* 0x000fe8000c12ff04 */
[----:B------:R-:W-:Y:S01]  /*0430*/  REDG.E.ADD.F64.RN.STRONG.GPU desc[UR4][R12.64], R4 ;  /* 0x000000040c0079a6 */ /* 0x000fe2000c12ff04 */
[----:B------:R-:W-:Y:S05]  /*0440*/  EXIT ;  /* 0x000000000000794d */ /* 0x000fea0003800000 */
        .weak           $__internal_4_$__cuda_sm20_dblrcp_rn_slowpath_v3
        .type           $__internal_4_$__cuda_sm20_dblrcp_rn_slowpath_v3,@function
        .size           $__internal_4_$__cuda_sm20_dblrcp_rn_slowpath_v3,($__internal_5_$__cuda_sm20_div_rn_f64_full - $__internal_4_$__cuda_sm20_dblrcp_rn_slowpath_v3)
$__internal_4_$__cuda_sm20_dblrcp_rn_slowpath_v3:
[----:B------:R-:W-:Y:S01]  /*0450*/  IMAD.MOV.U32 R4, RZ, RZ, R6 ;  /* 0x000000ffff047224 */ /* 0x000fe200078e0006 */
[----:B------:R-:W-:Y:S01]  /*0460*/  BSSY.RECONVERGENT B1, `(.L_x_73) ;  /* 0x0000025000017945 */ /* 0x000fe20003800200 */
[----:B------:R-:W-:-:S06]  /*0470*/  IMAD.MOV.U32 R5, RZ, RZ, R7 ;  /* 0x000000ffff057224 */ /* 0x000fcc00078e0007 */
[----:B------:R-:W-:-:S14]  /*0480*/  DSETP.GTU.AND P0, PT, |R4|, +INF , PT ;  /* 0x7ff000000400742a */ /* 0x000fdc0003f0c200 */
[----:B------:R-:W-:Y:S05]  /*0490*/  @P0 BRA `(.L_x_74) ;  /* 0x00000000007c0947 */ /* 0x000fea0003800000 */
[----:B------:R-:W-:-:S05]  /*04a0*/  LOP3.LUT R3, R7, 0x7fffffff, RZ, 0xc0, !PT ;  /* 0x7fffffff07037812 */ /* 0x000fca00078ec0ff */
[----:B------:R-:W-:-:S05]  /*04b0*/  VIADD R6, R3, 0xffffffff ;  /* 0xffffffff03067836 */ /* 0x000fca0000000000 */
[----:B------:R-:W-:-:S13]  /*04c0*/  ISETP.GE.U32.AND P0, PT, R6, 0x7fefffff, PT ;  /* 0x7fefffff0600780c */ /* 0x000fda0003f06070 */
[----:B------:R-:W-:Y:S01]  /*04d0*/  @P0 LOP3.LUT R7, R5, 0x7ff00000, RZ, 0x3c, !PT ;  /* 0x7ff0000005070812 */ /* 0x000fe200078e3cff */
[----:B------:R-:W-:Y:S01]  /*04e0*/  @P0 IMAD.MOV.U32 R6, RZ, RZ, RZ ;  /* 0x000000ffff060224 */ /* 0x000fe200078e00ff */
[----:B------:R-:W-:Y:S06]  /*04f0*/  @P0 BRA `(.L_x_75) ;  /* 0x00000000006c0947 */ /* 0x000fec0003800000 */
[----:B------:R-:W-:-:S13]  /*0500*/  ISETP.GE.U32.AND P0, PT, R3, 0x1000001, PT ;  /* 0x010000010300780c */ /* 0x000fda0003f06070 */
[----:B------:R-:W-:Y:S05]  /*0510*/  @!P0 BRA `(.L_x_76) ;  /* 0x0000000000348947 */ /* 0x000fea0003800000 */
[----:B------:R-:W-:Y:S02]  /*0520*/  VIADD R7, R5, 0xc0200000 ;  /* 0xc020000005077836 */ /* 0x000fe40000000000 */
[----:B------:R-:W-:Y:S02]  /*0530*/  IMAD.MOV.U32 R6, RZ, RZ, R4 ;  /* 0x000000ffff067224 */ /* 0x000fe400078e0004 */
[----:B------:R-:W0:Y:S04]  /*0540*/  MUFU.RCP64H R9, R7 ;  /* 0x0000000700097308 */ /* 0x000e280000001800 */
[----:B0-----:R-:W-:-:S08]  /*0550*/  DFMA R10, -R6, R8, 1 ;  /* 0x3ff00000060a742b */ /* 0x001fd00000000108 */
[----:B------:R-:W-:-:S08]  /*0560*/  DFMA R10, R10, R10, R10 ;  /* 0x0000000a0a0a722b */ /* 0x000fd0000000000a */
[----:B------:R-:W-:-:S08]  /*0570*/  DFMA R10, R8, R10, R8 ;  /* 0x0000000a080a722b */ /* 0x000fd00000000008 */
[----:B------:R-:W-:-:S08]  /*0580*/  DFMA R8, -R6, R10, 1 ;  /* 0x3ff000000608742b */ /* 0x000fd0000000010a */
[----:B------:R-:W-:-:S08]  /*0590*/  DFMA R8, R10, R8, R10 ;  /* 0x000000080a08722b */ /* 0x000fd0000000000a */
[----:B------:R-:W-:-:S08]  /*05a0*/  DMUL R8, R8, 2.2250738585072013831e-308 ;  /* 0x0010000008087828 */ /* 0x000fd00000000000 */
[----:B------:R-:W-:-:S08]  /*05b0*/  DFMA R4, -R4, R8, 1 ;  /* 0x3ff000000404742b */ /* 0x000fd00000000108 */
[----:B------:R-:W-:-:S08]  /*05c0*/  DFMA R4, R4, R4, R4 ;  /* 0x000000040404722b */ /* 0x000fd00000000004 */
[----:B------:R-:W-:Y:S01]  /*05d0*/  DFMA R6, R8, R4, R8 ;  /* 0x000000040806722b */ /* 0x000fe20000000008 */
[----:B------:R-:W-:Y:S10]  /*05e0*/  BRA `(.L_x_75) ;  /* 0x0000000000307947 */ /* 0x000ff40003800000 */
.L_x_76:
[----:B------:R-:W-:Y:S01]  /*05f0*/  DMUL R4, R4, 8.11296384146066816958e+31 ;  /* 0x4690000004047828 */ /* 0x000fe20000000000 */
[----:B------:R-:W-:-:S05]  /*0600*/  IMAD.MOV.U32 R6, RZ, RZ, R8 ;  /* 0x000000ffff067224 */ /* 0x000fca00078e0008 */
[----:B------:R-:W0:Y:S02]  /*0610*/  MUFU.RCP64H R7, R5 ;  /* 0x0000000500077308 */ /* 0x000e240000001800 */
[----:B0-----:R-:W-:-:S08]  /*0620*/  DFMA R8, -R4, R6, 1 ;  /* 0x3ff000000408742b */ /* 0x001fd00000000106 */
[----:B------:R-:W-:-:S08]  /*0630*/  DFMA R8, R8, R8, R8 ;  /* 0x000000080808722b */ /* 0x000fd00000000008 */
[----:B------:R-:W-:-:S08]  /*0640*/  DFMA R8, R6, R8, R6 ;  /* 0x000000080608722b */ /* 0x000fd00000000006 */
[----:B------:R-:W-:-:S08]  /*0650*/  DFMA R6, -R4, R8, 1 ;  /* 0x3ff000000406742b */ /* 0x000fd00000000108 */
[----:B------:R-:W-:-:S08]  /*0660*/  DFMA R6, R8, R6, R8 ;  /* 0x000000060806722b */ /* 0x000fd00000000008 */
[----:B------:R-:W-:Y:S01]  /*0670*/  DMUL R6, R6, 8.11296384146066816958e+31 ;  /* 0x4690000006067828 */ /* 0x000fe20000000000 */
[----:B------:R-:W-:Y:S10]  /*0680*/  BRA `(.L_x_75) ;  /* 0x0000000000087947 */ /* 0x000ff40003800000 */
.L_x_74:
[----:B------:R-:W-:Y:S01]  /*0690*/  LOP3.LUT R7, R5, 0x80000, RZ, 0xfc, !PT ;  /* 0x0008000005077812 */ /* 0x000fe200078efcff */
[----:B------:R-:W-:-:S07]  /*06a0*/  IMAD.MOV.U32 R6, RZ, RZ, R4 ;  /* 0x000000ffff067224 */ /* 0x000fce00078e0004 */
.L_x_75:
[----:B------:R-:W-:Y:S05]  /*06b0*/  BSYNC.RECONVERGENT B1 ;  /* 0x0000000000017941 */ /* 0x000fea0003800200 */
.L_x_73:
[----:B------:R-:W-:Y:S02]  /*06c0*/  IMAD.MOV.U32 R3, RZ, RZ, 0x0 ;  /* 0x00000000ff037424 */ /* 0x000fe400078e00ff */
[----:B------:R-:W-:Y:S02]  /*06d0*/  IMAD.MOV.U32 R4, RZ, RZ, R6 ;  /* 0x000000ffff047224 */ /* 0x000fe400078e0006 */
[----:B------:R-:W-:Y:S01]  /*06e0*/  IMAD.MOV.U32 R5, RZ, RZ, R7 ;  /* 0x000000ffff057224 */ /* 0x000fe200078e0007 */
[----:B------:R-:W-:Y:S06]  /*06f0*/  RET.REL.NODEC R2 `(_Z11resample_k1PKdS0_S0_diPdS1_) ;  /* 0xfffffff802407950 */ /* 0x000fec0003c3ffff */
        .weak           $__internal_5_$__cuda_sm20_div_rn_f64_full
        .type           $__internal_5_$__cuda_sm20_div_rn_f64_full,@function
        .size           $__internal_5_$__cuda_sm20_div_rn_f64_full,(.L_x_261 - $__internal_5_$__cuda_sm20_div_rn_f64_full)
$__internal_5_$__cuda_sm20_div_rn_f64_full:
[----:B------:R-:W0:Y:S01]  /*0700*/  LDC.64 R6, c[0x0][0x398] ;  /* 0x0000e600ff067b82 */ /* 0x000e220000000a00 */
[----:B------:R-:W-:Y:S01]  /*0710*/  IMAD.MOV.U32 R14, RZ, RZ, 0x1 ;  /* 0x00000001ff0e7424 */ /* 0x000fe200078e00ff */
[C---:B------:R-:W-:Y:S01]  /*0720*/  FSETP.GEU.AND P2, PT, |R11|.reuse, 1.469367938527859385e-39, PT ;  /* 0x001000000b00780b */ /* 0x040fe20003f4e200 */
[----:B------:R-:W-:Y:S01]  /*0730*/  IMAD.MOV.U32 R21, RZ, RZ, 0x1ca00000 ;  /* 0x1ca00000ff157424 */ /* 0x000fe200078e00ff */
[----:B------:R-:W-:Y:S01]  /*0740*/  LOP3.LUT R20, R11, 0x7ff00000, RZ, 0xc0, !PT ;  /* 0x7ff000000b147812 */ /* 0x000fe200078ec0ff */
[----:B------:R-:W-:Y:S04]  /*0750*/  BSSY.RECONVERGENT B1, `(.L_x_77) ;  /* 0x0000050000017945 */ /* 0x000fe80003800200 */
[----:B------:R-:W-:Y:S01]  /*0760*/  IMAD.MOV.U32 R22, RZ, RZ, R20 ;  /* 0x000000ffff167224 */ /* 0x000fe200078e0014 */
[----:B0-----:R-:W-:-:S02]  /*0770*/  FSETP.GEU.AND P0, PT, |R7|, 1.469367938527859385e-39, PT ;  /* 0x001000000700780b */ /* 0x001fc40003f0e200 */
[C---:B------:R-:W-:Y:S02]  /*0780*/  LOP3.LUT R2, R7.reuse, 0x800fffff, RZ, 0xc0, !PT ;  /* 0x800fffff07027812 */ /* 0x040fe400078ec0ff */
[----:B------:R-:W-:Y:S02]  /*0790*/  LOP3.LUT R13, R7, 0x7ff00000, RZ, 0xc0, !PT ;  /* 0x7ff00000070d7812 */ /* 0x000fe400078ec0ff */
[----:B------:R-:W-:Y:S01]  /*07a0*/  LOP3.LUT R3, R2, 0x3ff00000, RZ, 0xfc, !PT ;  /* 0x3ff0000002037812 */ /* 0x000fe200078efcff */
[----:B------:R-:W-:Y:S01]  /*07b0*/  IMAD.MOV.U32 R2, RZ, RZ, R6 ;  /* 0x000000ffff027224 */ /* 0x000fe200078e0006 */
[----:B------:R-:W-:Y:S01]  /*07c0*/  ISETP.GE.U32.AND P1, PT, R20, R13, PT ;  /* 0x0000000d1400720c */ /* 0x000fe20003f26070 */
[----:B------:R-:W-:-:S03]  /*07d0*/  IMAD.MOV.U32 R23, RZ, RZ, R13 ;  /* 0x000000ffff177224 */ /* 0x000fc600078e000d */
[----:B------:R-:W-:Y:S01]  /*07e0*/  SEL R21, R21, 0x63400000, !P1 ;  /* 0x6340000015157807 */ /* 0x000fe20004800000 */
[----:B------:R-:W0:Y:S03]  /*07f0*/  @!P0 LDC.64 R8, c[0x0][0x398] ;  /* 0x0000e600ff088b82 */ /* 0x000e260000000a00 */
[----:B------:R-:W-:-:S04]  /*0800*/  @!P2 LOP3.LUT R16, R21, 0x80000000, R11, 0xf8, !PT ;  /* 0x800000001510a812 */ /* 0x000fc800078ef80b */
[----:B------:R-:W-:Y:S01]  /*0810*/  @!P2 LOP3.LUT R17, R16, 0x100000, RZ, 0xfc, !PT ;  /* 0x001000001011a812 */ /* 0x000fe200078efcff */
[----:B------:R-:W-:Y:S01]  /*0820*/  @!P2 IMAD.MOV.U32 R16, RZ, RZ, RZ ;  /* 0x000000ffff10a224 */ /* 0x000fe200078e00ff */
[----:B0-----:R-:W-:-:S06]  /*0830*/  @!P0 DMUL R2, R8, 8.98846567431157953865e+307 ;  /* 0x7fe0000008028828 */ /* 0x001fcc0000000000 */
[----:B------:R-:W0:Y:S04]  /*0840*/  MUFU.RCP64H R15, R3 ;  /* 0x00000003000f7308 */ /* 0x000e280000001800 */
[----:B------:R-:W-:-:S05]  /*0850*/  @!P0 LOP3.LUT R23, R3, 0x7ff00000, RZ, 0xc0, !PT ;  /* 0x7ff0000003178812 */ /* 0x000fca00078ec0ff */
[----:B------:R-:W-:Y:S01]  /*0860*/  VIADD R25, R23, 0xffffffff ;  /* 0xffffffff17197836 */ /* 0x000fe20000000000 */
[----:B0-----:R-:W-:-:S08]  /*0870*/  DFMA R8, R14, -R2, 1 ;  /* 0x3ff000000e08742b */ /* 0x001fd00000000802 */
[----:B------:R-:W-:-:S08]  /*0880*/  DFMA R8, R8, R8, R8 ;  /* 0x000000080808722b */ /* 0x000fd00000000008 */
[----:B------:R-:W-:Y:S01]  /*0890*/  DFMA R14, R14, R8, R14 ;  /* 0x000000080e0e722b */ /* 0x000fe2000000000e */
[----:B------:R-:W-:Y:S01]  /*08a0*/  LOP3.LUT R9, R21, 0x800fffff, R11, 0xf8, !PT ;  /* 0x800fffff15097812 */ /* 0x000fe200078ef80b */
[----:B------:R-:W-:-:S06]  /*08b0*/  IMAD.MOV.U32 R8, RZ, RZ, R10 ;  /* 0x000000ffff087224 */ /* 0x000fcc00078e000a */
[----:B------:R-:W-:Y:S02]  /*08c0*/  DFMA R18, R14, -R2, 1 ;  /* 0x3ff000000e12742b */ /* 0x000fe40000000802 */
[----:B------:R-:W-:-:S06]  /*08d0*/  @!P2 DFMA R8, R8, 2, -R16 ;  /* 0x400000000808a82b */ /* 0x000fcc0000000810 */
[----:B------:R-:W-:-:S04]  /*08e0*/  DFMA R14, R14, R18, R14 ;  /* 0x000000120e0e722b */ /* 0x000fc8000000000e */
[----:B------:R-:W-:-:S04]  /*08f0*/  @!P2 LOP3.LUT R22, R9, 0x7ff00000, RZ, 0xc0, !PT ;  /* 0x7ff000000916a812 */ /* 0x000fc800078ec0ff */
[----:B------:R-:W-:Y:S01]  /*0900*/  DMUL R16, R14, R8 ;  /* 0x000000080e107228 */ /* 0x000fe20000000000 */
[----:B------:R-:W-:-:S05]  /*0910*/  VIADD R24, R22, 0xffffffff ;  /* 0xffffffff16187836 */ /* 0x000fca0000000000 */
[----:B------:R-:W-:Y:S02]  /*0920*/  ISETP.GT.U32.AND P0, PT, R24, 0x7feffffe, PT ;  /* 0x7feffffe1800780c */ /* 0x000fe40003f04070 */
[----:B------:R-:W-:Y:S02]  /*0930*/  DFMA R18, R16, -R2, R8 ;  /* 0x800000021012722b */ /* 0x000fe40000000008 */
[----:B------:R-:W-:-:S06]  /*0940*/  ISETP.GT.U32.OR P0, PT, R25, 0x7feffffe, P0 ;  /* 0x7feffffe1900780c */ /* 0x000fcc0000704470 */
[----:B------:R-:W-:-:S07]  /*0950*/  DFMA R18, R14, R18, R16 ;  /* 0x000000120e12722b */ /* 0x000fce0000000010 */
[----:B------:R-:W-:Y:S05]  /*0960*/  @P0 BRA `(.L_x_78) ;  /* 0x0000000000600947 */ /* 0x000fea0003800000 */
[----:B------:R-:W-:Y:S01]  /*0970*/  VIADDMNMX R13, R20, -R13, 0xb9600000, !PT ;  /* 0xb9600000140d7446 */ /* 0x000fe2000780090d */
[----:B------:R-:W-:-:S03]  /*0980*/  IMAD.MOV.U32 R10, RZ, RZ, RZ ;  /* 0x000000ffff0a7224 */ /* 0x000fc600078e00ff */
[----:B------:R-:W-:-:S05]  /*0990*/  VIMNMX R6, PT, PT, R13, 0x46a00000, PT ;  /* 0x46a000000d067848 */ /* 0x000fca0003fe0100 */
[----:B------:R-:W-:-:S04]  /*09a0*/  IMAD.IADD R6, R6, 0x1, -R21 ;  /* 0x0000000106067824 */ /* 0x000fc800078e0a15 */
        /* <DEDUP_REMOVED lines=12> */
[----:B------:R-:W-:-:S06]  /*0a70*/  IMAD.MOV.U32 R2, RZ, RZ, RZ ;  /* 0x000000ffff027224 */ /* 0x000fcc00078e00ff */
[----:B------:R-:W-:-:S03]  /*0a80*/  DFMA R2, R14, -R2, R18 ;  /* 0x800000020e02722b */ /* 0x000fc60000000012 */
[----:B------:R-:W-:-:S03]  /*0a90*/  LOP3.LUT R7, R11, R7, RZ, 0x3c, !PT ;  /* 0x000000070b077212 */ /* 0x000fc600078e3cff */
[----:B------:R-:W-:-:S04]  /*0aa0*/  IADD3 R2, PT, PT, -R6, -0x43300000, RZ ;  /* 0xbcd0000006027810 */ /* 0x000fc80007ffe1ff */
[----:B------:R-:W-:-:S04]  /*0ab0*/  FSETP.NEU.AND P0, PT, |R3|, R2, PT ;  /* 0x000000020300720b */ /* 0x000fc80003f0d200 */
[----:B------:R-:W-:Y:S02]  /*0ac0*/  FSEL R14, R10, R14, !P0 ;  /* 0x0000000e0a0e7208 */ /* 0x000fe40004000000 */
[----:B------:R-:W-:Y:S01]  /*0ad0*/  FSEL R15, R7, R15, !P0 ;  /* 0x0000000f070f7208 */ /* 0x000fe20004000000 */
[----:B------:R-:W-:Y:S06]  /*0ae0*/  BRA `(.L_x_79) ;  /* 0x0000000000587947 */ /* 0x000fec0003800000 */
.L_x_78:
[----:B------:R-:W-:-:S14]  /*0af0*/  DSETP.NAN.AND P0, PT, R10, R10, PT ;  /* 0x0000000a0a00722a */ /* 0x000fdc0003f08000 */
[----:B------:R-:W-:Y:S05]  /*0b00*/  @P0 BRA `(.L_x_80) ;  /* 0x0000000000480947 */ /* 0x000fea0003800000 */
[----:B------:R-:W0:Y:S02]  /*0b10*/  LDC.64 R2, c[0x0][0x398] ;  /* 0x0000e600ff027b82 */ /* 0x000e240000000a00 */
[----:B0-----:R-:W-:-:S14]  /*0b20*/  DSETP.NAN.AND P0, PT, R2, R2, PT ;  /* 0x000000020200722a */ /* 0x001fdc0003f08000 */
        /* <DEDUP_REMOVED lines=13> */
.L_x_81:
[----:B------:R-:W-:Y:S01]  /*0c00*/  LOP3.LUT R15, R7, 0x80000, RZ, 0xfc, !PT ;  /* 0x00080000070f7812 */ /* 0x000fe200078efcff */
[----:B------:R-:W-:Y:S01]  /*0c10*/  IMAD.MOV.U32 R14, RZ, RZ, R6 ;  /* 0x000000ffff0e7224 */ /* 0x000fe200078e0006 */
[----:B------:R-:W-:Y:S06]  /*0c20*/  BRA `(.L_x_79) ;  /* 0x0000000000087947 */ /* 0x000fec0003800000 */
.L_x_80:
[----:B------:R-:W-:Y:S01]  /*0c30*/  LOP3.LUT R15, R11, 0x80000, RZ, 0xfc, !PT ;  /* 0x000800000b0f7812 */ /* 0x000fe200078efcff */
[----:B------:R-:W-:-:S07]  /*0c40*/  IMAD.MOV.U32 R14, RZ, RZ, R10 ;  /* 0x000000ffff0e7224 */ /* 0x000fce00078e000a */
.L_x_79:
[----:B------:R-:W-:Y:S05]  /*0c50*/  BSYNC.RECONVERGENT B1 ;  /* 0x0000000000017941 */ /* 0x000fea0003800200 */
.L_x_77:
[----:B------:R-:W-:Y:S02]  /*0c60*/  IMAD.MOV.U32 R13, RZ, RZ, 0x0 ;  /* 0x00000000ff0d7424 */ /* 0x000fe400078e00ff */
[----:B------:R-:W-:Y:S02]  /*0c70*/  IMAD.MOV.U32 R2, RZ, RZ, R14 ;  /* 0x000000ffff027224 */ /* 0x000fe400078e000e */
[----:B------:R-:W-:Y:S01]  /*0c80*/  IMAD.MOV.U32 R3, RZ, RZ, R15 ;  /* 0x000000ffff037224 */ /* 0x000fe200078e000f */
[----:B------:R-:W-:Y:S06]  /*0c90*/  RET.REL.NODEC R12 `(_Z11resample_k1PKdS0_S0_diPdS1_) ;  /* 0xfffffff00cd87950 */ /* 0x000fec0003c3ffff */
.L_x_82:
        /* <DEDUP_REMOVED lines=14> */
.L_x_261:


//--------------------- .text._Z13linear_searchPKfS0_S0_fiS0_iS0_ifiPfS1_S1_ --------------------------
	.section	.text._Z13linear_searchPKfS0_S0_fiS0_iS0_ifiPfS1_S1_,"ax",@progbits
	.align	128
        .global         _Z13linear_searchPKfS0_S0_fiS0_iS0_ifiPfS1_S1_
        .type           _Z13linear_searchPKfS0_S0_fiS0_iS0_ifiPfS1_S1_,@function
        .size           _Z13linear_searchPKfS0_S0_fiS0_iS0_ifiPfS1_S1_,(.L_x_263 - _Z13linear_searchPKfS0_S0_fiS0_iS0_ifiPfS1_S1_)
        .other          _Z13linear_searchPKfS0_S0_fiS0_iS0_ifiPfS1_S1_,@"STO_CUDA_ENTRY STV_DEFAULT"
_Z13linear_searchPKfS0_S0_fiS0_iS0_ifiPfS1_S1_:
.text._Z13linear_searchPKfS0_S0_fiS0_iS0_ifiPfS1_S1_:
[----:B------:R-:W-:Y:S01]  /*0000*/  LDC R1, c[0x0][0x37c] ;  /* 0x0000df00ff017b82 */ /* 0x000fe20000000800 */
[----:B------:R-:W0:Y:S01]  /*0010*/  LDCU UR4, c[0x0][0x3a8] ;  /* 0x00007500ff0477ac */ /* 0x000e220008000800 */
[----:B------:R-:W1:Y:S06]  /*0020*/  S2R R6, SR_TID.X ;  /* 0x0000000000067919 */ /* 0x000e6c0000002100 */
[----:B------:R-:W2:Y:S01]  /*0030*/  LDC R7, c[0x0][0x360] ;  /* 0x0000d800ff077b82 */ /* 0x000ea20000000800 */
[----:B------:R-:W3:Y:S01]  /*0040*/  LDCU.64 UR8, c[0x0][0x358] ;  /* 0x00006b00ff0877ac */ /* 0x000ee20008000a00 */
[----:B0-----:R-:W-:-:S05]  /*0050*/  IMAD.U32 R13, RZ, RZ, UR4 ;  /* 0x00000004ff0d7e24 */ /* 0x001fca000f8e00ff */
[----:B------:R-:W-:-:S13]  /*0060*/  ISETP.GE.AND P0, PT, R13, 0x1, PT ;  /* 0x000000010d00780c */ /* 0x000fda0003f06270 */
[----:B-1-3--:R-:W-:Y:S05]  /*0070*/  @!P0 BRA `(.L_x_83) ;  /* 0x00000000004c8947 */ /* 0x00afea0003800000 */
[----:B------:R-:W0:Y:S01]  /*0080*/  S2UR UR5, SR_CgaCtaId ;  /* 0x00000000000579c3 */ /* 0x000e220000008800 */
[----:B------:R-:W-:Y:S01]  /*0090*/  BSSY.RECONVERGENT B0, `(.L_x_83) ;  /* 0x0000011000007945 */ /* 0x000fe20003800200 */
[----:B------:R-:W-:Y:S01]  /*00a0*/  IMAD.MOV.U32 R0, RZ, RZ, RZ ;  /* 0x000000ffff007224 */ /* 0x000fe200078e00ff */
[----:B------:R-:W-:Y:S01]  /*00b0*/  UMOV UR4, 0x400 ;  /* 0x0000040000047882 */ /* 0x000fe20000000000 */
[----:B------:R-:W1:Y:S04]  /*00c0*/  LDCU UR6, c[0x0][0x3a8] ;  /* 0x00007500ff0677ac */ /* 0x000e680008000800 */
[----:B------:R-:W3:Y:S01]  /*00d0*/  LDC.64 R4, c[0x0][0x3a0] ;  /* 0x0000e800ff047b82 */ /* 0x000ee20000000a00 */
[----:B01----:R-:W-:-:S12]  /*00e0*/  ULEA UR4, UR5, UR4, 0x18 ;  /* 0x0000000405047291 */ /* 0x003fd8000f8ec0ff */
.L_x_85:
[----:B------:R-:W-:Y:S01]  /*00f0*/  IMAD.U32 R13, RZ, RZ, UR6 ;  /* 0x00000006ff0d7e24 */ /* 0x000fe2000f8e00ff */
[----:B0-----:R-:W-:-:S04]  /*0100*/  IADD3 R9, PT, PT, R6, R0, RZ ;  /* 0x0000000006097210 */ /* 0x001fc80007ffe0ff */
[----:B------:R-:W-:-:S13]  /*0110*/  ISETP.GE.AND P0, PT, R9, R13, PT ;  /* 0x0000000d0900720c */ /* 0x000fda0003f06270 */
[----:B------:R-:W-:Y:S05]  /*0120*/  @P0 BRA `(.L_x_84) ;  /* 0x00000000001c0947 */ /* 0x000fea0003800000 */
[----:B---3--:R-:W-:-:S06]  /*0130*/  IMAD.WIDE R2, R9, 0x4, R4 ;  /* 0x0000000409027825 */ /* 0x008fcc00078e0204 */
[----:B------:R-:W3:Y:S01]  /*0140*/  LDG.E R2, desc[UR8][R2.64] ;  /* 0x0000000802027981 */ /* 0x000ee2000c1e1900 */
[----:B------:R-:W-:Y:S01]  /*0150*/  LEA R9, R9, UR4, 0x2 ;  /* 0x0000000409097c11 */ /* 0x000fe2000f8e10ff */
[----:B--2---:R-:W-:-:S05]  /*0160*/  IMAD.IADD R0, R7, 0x1, R0 ;  /* 0x0000000107007824 */ /* 0x004fca00078e0200 */
[----:B------:R-:W-:Y:S01]  /*0170*/  ISETP.GE.AND P0, PT, R0, R13, PT ;  /* 0x0000000d0000720c */ /* 0x000fe20003f06270 */
[----:B---3--:R0:W-:-:S12]  /*0180*/  STS [R9], R2 ;  /* 0x0000000209007388 */ /* 0x0081d80000000800 */
[----:B------:R-:W-:Y:S05]  /*0190*/  @!P0 BRA `(.L_x_85) ;  /* 0xfffffffc00d48947 */ /* 0x000fea000383ffff */
.L_x_84:
[----:B------:R-:W-:Y:S05]  /*01a0*/  BSYNC.RECONVERGENT B0 ;  /* 0x0000000000007941 */ /* 0x000fea0003800200 */
.L_x_83:
[----:B------:R-:W1:Y:S01]  /*01b0*/  S2R R8, SR_CTAID.Y ;  /* 0x0000000000087919 */ /* 0x000e620000002600 */
[----:B------:R-:W1:Y:S02]  /*01c0*/  LDCU UR5, c[0x0][0x3b8] ;  /* 0x00007700ff0577ac */ /* 0x000e640008000800 */
[----:B-1----:R-:W-:-:S13]  /*01d0*/  ISETP.GE.AND P0, PT, R8, UR5, PT ;  /* 0x0000000508007c0c */ /* 0x002fda000bf06270 */
[----:B------:R-:W-:Y:S05]  /*01e0*/  @P0 EXIT ;  /* 0x000000000000094d */ /* 0x000fea0003800000 */
[----:B------:R-:W1:Y:S02]  /*01f0*/  LDC R0, c[0x0][0x3c0] ;  /* 0x0000f000ff007b82 */ /* 0x000e640000000800 */
[----:B-1----:R-:W-:-:S13]  /*0200*/  ISETP.GE.AND P0, PT, R0, 0x1, PT ;  /* 0x000000010000780c */ /* 0x002fda0003f06270 */
[----:B------:R-:W-:Y:S05]  /*0210*/  @!P0 EXIT ;  /* 0x000000000000894d */ /* 0x000fea0003800000 */
[----:B0-----:R-:W0:Y:S01]  /*0220*/  LDC.64 R2, c[0x0][0x3b0] ;  /* 0x0000ec00ff027b82 */ /* 0x001e220000000a00 */
[----:B------:R-:W1:Y:S01]  /*0230*/  LDCU UR4, c[0x0][0x39c] ;  /* 0x00007380ff0477ac */ /* 0x000e620008000800 */
[----:B0-----:R-:W-:-:S05]  /*0240*/  IMAD.WIDE.U32 R2, R8, 0x4, R2 ;  /* 0x0000000408027825 */ /* 0x001fca00078e0002 */
[----:B------:R-:W3:Y:S01]  /*0250*/  LDG.E R9, desc[UR8][R2.64] ;  /* 0x0000000802097981 */ /* 0x000ee2000c1e1900 */
[----:B------:R-:W0:Y:S01]  /*0260*/  S2UR UR6, SR_CgaCtaId ;  /* 0x00000000000679c3 */ /* 0x000e220000008800 */
[----:B------:R-:W-:Y:S01]  /*0270*/  UMOV UR5, 0x400 ;  /* 0x0000040000057882 */ /* 0x000fe20000000000 */
[----:B------:R-:W-:Y:S01]  /*0280*/  I2FP.F32.S32 R12, R13 ;  /* 0x0000000d000c7245 */ /* 0x000fe20000201400 */
[----:B-1----:R-:W-:-:S05]  /*0290*/  UIADD3 UR4, UPT, UPT, UR4, -0x1, URZ ;  /* 0xffffffff04047890 */ /* 0x002fca000fffe0ff */
[----:B------:R-:W1:Y:S01]  /*02a0*/  S2UR UR7, SR_CTAID.X ;  /* 0x00000000000779c3 */ /* 0x000e620000002500 */
[----:B0-----:R-:W-:-:S06]  /*02b0*/  ULEA UR5, UR6, UR5, 0x18 ;  /* 0x0000000506057291 */ /* 0x001fcc000f8ec0ff */
[----:B------:R-:W-:Y:S01]  /*02c0*/  LEA R10, R13, UR5, 0x2 ;  /* 0x000000050d0a7c11 */ /* 0x000fe2000f8e10ff */
[----:B------:R-:W-:-:S03]  /*02d0*/  IMAD.MOV.U32 R13, RZ, RZ, RZ ;  /* 0x000000ffff0d7224 */ /* 0x000fc600078e00ff */
[----:B--2---:R-:W-:Y:S01]  /*02e0*/  LEA R11, R7, R10, 0x2 ;  /* 0x0000000a070b7211 */ /* 0x004fe200078e10ff */
[----:B------:R-:W-:-:S03]  /*02f0*/  IMAD R14, R6, 0x4, R10 ;  /* 0x00000004060e7824 */ /* 0x000fc600078e020a */
[----:B------:R-:W-:Y:S01]  /*0300*/  LEA R15, R6, R11, 0x2 ;  /* 0x0000000b060f7211 */ /* 0x000fe200078e10ff */
[----:B-1-3--:R0:W2:Y:S06]  /*0310*/  F2F.F64.F32 R4, R9 ;  /* 0x0000000900047310 */ /* 0x00a0ac0000201800 */
.L_x_115:
[----:B------:R-:W-:Y:S05]  /*0320*/  YIELD ;  /* 0x0000000000007946 */ /* 0x000fea0003800000 */
[----:B-1----:R-:W1:Y:S01]  /*0330*/  LDCU UR5, c[0x0][0x3c0] ;  /* 0x00007800ff0577ac */ /* 0x002e620008000800 */
[----:B------:R-:W-:-:S05]  /*0340*/  VIADD R19, R13, UR7 ;  /* 0x000000070d137c36 */ /* 0x000fca0008000000 */
[----:B-1----:R-:W-:-:S13]  /*0350*/  ISETP.GE.AND P0, PT, R19, UR5, PT ;  /* 0x0000000513007c0c */ /* 0x002fda000bf06270 */
[----:B------:R-:W-:Y:S05]  /*0360*/  @P0 EXIT ;  /* 0x000000000000094d */ /* 0x000fea0003800000 */
[----:B------:R-:W1:Y:S01]  /*0370*/  LDCU UR5, c[0x0][0x3bc] ;  /* 0x00007780ff0577ac */ /* 0x000e620008000800 */
[----:B------:R-:W-:Y:S01]  /*0380*/  I2FP.F32.S32 R0, R19 ;  /* 0x0000001300007245 */ /* 0x000fe20000201400 */
[----:B------:R-:W3:Y:S01]  /*0390*/  LDC R21, c[0x0][0x398] ;  /* 0x0000e600ff157b82 */ /* 0x000ee20000000800 */
[----:B------:R4:W-:Y:S04]  /*03a0*/  STS [R14], RZ ;  /* 0x000000ff0e007388 */ /* 0x0009e80000000800 */
[----:B------:R4:W-:Y:S01]  /*03b0*/  STS [R15], RZ ;  /* 0x000000ff0f007388 */ /* 0x0009e20000000800 */
[----:B-1----:R-:W-:Y:S01]  /*03c0*/  FMUL R16, R0, UR5 ;  /* 0x0000000500107c20 */ /* 0x002fe20008400000 */
[----:B------:R-:W-:Y:S05]  /*03d0*/  WARPSYNC.ALL ;  /* 0x0000000000007948 */ /* 0x000fea0003800000 */
[----:B------:R-:W2:Y:S01]  /*03e0*/  F2F.F64.F32 R2, R16 ;  /* 0x0000001000027310 */ /* 0x000ea20000201800 */
[----:B------:R-:W-:Y:S07]  /*03f0*/  BSSY.RECONVERGENT B2, `(.L_x_86) ;  /* 0x0000012000027945 */ /* 0x000fee0003800200 */
[----:B---3--:R-:W1:Y:S01]  /*0400*/  MUFU.RCP R17, R21 ;  /* 0x0000001500117308 */ /* 0x008e620000001000 */
[----:B--2---:R-:W-:-:S07]  /*0410*/  DFMA R2, R4, -0.5, R2 ;  /* 0xbfe000000402782b */ /* 0x004fce0000000002 */
[----:B------:R-:W2:Y:S01]  /*0420*/  F2F.F32.F64 R0, R2 ;  /* 0x0000000200007310 */ /* 0x000ea20000301000 */
[----:B-1----:R-:W-:-:S04]  /*0430*/  FFMA R18, R17, -R21, 1 ;  /* 0x3f80000011127423 */ /* 0x002fc80000000815 */
[----:B------:R-:W-:Y:S01]  /*0440*/  FFMA R17, R17, R18, R17 ;  /* 0x0000001211117223 */ /* 0x000fe20000000011 */
[----:B------:R-:W-:Y:S06]  /*0450*/  BAR.SYNC.DEFER_BLOCKING 0x0 ;  /* 0x0000000000007b1d */ /* 0x000fec0000010000 */
[----:B--2---:R-:W1:Y:S01]  /*0460*/  FCHK P0, R0, R21 ;  /* 0x0000001500007302 */ /* 0x004e620000000000 */
[----:B------:R-:W-:-:S04]  /*0470*/  FFMA R16, R0, R17, RZ ;  /* 0x0000001100107223 */ /* 0x000fc800000000ff */
[----:B------:R-:W-:-:S04]  /*0480*/  FFMA R18, R16, -R21, R0 ;  /* 0x8000001510127223 */ /* 0x000fc80000000000 */
[----:B------:R-:W-:Y:S01]  /*0490*/  FFMA R18, R17, R18, R16 ;  /* 0x0000001211127223 */ /* 0x000fe20000000010 */
[----:B-1--4-:R-:W-:Y:S06]  /*04a0*/  @!P0 BRA `(.L_x_87) ;  /* 0x0000000000188947 */ /* 0x012fec0003800000 */
[----:B------:R-:W1:Y:S01]  /*04b0*/  LDCU UR5, c[0x0][0x398] ;  /* 0x00007300ff0577ac */ /* 0x000e620008000800 */
[----:B------:R-:W-:Y:S01]  /*04c0*/  IMAD.MOV.U32 R2, RZ, RZ, R0 ;  /* 0x000000ffff027224 */ /* 0x000fe200078e0000 */
[----:B------:R-:W-:Y:S02]  /*04d0*/  MOV R20, 0x500 ;  /* 0x0000050000147802 */ /* 0x000fe40000000f00 */
[----:B-1----:R-:W-:-:S07]  /*04e0*/  MOV R3, UR5 ;  /* 0x0000000500037c02 */ /* 0x002fce0008000f00 */
[----:B0-----:R-:W-:Y:S05]  /*04f0*/  CALL.REL.NOINC `($__internal_7_$__cuda_sm3x_div_rn_noftz_f32_slowpath) ;  /* 0x0000001400747944 */ /* 0x001fea0003c00000 */
[----:B------:R-:W-:-:S07]  /*0500*/  IMAD.MOV.U32 R18, RZ, RZ, R21 ;  /* 0x000000ffff127224 */ /* 0x000fce00078e0015 */
.L_x_87:
[----:B------:R-:W-:Y:S05]  /*0510*/  BSYNC.RECONVERGENT B2 ;  /* 0x0000000000027941 */ /* 0x000fea0003800200 */
.L_x_86:
[----:B------:R-:W1:Y:S01]  /*0520*/  LDC R21, c[0x0][0x398] ;  /* 0x0000e600ff157b82 */ /* 0x000e620000000800 */
[----:B------:R-:W2:Y:S01]  /*0530*/  FRND.CEIL R17, R18 ;  /* 0x0000001200117307 */ /* 0x000ea20000209000 */
[----:B------:R-:W-:Y:S01]  /*0540*/  FADD R22, R9, R0 ;  /* 0x0000000009167221 */ /* 0x000fe20000000000 */
[----:B------:R-:W-:Y:S06]  /*0550*/  BSSY.RECONVERGENT B2, `(.L_x_88) ;  /* 0x0000010000027945 */ /* 0x000fec0003800200 */
[----:B--2---:R-:W2:Y:S08]  /*0560*/  F2I.S64 R16, R17 ;  /* 0x0000001100107311 */ /* 0x004eb00000201900 */
[----:B-1----:R-:W1:Y:S08]  /*0570*/  MUFU.RCP R2, R21 ;  /* 0x0000001500027308 */ /* 0x002e700000001000 */
[----:B------:R-:W3:Y:S01]  /*0580*/  FCHK P0, R22, R21 ;  /* 0x0000001516007302 */ /* 0x000ee20000000000 */
[----:B-1----:R-:W-:-:S04]  /*0590*/  FFMA R3, R2, -R21, 1 ;  /* 0x3f80000002037423 */ /* 0x002fc80000000815 */
[----:B------:R-:W-:-:S04]  /*05a0*/  FFMA R2, R2, R3, R2 ;  /* 0x0000000302027223 */ /* 0x000fc80000000002 */
[----:B------:R-:W-:-:S04]  /*05b0*/  FFMA R3, R2, R22, RZ ;  /* 0x0000001602037223 */ /* 0x000fc800000000ff */
[----:B------:R-:W-:-:S04]  /*05c0*/  FFMA R20, R3, -R21, R22 ;  /* 0x8000001503147223 */ /* 0x000fc80000000016 */
[----:B------:R-:W-:Y:S01]  /*05d0*/  FFMA R20, R2, R20, R3 ;  /* 0x0000001402147223 */ /* 0x000fe20000000003 */
[----:B--23--:R-:W-:Y:S06]  /*05e0*/  @!P0 BRA `(.L_x_89) ;  /* 0x0000000000188947 */ /* 0x00cfec0003800000 */
[----:B------:R-:W1:Y:S01]  /*05f0*/  LDCU UR5, c[0x0][0x398] ;  /* 0x00007300ff0577ac */ /* 0x000e620008000800 */
[----:B------:R-:W-:Y:S01]  /*0600*/  IMAD.MOV.U32 R2, RZ, RZ, R22 ;  /* 0x000000ffff027224 */ /* 0x000fe200078e0016 */
[----:B------:R-:W-:Y:S02]  /*0610*/  MOV R20, 0x640 ;  /* 0x0000064000147802 */ /* 0x000fe40000000f00 */
[----:B-1----:R-:W-:-:S07]  /*0620*/  MOV R3, UR5 ;  /* 0x0000000500037c02 */ /* 0x002fce0008000f00 */
[----:B0-----:R-:W-:Y:S05]  /*0630*/  CALL.REL.NOINC `($__internal_7_$__cuda_sm3x_div_rn_noftz_f32_slowpath) ;  /* 0x0000001400247944 */ /* 0x001fea0003c00000 */
[----:B------:R-:W-:-:S07]  /*0640*/  IMAD.MOV.U32 R20, RZ, RZ, R21 ;  /* 0x000000ffff147224 */ /* 0x000fce00078e0015 */
.L_x_89:
[----:B------:R-:W-:Y:S05]  /*0650*/  BSYNC.RECONVERGENT B2 ;  /* 0x0000000000027941 */ /* 0x000fea0003800200 */
.L_x_88:
[----:B------:R-:W1:Y:S01]  /*0660*/  FRND.FLOOR R2, R20 ;  /* 0x0000001400027307 */ /* 0x000e620000205000 */
[----:B------:R-:W-:Y:S01]  /*0670*/  VIMNMX R23, PT, PT, RZ, R16, !PT ;  /* 0x00000010ff177248 */ /* 0x000fe20007fe0100 */
[----:B------:R-:W2:Y:S01]  /*0680*/  LDCU UR11, c[0x0][0x3a8] ;  /* 0x00007500ff0b77ac */ /* 0x000ea20008000800 */
[----:B------:R-:W-:Y:S01]  /*0690*/  BSSY.RECONVERGENT B2, `(.L_x_90) ;  /* 0x0000051000027945 */ /* 0x000fe20003800200 */
[----:B------:R-:W3:Y:S04]  /*06a0*/  LDCU UR10, c[0x0][0x39c] ;  /* 0x00007380ff0a77ac */ /* 0x000ee80008000800 */
[----:B-1----:R-:W1:Y:S02]  /*06b0*/  F2I.S64 R2, R2 ;  /* 0x0000000200027311 */ /* 0x002e640000201900 */
[----:B-1----:R-:W-:-:S04]  /*06c0*/  VIMNMX R16, PT, PT, R2, UR4, PT ;  /* 0x0000000402107c48 */ /* 0x002fc8000bfe0100 */
[----:B------:R-:W-:-:S04]  /*06d0*/  IADD3 R16, PT, PT, -R23, R16, RZ ;  /* 0x0000001017107210 */ /* 0x000fc80007ffe1ff */
[C---:B------:R-:W-:Y:S01]  /*06e0*/  ISETP.GE.AND P2, PT, R16.reuse, -0x1, PT ;  /* 0xffffffff1000780c */ /* 0x040fe20003f46270 */
[----:B------:R-:W-:-:S12]  /*06f0*/  VIADD R16, R16, 0x1 ;  /* 0x0000000110107836 */ /* 0x000fd80000000000 */
[----:B--23--:R-:W-:Y:S05]  /*0700*/  @!P2 BRA `(.L_x_91) ;  /* 0x000000040024a947 */ /* 0x00cfea0003800000 */
[----:B------:R-:W-:-:S07]  /*0710*/  HFMA2 R18, -RZ, RZ, 0, 0 ;  /* 0x00000000ff127431 */ /* 0x000fce00000001ff */
.L_x_99:
[----:B------:R-:W-:Y:S01]  /*0720*/  IADD3 R25, PT, PT, R18, R23, R6 ;  /* 0x0000001712197210 */ /* 0x000fe20007ffe006 */
[----:B------:R-:W-:Y:S03]  /*0730*/  BSSY.RELIABLE B3, `(.L_x_92) ;  /* 0x0000043000037945 */ /* 0x000fe60003800100 */
[----:B------:R-:W-:-:S13]  /*0740*/  ISETP.GE.AND P0, PT, R25, RZ, PT ;  /* 0x000000ff1900720c */ /* 0x000fda0003f06270 */
[----:B-1----:R-:W-:Y:S05]  /*0750*/  @!P0 BRA `(.L_x_93) ;  /* 0x0000000400008947 */ /* 0x002fea0003800000 */
[----:B------:R-:W-:-:S13]  /*0760*/  ISETP.GE.AND P0, PT, R25, UR10, PT ;  /* 0x0000000a19007c0c */ /* 0x000fda000bf06270 */
[----:B------:R-:W-:Y:S05]  /*0770*/  @P0 BREAK.RELIABLE B3 ;  /* 0x0000000000030942 */ /* 0x000fea0003800100 */
[----:B------:R-:W-:Y:S05]  /*0780*/  @P0 BRA `(.L_x_91) ;  /* 0x0000000400040947 */ /* 0x000fea0003800000 */
[----:B------:R-:W1:Y:S02]  /*0790*/  LDC.64 R2, c[0x0][0x390] ;  /* 0x0000e400ff027b82 */ /* 0x000e640000000a00 */
[----:B-1----:R-:W-:-:S05]  /*07a0*/  IMAD.WIDE.U32 R2, R25, 0x4, R2 ;  /* 0x0000000419027825 */ /* 0x002fca00078e0002 */
[----:B------:R-:W2:Y:S01]  /*07b0*/  LDG.E R17, desc[UR8][R2.64] ;  /* 0x0000000802117981 */ /* 0x000ea2000c1e1900 */
[----:B------:R-:W-:Y:S01]  /*07c0*/  BSSY.RECONVERGENT B4, `(.L_x_93) ;  /* 0x0000039000047945 */ /* 0x000fe20003800200 */
[----:B--2---:R-:W-:-:S13]  /*07d0*/  FSETP.NEU.AND P0, PT, R17, RZ, PT ;  /* 0x000000ff1100720b */ /* 0x004fda0003f0d000 */
[----:B------:R-:W-:Y:S05]  /*07e0*/  @!P0 BRA `(.L_x_94) ;  /* 0x0000000000d88947 */ /* 0x000fea0003800000 */
[----:B------:R-:W1:Y:S02]  /*07f0*/  LDC.64 R2, c[0x0][0x380] ;  /* 0x0000e000ff027b82 */ /* 0x000e640000000a00 */
[----:B-1----:R-:W-:-:S06]  /*0800*/  IMAD.WIDE.U32 R20, R25, 0x4, R2 ;  /* 0x0000000419147825 */ /* 0x002fcc00078e0002 */
[----:B------:R-:W2:Y:S01]  /*0810*/  LDG.E R21, desc[UR8][R20.64] ;  /* 0x0000000814157981 */ /* 0x000ea2000c1e1900 */
[----:B------:R-:W1:Y:S01]  /*0820*/  MUFU.RCP R22, R9 ;  /* 0x0000000900167308 */ /* 0x000e620000001000 */
[----:B------:R-:W-:Y:S01]  /*0830*/  BSSY.RECONVERGENT B5, `(.L_x_95) ;  /* 0x000000d000057945 */ /* 0x000fe20003800200 */
[----:B-1----:R-:W-:-:S04]  /*0840*/  FFMA R3, -R9, R22, 1 ;  /* 0x3f80000009037423 */ /* 0x002fc80000000116 */
[----:B------:R-:W-:Y:S01]  /*0850*/  FFMA R3, R22, R3, R22 ;  /* 0x0000000316037223 */ /* 0x000fe20000000016 */
[----:B--2---:R-:W-:-:S04]  /*0860*/  FADD R2, -R0, R21 ;  /* 0x0000001500027221 */ /* 0x004fc80000000100 */
[----:B------:R-:W1:Y:S01]  /*0870*/  FCHK P0, R2, R9 ;  /* 0x0000000902007302 */ /* 0x000e620000000000 */
[----:B------:R-:W-:-:S04]  /*0880*/  FFMA R22, R2, R3, RZ ;  /* 0x0000000302167223 */ /* 0x000fc800000000ff */
[----:B------:R-:W-:-:S04]  /*0890*/  FFMA R24, -R9, R22, R2 ;  /* 0x0000001609187223 */ /* 0x000fc80000000102 */
[----:B------:R-:W-:Y:S01]  /*08a0*/  FFMA R3, R3, R24, R22 ;  /* 0x0000001803037223 */ /* 0x000fe20000000016 */
[----:B-1----:R-:W-:Y:S06]  /*08b0*/  @!P0 BRA `(.L_x_96) ;  /* 0x0000000000108947 */ /* 0x002fec0003800000 */
[----:B------:R-:W-:Y:S01]  /*08c0*/  IMAD.MOV.U32 R3, RZ, RZ, R9 ;  /* 0x000000ffff037224 */ /* 0x000fe200078e0009 */
[----:B------:R-:W-:-:S07]  /*08d0*/  MOV R20, 0x8f0 ;  /* 0x000008f000147802 */ /* 0x000fce0000000f00 */
[----:B0-----:R-:W-:Y:S05]  /*08e0*/  CALL.REL.NOINC `($__internal_7_$__cuda_sm3x_div_rn_noftz_f32_slowpath) ;  /* 0x0000001000787944 */ /* 0x001fea0003c00000 */
[----:B------:R-:W-:-:S07]  /*08f0*/  MOV R3, R21 ;  /* 0x0000001500037202 */ /* 0x000fce0000000f00 */
.L_x_96:
[----:B------:R-:W-:Y:S05]  /*0900*/  BSYNC.RECONVERGENT B5 ;  /* 0x0000000000057941 */ /* 0x000fea0003800200 */
.L_x_95:
[----:B------:R-:W-:-:S06]  /*0910*/  FMUL R3, R12, R3 ;  /* 0x000000030c037220 */ /* 0x000fcc0000400000 */
[----:B------:R-:W1:Y:S02]  /*0920*/  F2I.S64 R2, R3 ;  /* 0x0000000300027311 */ /* 0x000e640000201900 */
[----:B-1----:R-:W-:-:S05]  /*0930*/  IMAD.MOV.U32 R20, RZ, RZ, R2 ;  /* 0x000000ffff147224 */ /* 0x002fca00078e0002 */
[----:B------:R-:W-:-:S04]  /*0940*/  ISETP.GE.AND P0, PT, R20, UR11, PT ;  /* 0x0000000b14007c0c */ /* 0x000fc8000bf06270 */
[----:B------:R-:W-:-:S13]  /*0950*/  ISETP.LT.OR P0, PT, R20, RZ, P0 ;  /* 0x000000ff1400720c */ /* 0x000fda0000701670 */
[----:B------:R-:W-:Y:S05]  /*0960*/  @P0 BRA `(.L_x_94) ;  /* 0x0000000000780947 */ /* 0x000fea0003800000 */
[----:B------:R-:W1:Y:S02]  /*0970*/  LDC.64 R2, c[0x0][0x388] ;  /* 0x0000e200ff027b82 */ /* 0x000e640000000a00 */
[----:B-1----:R-:W-:-:S06]  /*0980*/  IMAD.WIDE.U32 R2, R25, 0x4, R2 ;  /* 0x0000000419027825 */ /* 0x002fcc00078e0002 */
[----:B------:R-:W2:Y:S01]  /*0990*/  LDG.E R2, desc[UR8][R2.64] ;  /* 0x0000000802027981 */ /* 0x000ea2000c1e1900 */
[----:B------:R-:W1:Y:S01]  /*09a0*/  S2UR UR6, SR_CgaCtaId ;  /* 0x00000000000679c3 */ /* 0x000e620000008800 */
[----:B------:R-:W-:Y:S01]  /*09b0*/  UMOV UR5, 0x400 ;  /* 0x0000040000057882 */ /* 0x000fe20000000000 */
[----:B------:R-:W-:Y:S01]  /*09c0*/  BSSY.RECONVERGENT B5, `(.L_x_97) ;  /* 0x0000010000057945 */ /* 0x000fe20003800200 */
[----:B-1----:R-:W-:-:S06]  /*09d0*/  ULEA UR5, UR6, UR5, 0x18 ;  /* 0x0000000506057291 */ /* 0x002fcc000f8ec0ff */
[----:B------:R-:W-:-:S06]  /*09e0*/  LEA R25, R20, UR5, 0x2 ;  /* 0x0000000514197c11 */ /* 0x000fcc000f8e10ff */
[----:B------:R-:W1:Y:S02]  /*09f0*/  LDS R25, [R25] ;  /* 0x0000000019197984 */ /* 0x000e640000000800 */
[----:B-1----:R-:W1:Y:S02]  /*0a00*/  MUFU.RCP R20, R25 ;  /* 0x0000001900147308 */ /* 0x002e640000001000 */
[----:B-1----:R-:W-:-:S04]  /*0a10*/  FFMA R21, -R25, R20, 1 ;  /* 0x3f80000019157423 */ /* 0x002fc80000000114 */
[----:B------:R-:W-:Y:S02]  /*0a20*/  FFMA R21, R20, R21, R20 ;  /* 0x0000001514157223 */ /* 0x000fe40000000014 */
[----:B--2---:R-:W1:Y:S02]  /*0a30*/  FCHK P0, R2, R25 ;  /* 0x0000001902007302 */ /* 0x004e640000000000 */
[----:B------:R-:W-:-:S04]  /*0a40*/  FFMA R20, R2, R21, RZ ;  /* 0x0000001502147223 */ /* 0x000fc800000000ff */
[----:B------:R-:W-:-:S04]  /*0a50*/  FFMA R3, -R25, R20, R2 ;  /* 0x0000001419037223 */ /* 0x000fc80000000102 */
[----:B------:R-:W-:Y:S01]  /*0a60*/  FFMA R3, R21, R3, R20 ;  /* 0x0000000315037223 */ /* 0x000fe20000000014 */
[----:B-1----:R-:W-:Y:S06]  /*0a70*/  @!P0 BRA `(.L_x_98) ;  /* 0x0000000000108947 */ /* 0x002fec0003800000 */
[----:B------:R-:W-:Y:S02]  /*0a80*/  MOV R3, R25 ;  /* 0x0000001900037202 */ /* 0x000fe40000000f00 */
[----:B------:R-:W-:-:S07]  /*0a90*/  MOV R20, 0xab0 ;  /* 0x00000ab000147802 */ /* 0x000fce0000000f00 */
[----:B0-----:R-:W-:Y:S05]  /*0aa0*/  CALL.REL.NOINC `($__internal_7_$__cuda_sm3x_div_rn_noftz_f32_slowpath) ;  /* 0x0000001000087944 */ /* 0x001fea0003c00000 */
[----:B------:R-:W-:-:S07]  /*0ab0*/  IMAD.MOV.U32 R3, RZ, RZ, R21 ;  /* 0x000000ffff037224 */ /* 0x000fce00078e0015 */
.L_x_98:
[----:B------:R-:W-:Y:S05]  /*0ac0*/  BSYNC.RECONVERGENT B5 ;  /* 0x0000000000057941 */ /* 0x000fea0003800200 */
.L_x_97:
[----:B------:R-:W1:Y:S01]  /*0ad0*/  LDS R21, [R14] ;  /* 0x000000000e157984 */ /* 0x000e620000000800 */
[----:B------:R-:W-:-:S04]  /*0ae0*/  FMUL R2, R25, R25 ;  /* 0x0000001919027220 */ /* 0x000fc80000400000 */
[----:B------:R-:W-:-:S04]  /*0af0*/  FMUL R2, R17, R2 ;  /* 0x0000000211027220 */ /* 0x000fc80000400000 */
[----:B-1----:R-:W-:-:S05]  /*0b00*/  FFMA R3, R2, R3, R21 ;  /* 0x0000000302037223 */ /* 0x002fca0000000015 */
[----:B------:R-:W-:Y:S04]  /*0b10*/  STS [R14], R3 ;  /* 0x000000030e007388 */ /* 0x000fe80000000800 */
[----:B------:R-:W1:Y:S02]  /*0b20*/  LDS R17, [R15] ;  /* 0x000000000f117984 */ /* 0x000e640000000800 */
[----:B-1----:R-:W-:-:S05]  /*0b30*/  FADD R2, R2, R17 ;  /* 0x0000001102027221 */ /* 0x002fca0000000000 */
[----:B------:R1:W-:Y:S02]  /*0b40*/  STS [R15], R2 ;  /* 0x000000020f007388 */ /* 0x0003e40000000800 */
.L_x_94:
[----:B------:R-:W-:Y:S05]  /*0b50*/  BSYNC.RECONVERGENT B4 ;  /* 0x0000000000047941 */ /* 0x000fea0003800200 */
.L_x_93:
[----:B------:R-:W-:Y:S05]  /*0b60*/  BSYNC.RELIABLE B3 ;  /* 0x0000000000037941 */ /* 0x000fea0003800100 */
.L_x_92:
[----:B------:R-:W-:-:S04]  /*0b70*/  IADD3 R18, PT, PT, R7, R18, RZ ;  /* 0x0000001207127210 */ /* 0x000fc80007ffe0ff */
[----:B------:R-:W-:-:S13]  /*0b80*/  ISETP.GT.AND P0, PT, R18, R16, PT ;  /* 0x000000101200720c */ /* 0x000fda0003f04270 */
[----:B------:R-:W-:Y:S05]  /*0b90*/  @!P0 BRA `(.L_x_99) ;  /* 0xfffffff800e08947 */ /* 0x000fea000383ffff */
.L_x_91:
[----:B------:R-:W-:Y:S05]  /*0ba0*/  BSYNC.RECONVERGENT B2 ;  /* 0x0000000000027941 */ /* 0x000fea0003800200 */
.L_x_90:
[----:B------:R-:W-:Y:S05]  /*0bb0*/  WARPSYNC.ALL ;  /* 0x0000000000007948 */ /* 0x000fea0003800000 */
[----:B------:R-:W-:Y:S06]  /*0bc0*/  BAR.SYNC.DEFER_BLOCKING 0x0 ;  /* 0x0000000000007b1d */ /* 0x000fec0000010000 */
[----:B------:R-:W-:Y:S01]  /*0bd0*/  BSSY.RECONVERGENT B2, `(.L_x_100) ;  /* 0x0000037000027945 */ /* 0x000fe20003800200 */
[----:B-1----:R-:W-:Y:S04]  /*0be0*/  LDS R2, [R14+0x40] ;  /* 0x000040000e027984 */ /* 0x002fe80000000800 */
[----:B------:R-:W1:Y:S02]  /*0bf0*/  LDS R3, [R14] ;  /* 0x000000000e037984 */ /* 0x000e640000000800 */
[----:B-1----:R-:W-:-:S05]  /*0c00*/  FADD R3, R2, R3 ;  /* 0x0000000302037221 */ /* 0x002fca0000000000 */
[----:B------:R-:W-:Y:S04]  /*0c10*/  STS [R14], R3 ;  /* 0x000000030e007388 */ /* 0x000fe80000000800 */
[----:B------:R-:W-:Y:S04]  /*0c20*/  LDS R2, [R14+0x20] ;  /* 0x000020000e027984 */ /* 0x000fe80000000800 */
        /* <DEDUP_REMOVED lines=35> */
[----:B------:R-:W1:Y:S04]  /*0e60*/  LDS R25, [R11] ;  /* 0x000000000b197984 */ /* 0x000e680000000800 */
[----:B------:R-:W2:Y:S01]  /*0e70*/  LDS R2, [R10] ;  /* 0x000000000a027984 */ /* 0x000ea20000000800 */
[----:B-1----:R-:W1:Y:S08]  /*0e80*/  MUFU.RCP R20, R25 ;  /* 0x0000001900147308 */ /* 0x002e700000001000 */
[----:B--2---:R-:W2:Y:S01]  /*0e90*/  FCHK P0, R2, R25 ;  /* 0x0000001902007302 */ /* 0x004ea20000000000 */
[----:B-1----:R-:W-:-:S04]  /*0ea0*/  FFMA R3, -R25, R20, 1 ;  /* 0x3f80000019037423 */ /* 0x002fc80000000114 */
[----:B------:R-:W-:-:S04]  /*0eb0*/  FFMA R3, R20, R3, R20 ;  /* 0x0000000314037223 */ /* 0x000fc80000000014 */
[----:B------:R-:W-:-:S04]  /*0ec0*/  FFMA R20, R2, R3, RZ ;  /* 0x0000000302147223 */ /* 0x000fc800000000ff */
[----:B------:R-:W-:-:S04]  /*0ed0*/  FFMA R17, -R25, R20, R2 ;  /* 0x0000001419117223 */ /* 0x000fc80000000102 */
[----:B------:R-:W-:Y:S01]  /*0ee0*/  FFMA R17, R3, R17, R20 ;  /* 0x0000001103117223 */ /* 0x000fe20000000014 */
[----:B--2---:R-:W-:Y:S06]  /*0ef0*/  @!P0 BRA `(.L_x_101) ;  /* 0x0000000000108947 */ /* 0x004fec0003800000 */
[----:B------:R-:W-:Y:S01]  /*0f00*/  IMAD.MOV.U32 R3, RZ, RZ, R25 ;  /* 0x000000ffff037224 */ /* 0x000fe200078e0019 */
[----:B------:R-:W-:-:S07]  /*0f10*/  MOV R20, 0xf30 ;  /* 0x00000f3000147802 */ /* 0x000fce0000000f00 */
[----:B0-----:R-:W-:Y:S05]  /*0f20*/  CALL.REL.NOINC `($__internal_7_$__cuda_sm3x_div_rn_noftz_f32_slowpath) ;  /* 0x0000000800e87944 */ /* 0x001fea0003c00000 */
[----:B------:R-:W-:-:S07]  /*0f30*/  MOV R17, R21 ;  /* 0x0000001500117202 */ /* 0x000fce0000000f00 */
.L_x_101:
[----:B------:R-:W-:Y:S05]  /*0f40*/  BSYNC.RECONVERGENT B2 ;  /* 0x0000000000027941 */ /* 0x000fea0003800200 */
.L_x_100:
[----:B------:R-:W-:Y:S01]  /*0f50*/  VIADD R2, R25, 0x1800000 ;  /* 0x0180000019027836 */ /* 0x000fe20000000000 */
[----:B------:R-:W-:Y:S04]  /*0f60*/  BSSY.RECONVERGENT B0, `(.L_x_102) ;  /* 0x000000c000007945 */ /* 0x000fe80003800200 */
[----:B------:R-:W-:-:S04]  /*0f70*/  LOP3.LUT R2, R2, 0x7f800000, RZ, 0xc0, !PT ;  /* 0x7f80000002027812 */ /* 0x000fc800078ec0ff */
[----:B------:R-:W-:-:S13]  /*0f80*/  ISETP.GT.U32.AND P0, PT, R2, 0x1ffffff, PT ;  /* 0x01ffffff0200780c */ /* 0x000fda0003f04070 */
[----:B------:R-:W-:Y:S05]  /*0f90*/  @P0 BRA `(.L_x_103) ;  /* 0x0000000000100947 */ /* 0x000fea0003800000 */
[----:B------:R-:W-:-:S07]  /*0fa0*/  MOV R18, 0xfc0 ;  /* 0x00000fc000127802 */ /* 0x000fce0000000f00 */
[----:B0-----:R-:W-:Y:S05]  /*0fb0*/  CALL.REL.NOINC `($__internal_6_$__cuda_sm20_rcp_rn_f32_slowpath) ;  /* 0x0000000400ec7944 */ /* 0x001fea0003c00000 */
[----:B------:R-:W-:Y:S01]  /*0fc0*/  MOV R27, R20 ;  /* 0x00000014001b7202 */ /* 0x000fe20000000f00 */
[----:B------:R-:W-:Y:S06]  /*0fd0*/  BRA `(.L_x_104) ;  /* 0x0000000000107947 */ /* 0x000fec0003800000 */
.L_x_103:
[----:B------:R-:W1:Y:S02]  /*0fe0*/  MUFU.RCP R27, R25 ;  /* 0x00000019001b7308 */ /* 0x000e640000001000 */
[----:B-1----:R-:W-:-:S04]  /*0ff0*/  FFMA R2, R25, R27, -1 ;  /* 0xbf80000019027423 */ /* 0x002fc8000000001b */
[----:B------:R-:W-:-:S04]  /*1000*/  FADD.FTZ R2, -R2, -RZ ;  /* 0x800000ff02027221 */ /* 0x000fc80000010100 */
[----:B------:R-:W-:-:S07]  /*1010*/  FFMA R27, R27, R2, R27 ;  /* 0x000000021b1b7223 */ /* 0x000fce000000001b */
.L_x_104:
[----:B------:R-:W-:Y:S05]  /*1020*/  BSYNC.RECONVERGENT B0 ;  /* 0x0000000000007941 */ /* 0x000fea0003800200 */
.L_x_102:
[----:B------:R-:W1:Y:S01]  /*1030*/  LDC.64 R2, c[0x0][0x3d0] ;  /* 0x0000f400ff027b82 */ /* 0x000e620000000a00 */
[----:B------:R-:W2:Y:S01]  /*1040*/  LDCU UR5, c[0x0][0x3c0] ;  /* 0x00007800ff0577ac */ /* 0x000ea20008000800 */
[----:B------:R-:W-:Y:S01]  /*1050*/  FSETP.NAN.AND P0, PT, |R17|, |R17|, PT ;  /* 0x400000111100720b */ /* 0x000fe20003f08200 */
[----:B------:R-:W-:Y:S01]  /*1060*/  BSSY B2, `(.L_x_105) ;  /* 0x0000067000027945 */ /* 0x000fe20003800000 */
[----:B------:R-:W-:Y:S01]  /*1070*/  IMAD.MOV.U32 R25, RZ, RZ, 0x7fc00000 ;  /* 0x7fc00000ff197424 */ /* 0x000fe200078e00ff */
[----:B------:R-:W3:Y:S03]  /*1080*/  LDCU UR11, c[0x0][0x3a8] ;  /* 0x00007500ff0b77ac */ /* 0x000ee60008000800 */
[----:B------:R-:W4:Y:S01]  /*1090*/  LDC.64 R20, c[0x0][0x3d8] ;  /* 0x0000f600ff147b82 */ /* 0x000f220000000a00 */
[----:B------:R-:W0:Y:S01]  /*10a0*/  LDCU UR10, c[0x0][0x39c] ;  /* 0x00007380ff0a77ac */ /* 0x000e220008000800 */
[----:B--2---:R-:W-:-:S04]  /*10b0*/  IMAD R18, R8, UR5, R19 ;  /* 0x0000000508127c24 */ /* 0x004fc8000f8e0213 */
[----:B-1----:R-:W-:-:S05]  /*10c0*/  IMAD.WIDE R2, R18, 0x4, R2 ;  /* 0x0000000412027825 */ /* 0x002fca00078e0202 */
[----:B------:R1:W-:Y:S01]  /*10d0*/  STG.E desc[UR8][R2.64], R17 ;  /* 0x0000001102007986 */ /* 0x0003e2000c101908 */
[----:B----4-:R-:W-:-:S05]  /*10e0*/  IMAD.WIDE R20, R18, 0x4, R20 ;  /* 0x0000000412147825 */ /* 0x010fca00078e0214 */
[----:B------:R1:W-:Y:S01]  /*10f0*/  STG.E desc[UR8][R20.64], R27 ;  /* 0x0000001b14007986 */ /* 0x0003e2000c101908 */
[----:B0--3--:R-:W-:Y:S05]  /*1100*/  @P0 BRA `(.L_x_106) ;  /* 0x0000000400700947 */ /* 0x009fea0003800000 */
[----:B------:R0:W-:Y:S01]  /*1110*/  STS [R14], RZ ;  /* 0x000000ff0e007388 */ /* 0x0001e20000000800 */
[----:B------:R-:W-:Y:S05]  /*1120*/  WARPSYNC.ALL ;  /* 0x0000000000007948 */ /* 0x000fea0003800000 */
[----:B------:R0:W-:Y:S01]  /*1130*/  STS [R15], RZ ;  /* 0x000000ff0f007388 */ /* 0x0001e20000000800 */
[----:B------:R-:W-:Y:S01]  /*1140*/  BSSY.RECONVERGENT B3, `(.L_x_107) ;  /* 0x0000041000037945 */ /* 0x000fe20003800200 */
[----:B------:R-:W-:Y:S06]  /*1150*/  BAR.SYNC.DEFER_BLOCKING 0x0 ;  /* 0x0000000000007b1d */ /* 0x000fec0000010000 */
[----:B0-----:R-:W-:Y:S05]  /*1160*/  @!P2 BRA `(.L_x_108) ;  /* 0x0000000000f8a947 */ /* 0x001fea0003800000 */
[----:B------:R-:W-:Y:S01]  /*1170*/  IADD3 R19, PT, PT, R23, R6, RZ ;  /* 0x0000000617137210 */ /* 0x000fe20007ffe0ff */
[----:B------:R-:W-:-:S07]  /*1180*/  IMAD.MOV.U32 R22, RZ, RZ, RZ ;  /* 0x000000ffff167224 */ /* 0x000fce00078e00ff */
.L_x_114:
[----:B------:R-:W-:Y:S01]  /*1190*/  IADD3 R23, PT, PT, R19, R22, RZ ;  /* 0x0000001613177210 */ /* 0x000fe20007ffe0ff */
[----:B------:R-:W-:Y:S03]  /*11a0*/  BSSY.RELIABLE B4, `(.L_x_109) ;  /* 0x0000037000047945 */ /* 0x000fe60003800100 */
[----:B------:R-:W-:-:S13]  /*11b0*/  ISETP.GE.AND P0, PT, R23, RZ, PT ;  /* 0x000000ff1700720c */ /* 0x000fda0003f06270 */
[----:B0-----:R-:W-:Y:S05]  /*11c0*/  @!P0 BRA `(.L_x_110) ;  /* 0x0000000000d08947 */ /* 0x001fea0003800000 */
[----:B------:R-:W-:-:S13]  /*11d0*/  ISETP.GE.AND P0, PT, R23, UR10, PT ;  /* 0x0000000a17007c0c */ /* 0x000fda000bf06270 */
[----:B------:R-:W-:Y:S05]  /*11e0*/  @P0 BREAK.RELIABLE B4 ;  /* 0x0000000000040942 */ /* 0x000fea0003800100 */
[----:B------:R-:W-:Y:S05]  /*11f0*/  @P0 BRA `(.L_x_108) ;  /* 0x0000000000d40947 */ /* 0x000fea0003800000 */
[----:B-1----:R-:W0:Y:S02]  /*1200*/  LDC.64 R2, c[0x0][0x390] ;  /* 0x0000e400ff027b82 */ /* 0x002e240000000a00 */
[----:B0-----:R-:W-:-:S05]  /*1210*/  IMAD.WIDE.U32 R2, R23, 0x4, R2 ;  /* 0x0000000417027825 */ /* 0x001fca00078e0002 */
[----:B------:R-:W2:Y:S01]  /*1220*/  LDG.E R24, desc[UR8][R2.64] ;  /* 0x0000000802187981 */ /* 0x000ea2000c1e1900 */
[----:B------:R-:W-:Y:S01]  /*1230*/  BSSY.RECONVERGENT B5, `(.L_x_110) ;  /* 0x000002d000057945 */ /* 0x000fe20003800200 */
[----:B--2---:R-:W-:-:S13]  /*1240*/  FSETP.NEU.AND P0, PT, R24, RZ, PT ;  /* 0x000000ff1800720b */ /* 0x004fda0003f0d000 */
[----:B------:R-:W-:Y:S05]  /*1250*/  @!P0 BRA `(.L_x_111) ;  /* 0x0000000000a88947 */ /* 0x000fea0003800000 */
[----:B------:R-:W0:Y:S02]  /*1260*/  LDC.64 R2, c[0x0][0x380] ;  /* 0x0000e000ff027b82 */ /* 0x000e240000000a00 */
[----:B0-----:R-:W-:-:S06]  /*1270*/  IMAD.WIDE.U32 R20, R23, 0x4, R2 ;  /* 0x0000000417147825 */ /* 0x001fcc00078e0002 */
[----:B------:R-:W2:Y:S01]  /*1280*/  LDG.E R21, desc[UR8][R20.64] ;  /* 0x0000000814157981 */ /* 0x000ea2000c1e1900 */
[----:B------:R-:W0:Y:S01]  /*1290*/  MUFU.RCP R2, R9 ;  /* 0x0000000900027308 */ /* 0x000e220000001000 */
[----:B------:R-:W-:Y:S01]  /*12a0*/  BSSY.RECONVERGENT B6, `(.L_x_112) ;  /* 0x000000e000067945 */ /* 0x000fe20003800200 */
[----:B0-----:R-:W-:-:S04]  /*12b0*/  FFMA R3, -R9, R2, 1 ;  /* 0x3f80000009037423 */ /* 0x001fc80000000102 */
[----:B------:R-:W-:Y:S01]  /*12c0*/  FFMA R2, R2, R3, R2 ;  /* 0x0000000302027223 */ /* 0x000fe20000000002 */
[----:B--2---:R-:W-:-:S04]  /*12d0*/  FADD R28, -R0, R21 ;  /* 0x00000015001c7221 */ /* 0x004fc80000000100 */
[----:B------:R-:W0:Y:S01]  /*12e0*/  FCHK P0, R28, R9 ;  /* 0x000000091c007302 */ /* 0x000e220000000000 */
[----:B------:R-:W-:-:S04]  /*12f0*/  FFMA R3, R2, R28, RZ ;  /* 0x0000001c02037223 */ /* 0x000fc800000000ff */
[----:B------:R-:W-:-:S04]  /*1300*/  FFMA R26, -R9, R3, R28 ;  /* 0x00000003091a7223 */ /* 0x000fc8000000011c */
[----:B------:R-:W-:Y:S01]  /*1310*/  FFMA R3, R2, R26, R3 ;  /* 0x0000001a02037223 */ /* 0x000fe20000000003 */
[----:B0-----:R-:W-:Y:S06]  /*1320*/  @!P0 BRA `(.L_x_113) ;  /* 0x0000000000148947 */ /* 0x001fec0003800000 */
[----:B------:R-:W-:Y:S01]  /*1330*/  IMAD.MOV.U32 R2, RZ, RZ, R28 ;  /* 0x000000ffff027224 */ /* 0x000fe200078e001c */
[----:B------:R-:W-:Y:S02]  /*1340*/  MOV R3, R9 ;  /* 0x0000000900037202 */ /* 0x000fe40000000f00 */
[----:B------:R-:W-:-:S07]  /*1350*/  MOV R20, 0x1370 ;  /* 0x0000137000147802 */ /* 0x000fce0000000f00 */
[----:B------:R-:W-:Y:S05]  /*1360*/  CALL.REL.NOINC `($__internal_7_$__cuda_sm3x_div_rn_noftz_f32_slowpath) ;  /* 0x0000000400d87944 */ /* 0x000fea0003c00000 */
[----:B------:R-:W-:-:S07]  /*1370*/  IMAD.MOV.U32 R3, RZ, RZ, R21 ;  /* 0x000000ffff037224 */ /* 0x000fce00078e0015 */
.L_x_113:
[----:B------:R-:W-:Y:S05]  /*1380*/  BSYNC.RECONVERGENT B6 ;  /* 0x0000000000067941 */ /* 0x000fea0003800200 */
.L_x_112:
[----:B------:R-:W-:-:S06]  /*1390*/  FMUL R3, R12, R3 ;  /* 0x000000030c037220 */ /* 0x000fcc0000400000 */
[----:B------:R-:W0:Y:S02]  /*13a0*/  F2I.S64 R2, R3 ;  /* 0x0000000300027311 */ /* 0x000e240000201900 */
[----:B0-----:R-:W-:-:S04]  /*13b0*/  MOV R20, R2 ;  /* 0x0000000200147202 */ /* 0x001fc80000000f00 */
[----:B------:R-:W-:-:S04]  /*13c0*/  ISETP.GE.AND P0, PT, R20, UR11, PT ;  /* 0x0000000b14007c0c */ /* 0x000fc8000bf06270 */
[----:B------:R-:W-:-:S13]  /*13d0*/  ISETP.LT.OR P0, PT, R20, RZ, P0 ;  /* 0x000000ff1400720c */ /* 0x000fda0000701670 */
[----:B------:R-:W-:Y:S05]  /*13e0*/  @P0 BRA `(.L_x_111) ;  /* 0x0000000000440947 */ /* 0x000fea0003800000 */
[----:B------:R-:W0:Y:S02]  /*13f0*/  LDC.64 R2, c[0x0][0x388] ;  /* 0x0000e200ff027b82 */ /* 0x000e240000000a00 */
[----:B0-----:R-:W-:-:S06]  /*1400*/  IMAD.WIDE.U32 R2, R23, 0x4, R2 ;  /* 0x0000000417027825 */ /* 0x001fcc00078e0002 */
[----:B------:R-:W0:Y:S01]  /*1410*/  S2UR UR6, SR_CgaCtaId ;  /* 0x00000000000679c3 */ /* 0x000e220000008800 */
[----:B------:R-:W-:Y:S01]  /*1420*/  UMOV UR5, 0x400 ;  /* 0x0000040000057882 */ /* 0x000fe20000000000 */
[----:B------:R-:W-:Y:S04]  /*1430*/  LDS R23, [R14] ;  /* 0x000000000e177984 */ /* 0x000fe80000000800 */
[----:B------:R-:W2:Y:S01]  /*1440*/  LDG.E R3, desc[UR8][R2.64] ;  /* 0x0000000802037981 */ /* 0x000ea2000c1e1900 */
[----:B0-----:R-:W-:-:S06]  /*1450*/  ULEA UR5, UR6, UR5, 0x18 ;  /* 0x0000000506057291 */ /* 0x001fcc000f8ec0ff */
[----:B------:R-:W-:-:S06]  /*1460*/  LEA R20, R20, UR5, 0x2 ;  /* 0x0000000514147c11 */ /* 0x000fcc000f8e10ff */
[----:B------:R-:W2:Y:S02]  /*1470*/  LDS R20, [R20] ;  /* 0x0000000014147984 */ /* 0x000ea40000000800 */
[----:B--2---:R-:W-:Y:S01]  /*1480*/  FFMA R21, R20, R17, -R3 ;  /* 0x0000001114157223 */ /* 0x004fe20000000803 */
[----:B------:R-:W-:-:S03]  /*1490*/  FMUL R28, R3, 0.5 ;  /* 0x3f000000031c7820 */ /* 0x000fc60000400000 */
[----:B------:R-:W-:Y:S01]  /*14a0*/  FMUL R26, R21, 0.5 ;  /* 0x3f000000151a7820 */ /* 0x000fe20000400000 */
[----:B------:R-:W-:-:S03]  /*14b0*/  FMUL R28, R3, R28 ;  /* 0x0000001c031c7220 */ /* 0x000fc60000400000 */
[----:B------:R-:W-:-:S04]  /*14c0*/  FMUL R21, R21, R26 ;  /* 0x0000001a15157220 */ /* 0x000fc80000400000 */
[----:B------:R-:W-:-:S04]  /*14d0*/  FFMA R21, -R24, R21, R23 ;  /* 0x0000001518157223 */ /* 0x000fc80000000117 */
[----:B------:R-:W-:-:S05]  /*14e0*/  FFMA R21, R24, R28, R21 ;  /* 0x0000001c18157223 */ /* 0x000fca0000000015 */
[----:B------:R0:W-:Y:S02]  /*14f0*/  STS [R14], R21 ;  /* 0x000000150e007388 */ /* 0x0001e40000000800 */
.L_x_111:
[----:B------:R-:W-:Y:S05]  /*1500*/  BSYNC.RECONVERGENT B5 ;  /* 0x0000000000057941 */ /* 0x000fea0003800200 */
.L_x_110:
[----:B------:R-:W-:Y:S05]  /*1510*/  BSYNC.RELIABLE B4 ;  /* 0x0000000000047941 */ /* 0x000fea0003800100 */
.L_x_109:
[----:B------:R-:W-:-:S05]  /*1520*/  IMAD.IADD R22, R7, 0x1, R22 ;  /* 0x0000000107167824 */ /* 0x000fca00078e0216 */
[----:B------:R-:W-:-:S13]  /*1530*/  ISETP.GT.AND P0, PT, R22, R16, PT ;  /* 0x000000101600720c */ /* 0x000fda0003f04270 */
[----:B------:R-:W-:Y:S05]  /*1540*/  @!P0 BRA `(.L_x_114) ;  /* 0xfffffffc00108947 */ /* 0x000fea000383ffff */
.L_x_108:
[----:B------:R-:W-:Y:S05]  /*1550*/  BSYNC.RECONVERGENT B3 ;  /* 0x0000000000037941 */ /* 0x000fea0003800200 */
.L_x_107:
[----:B------:R-:W-:Y:S05]  /*1560*/  WARPSYNC.ALL ;  /* 0x0000000000007948 */ /* 0x000fea0003800000 */
[----:B------:R-:W-:Y:S06]  /*1570*/  BAR.SYNC.DEFER_BLOCKING 0x0 ;  /* 0x0000000000007b1d */ /* 0x000fec0000010000 */
[----:B------:R-:W-:Y:S04]  /*1580*/  LDS R0, [R14+0x40] ;  /* 0x000040000e007984 */ /* 0x000fe80000000800 */
[----:B-1----:R-:W1:Y:S02]  /*1590*/  LDS R3, [R14] ;  /* 0x000000000e037984 */ /* 0x002e640000000800 */
        /* <DEDUP_REMOVED lines=11> */
[----:B0-----:R-:W0:Y:S02]  /*1650*/  LDS R21, [R14] ;  /* 0x000000000e157984 */ /* 0x001e240000000800 */
[----:B0-----:R-:W-:-:S05]  /*1660*/  FADD R21, R0, R21 ;  /* 0x0000001500157221 */ /* 0x001fca0000000000 */
[----:B------:R-:W-:Y:S04]  /*1670*/  STS [R14], R21 ;  /* 0x000000150e007388 */ /* 0x000fe80000000800 */
[----:B------:R-:W-:Y:S04]  /*1680*/  LDS R0, [R14+0x4] ;  /* 0x000004000e007984 */ /* 0x000fe80000000800 */
[----:B------:R-:W0:Y:S02]  /*1690*/  LDS R3, [R14] ;  /* 0x000000000e037984 */ /* 0x000e240000000800 */
[----:B0-----:R-:W-:-:S05]  /*16a0*/  FADD R3, R0, R3 ;  /* 0x0000000300037221 */ /* 0x001fca0000000000 */
[----:B------:R0:W-:Y:S04]  /*16b0*/  STS [R14], R3 ;  /* 0x000000030e007388 */ /* 0x0001e80000000800 */
[----:B------:R0:W2:Y:S02]  /*16c0*/  LDS R25, [R10] ;  /* 0x000000000a197984 */ /* 0x0000a40000000800 */
.L_x_106:
[----:B------:R-:W-:Y:S05]  /*16d0*/  BSYNC B2 ;  /* 0x0000000000027941 */ /* 0x000fea0003800000 */
.L_x_105:
[----:B01----:R-:W0:Y:S01]  /*16e0*/  LDC.64 R2, c[0x0][0x3c8] ;  /* 0x0000f200ff027b82 */ /* 0x003e220000000a00 */
[----:B------:R-:W1:Y:S01]  /*16f0*/  LDCU UR5, c[0x0][0x370] ;  /* 0x00006e00ff0577ac */ /* 0x000e620008000800 */
[----:B------:R-:W3:Y:S01]  /*1700*/  LDCU UR6, c[0x0][0x3c0] ;  /* 0x00007800ff0677ac */ /* 0x000ee20008000800 */
[----:B-1----:R-:W-:-:S04]  /*1710*/  IADD3 R13, PT, PT, R13, UR5, RZ ;  /* 0x000000050d0d7c10 */ /* 0x002fc8000fffe0ff */
[----:B---3--:R-:W-:Y:S01]  /*1720*/  ISETP.GE.AND P0, PT, R13, UR6, PT ;  /* 0x000000060d007c0c */ /* 0x008fe2000bf06270 */
[----:B0-----:R-:W-:-:S05]  /*1730*/  IMAD.WIDE R18, R18, 0x4, R2 ;  /* 0x0000000412127825 */ /* 0x001fca00078e0202 */
[----:B--2---:R1:W-:Y:S07]  /*1740*/  STG.E desc[UR8][R18.64], R25 ;  /* 0x0000001912007986 */ /* 0x0043ee000c101908 */
[----:B------:R-:W-:Y:S05]  /*1750*/  @!P0 BRA `(.L_x_115) ;  /* 0xffffffe800f08947 */ /* 0x000fea000383ffff */
[----:B------:R-:W-:Y:S05]  /*1760*/  EXIT ;  /* 0x000000000000794d */ /* 0x000fea0003800000 */
        .weak           $__internal_6_$__cuda_sm20_rcp_rn_f32_slowpath
        .type           $__internal_6_$__cuda_sm20_rcp_rn_f32_slowpath,@function
        .size           $__internal_6_$__cuda_sm20_rcp_rn_f32_slowpath,($__internal_7_$__cuda_sm3x_div_rn_noftz_f32_slowpath - $__internal_6_$__cuda_sm20_rcp_rn_f32_slowpath)
$__internal_6_$__cuda_sm20_rcp_rn_f32_slowpath:
[----:B------:R-:W-:Y:S01]  /*1770*/  IMAD.SHL.U32 R3, R25, 0x2, RZ ;  /* 0x0000000219037824 */ /* 0x000fe200078e00ff */
[----:B------:R-:W-:Y:S01]  /*1780*/  BSSY.RECONVERGENT B1, `(.L_x_116) ;  /* 0x0000031000017945 */ /* 0x000fe20003800200 */
[----:B------:R-:W-:-:S03]  /*1790*/  MOV R2, R25 ;  /* 0x0000001900027202 */ /* 0x000fc60000000f00 */
        /* <DEDUP_REMOVED lines=13> */
.L_x_117:
[----:B------:R-:W-:-:S04]  /*1870*/  IADD3 R20, PT, PT, R3, -0xfd, RZ ;  /* 0xffffff0303147810 */ /* 0x000fc80007ffe0ff */
[----:B------:R-:W-:-:S13]  /*1880*/  ISETP.GT.U32.AND P0, PT, R20, 0x1, PT ;  /* 0x000000011400780c */ /* 0x000fda0003f04070 */
[----:B------:R-:W-:Y:S05]  /*1890*/  @P0 BRA `(.L_x_119) ;  /* 0x0000000000780947 */ /* 0x000fea0003800000 */
[----:B------:R-:W-:Y:S01]  /*18a0*/  LOP3.LUT R21, R2, 0x7fffff, RZ, 0xc0, !PT ;  /* 0x007fffff02157812 */ /* 0x000fe200078ec0ff */
[----:B------:R-:W-:-:S03]  /*18b0*/  IMAD.MOV.U32 R27, RZ, RZ, 0x3 ;  /* 0x00000003ff1b7424 */ /* 0x000fc600078e00ff */
        /* <DEDUP_REMOVED lines=14> */
[----:B------:R-:W-:Y:S02]  /*19a0*/  LOP3.LUT P1, RZ, R22, R20, R25, 0xf8, !PT ;  /* 0x0000001416ff7212 */ /* 0x000fe4000782f819 */
[C---:B------:R-:W-:Y:S02]  /*19b0*/  LOP3.LUT P0, RZ, R21.reuse, 0x1, RZ, 0xc0, !PT ;  /* 0x0000000115ff7812 */ /* 0x040fe4000780c0ff */
[----:B------:R-:W-:-:S04]  /*19c0*/  LOP3.LUT P3, RZ, R21, 0x2, RZ, 0xc0, !PT ;  /* 0x0000000215ff7812 */ /* 0x000fc8000786c0ff */
[----:B------:R-:W-:Y:S02]  /*19d0*/  PLOP3.LUT P0, PT, P0, P1, P3, 0xe0, 0x0 ;  /* 0x000000000000781c */ /* 0x000fe40000703c30 */
[----:B------:R-:W-:Y:S02]  /*19e0*/  LOP3.LUT P1, RZ, R2, 0x7fffff, RZ, 0xc0, !PT ;  /* 0x007fffff02ff7812 */ /* 0x000fe4000782c0ff */
[----:B------:R-:W-:-:S05]  /*19f0*/  SEL R20, RZ, 0x1, !P0 ;  /* 0x00000001ff147807 */ /* 0x000fca0004000000 */
[----:B------:R-:W-:-:S05]  /*1a00*/  IMAD.MOV R20, RZ, RZ, -R20 ;  /* 0x000000ffff147224 */ /* 0x000fca00078e0a14 */
[----:B------:R-:W-:Y:S02]  /*1a10*/  ISETP.GE.AND P0, PT, R20, RZ, PT ;  /* 0x000000ff1400720c */ /* 0x000fe40003f06270 */
[----:B------:R-:W-:-:S04]  /*1a20*/  IADD3 R20, PT, PT, R3, -0xfc, RZ ;  /* 0xffffff0403147810 */ /* 0x000fc80007ffe0ff */
[----:B------:R-:W-:-:S07]  /*1a30*/  SHF.R.U32.HI R25, RZ, R20, R25 ;  /* 0x00000014ff197219 */ /* 0x000fce0000011619 */
[----:B------:R-:W-:-:S05]  /*1a40*/  @!P0 VIADD R25, R25, 0x1 ;  /* 0x0000000119198836 */ /* 0x000fca0000000000 */
[----:B------:R-:W-:-:S04]  /*1a50*/  @!P1 SHF.L.U32 R25, R25, 0x1, RZ ;  /* 0x0000000119199819 */ /* 0x000fc800000006ff */
[----:B------:R-:W-:Y:S01]  /*1a60*/  LOP3.LUT R20, R25, 0x80000000, R2, 0xf8, !PT ;  /* 0x8000000019147812 */ /* 0x000fe200078ef802 */
[----:B------:R-:W-:Y:S06]  /*1a70*/  BRA `(.L_x_118) ;  /* 0x0000000000047947 */ /* 0x000fec0003800000 */
.L_x_119:
[----:B------:R0:W1:Y:S02]  /*1a80*/  MUFU.RCP R20, R2 ;  /* 0x0000000200147308 */ /* 0x0000640000001000 */
.L_x_118:
[----:B------:R-:W-:Y:S05]  /*1a90*/  BSYNC.RECONVERGENT B1 ;  /* 0x0000000000017941 */ /* 0x000fea0003800200 */
.L_x_116:
[----:B------:R-:W-:Y:S02]  /*1aa0*/  HFMA2 R3, -RZ, RZ, 0, 0 ;  /* 0x00000000ff037431 */ /* 0x000fe400000001ff */
[----:B0-----:R-:W-:-:S04]  /*1ab0*/  IMAD.MOV.U32 R2, RZ, RZ, R18 ;  /* 0x000000ffff027224 */ /* 0x001fc800078e0012 */
[----:B-1----:R-:W-:Y:S05]  /*1ac0*/  RET.REL.NODEC R2 `(_Z13linear_searchPKfS0_S0_fiS0_iS0_ifiPfS1_S1_) ;  /* 0xffffffe4024c7950 */ /* 0x002fea0003c3ffff */
        .weak           $__internal_7_$__cuda_sm3x_div_rn_noftz_f32_slowpath
        .type           $__internal_7_$__cuda_sm3x_div_rn_noftz_f32_slowpath,@function
        .size           $__internal_7_$__cuda_sm3x_div_rn_noftz_f32_slowpath,(.L_x_263 - $__internal_7_$__cuda_sm3x_div_rn_noftz_f32_slowpath)
$__internal_7_$__cuda_sm3x_div_rn_noftz_f32_slowpath:
[----:B------:R-:W-:Y:S01]  /*1ad0*/  SHF.R.U32.HI R26, RZ, 0x17, R3 ;  /* 0x00000017ff1a7819 */ /* 0x000fe20000011603 */
[----:B------:R-:W-:Y:S01]  /*1ae0*/  BSSY.RECONVERGENT B0, `(.L_x_120) ;  /* 0x0000062000007945 */ /* 0x000fe20003800200 */
[----:B------:R-:W-:Y:S02]  /*1af0*/  SHF.R.U32.HI R27, RZ, 0x17, R2 ;  /* 0x00000017ff1b7819 */ /* 0x000fe40000011602 */
[----:B------:R-:W-:Y:S02]  /*1b00*/  LOP3.LUT R26, R26, 0xff, RZ, 0xc0, !PT ;  /* 0x000000ff1a1a7812 */ /* 0x000fe400078ec0ff */
[----:B------:R-:W-:-:S03]  /*1b10*/  LOP3.LUT R27, R27, 0xff, RZ, 0xc0, !PT ;  /* 0x000000ff1b1b7812 */ /* 0x000fc600078ec0ff */
[----:B------:R-:W-:Y:S01]  /*1b20*/  VIADD R29, R26, 0xffffffff ;  /* 0xffffffff1a1d7836 */ /* 0x000fe20000000000 */
[----:B------:R-:W-:-:S04]  /*1b30*/  IADD3 R28, PT, PT, R27, -0x1, RZ ;  /* 0xffffffff1b1c7810 */ /* 0x000fc80007ffe0ff */
        /* <DEDUP_REMOVED lines=22> */
[----:B------:R-:W-:Y:S01]  /*1ca0*/  @P0 MOV R21, RZ ;  /* 0x000000ff00150202 */ /* 0x000fe20000000f00 */
[----:B------:R-:W-:Y:S02]  /*1cb0*/  @!P0 IMAD.MOV.U32 R21, RZ, RZ, -0x40 ;  /* 0xffffffc0ff158424 */ /* 0x000fe400078e00ff */
[----:B------:R-:W-:Y:S01]  /*1cc0*/  @!P0 FFMA R2, R2, 1.84467440737095516160e+19, RZ ;  /* 0x5f80000002028823 */ /* 0x000fe200000000ff */
[----:B------:R-:W-:Y:S02]  /*1cd0*/  @!P1 FFMA R3, R3, 1.84467440737095516160e+19, RZ ;  /* 0x5f80000003039823 */ /* 0x000fe400000000ff */
[----:B------:R-:W-:-:S07]  /*1ce0*/  @!P1 IADD3 R21, PT, PT, R21, 0x40, RZ ;  /* 0x0000004015159810 */ /* 0x000fce0007ffe0ff */
.L_x_121:
[----:B------:R-:W-:Y:S01]  /*1cf0*/  LEA R28, R26, 0xc0800000, 0x17 ;  /* 0xc08000001a1c7811 */ /* 0x000fe200078eb8ff */
[----:B------:R-:W-:Y:S01]  /*1d00*/  BSSY.RECONVERGENT B1, `(.L_x_126) ;  /* 0x0000036000017945 */ /* 0x000fe20003800200 */
[----:B------:R-:W-:-:S03]  /*1d10*/  IADD3 R27, PT, PT, R27, -0x7f, RZ ;  /* 0xffffff811b1b7810 */ /* 0x000fc60007ffe0ff */
[----:B------:R-:W-:Y:S01]  /*1d20*/  IMAD.IADD R29, R3, 0x1, -R28 ;  /* 0x00000001031d7824 */ /* 0x000fe200078e0a1c */
[C---:B------:R-:W-:Y:S01]  /*1d30*/  IADD3 R26, PT, PT, R27.reuse, 0x7f, -R26 ;  /* 0x0000007f1b1a7810 */ /* 0x040fe20007ffe81a */
[----:B------:R-:W-:Y:S02]  /*1d40*/  IMAD R2, R27, -0x800000, R2 ;  /* 0xff8000001b027824 */ /* 0x000fe400078e0202 */
[----:B------:R-:W0:Y:S01]  /*1d50*/  MUFU.RCP R28, R29 ;  /* 0x0000001d001c7308 */ /* 0x000e220000001000 */
[----:B------:R-:W-:Y:S01]  /*1d60*/  FADD.FTZ R3, -R29, -RZ ;  /* 0x800000ff1d037221 */ /* 0x000fe20000010100 */
[----:B------:R-:W-:-:S03]  /*1d70*/  IMAD.IADD R21, R26, 0x1, R21 ;  /* 0x000000011a157824 */ /* 0x000fc600078e0215 */
[----:B0-----:R-:W-:-:S04]  /*1d80*/  FFMA R27, R28, R3, 1 ;  /* 0x3f8000001c1b7423 */ /* 0x001fc80000000003 */
[----:B------:R-:W-:-:S04]  /*1d90*/  FFMA R27, R28, R27, R28 ;  /* 0x0000001b1c1b7223 */ /* 0x000fc8000000001c */
[----:B------:R-:W-:-:S04]  /*1da0*/  FFMA R26, R2, R27, RZ ;  /* 0x0000001b021a7223 */ /* 0x000fc800000000ff */
[----:B------:R-:W-:-:S04]  /*1db0*/  FFMA R28, R3, R26, R2 ;  /* 0x0000001a031c7223 */ /* 0x000fc80000000002 */
[----:B------:R-:W-:-:S04]  /*1dc0*/  FFMA R26, R27, R28, R26 ;  /* 0x0000001c1b1a7223 */ /* 0x000fc8000000001a */
[----:B------:R-:W-:-:S04]  /*1dd0*/  FFMA R3, R3, R26, R2 ;  /* 0x0000001a03037223 */ /* 0x000fc80000000002 */
[----:B------:R-:W-:-:S05]  /*1de0*/  FFMA R2, R27, R3, R26 ;  /* 0x000000031b027223 */ /* 0x000fca000000001a */
[----:B------:R-:W-:-:S04]  /*1df0*/  SHF.R.U32.HI R28, RZ, 0x17, R2 ;  /* 0x00000017ff1c7819 */ /* 0x000fc80000011602 */
[----:B------:R-:W-:-:S04]  /*1e00*/  LOP3.LUT R28, R28, 0xff, RZ, 0xc0, !PT ;  /* 0x000000ff1c1c7812 */ /* 0x000fc800078ec0ff */
[----:B------:R-:W-:-:S05]  /*1e10*/  IADD3 R28, PT, PT, R28, R21, RZ ;  /* 0x000000151c1c7210 */ /* 0x000fca0007ffe0ff */
        /* <DEDUP_REMOVED lines=10> */
[CCC-:B------:R-:W-:Y:S01]  /*1ec0*/  FFMA.RP R21, R27.reuse, R3.reuse, R26.reuse ;  /* 0x000000031b157223 */ /* 0x1c0fe2000000801a */
[CCC-:B------:R-:W-:Y:S01]  /*1ed0*/  FFMA.RM R30, R27.reuse, R3.reuse, R26.reuse ;  /* 0x000000031b1e7223 */ /* 0x1c0fe2000000401a */
[----:B------:R-:W-:Y:S01]  /*1ee0*/  FFMA.RZ R3, R27, R3, R26 ;  /* 0x000000031b037223 */ /* 0x000fe2000000c01a */
[C---:B------:R-:W-:Y:S02]  /*1ef0*/  IADD3 R26, PT, PT, R28.reuse, 0x20, RZ ;  /* 0x000000201c1a7810 */ /* 0x040fe40007ffe0ff */
[C---:B------:R-:W-:Y:S02]  /*1f00*/  ISETP.NE.AND P3, PT, R28.reuse, RZ, PT ;  /* 0x000000ff1c00720c */ /* 0x040fe40003f65270 */
        /* <DEDUP_REMOVED lines=17> */
.L_x_128:
[----:B------:R-:W-:-:S04]  /*2020*/  LOP3.LUT R2, R2, 0x80000000, RZ, 0xc0, !PT ;  /* 0x8000000002027812 */ /* 0x000fc800078ec0ff */
[----:B------:R-:W-:Y:S01]  /*2030*/  LOP3.LUT R2, R2, 0x7f800000, RZ, 0xfc, !PT ;  /* 0x7f80000002027812 */ /* 0x000fe200078efcff */
[----:B------:R-:W-:Y:S06]  /*2040*/  BRA `(.L_x_129) ;  /* 0x0000000000047947 */ /* 0x000fec0003800000 */
.L_x_127:
[----:B------:R-:W-:-:S07]  /*2050*/  IMAD R2, R21, 0x800000, R2 ;  /* 0x0080000015027824 */ /* 0x000fce00078e0202 */
.L_x_129:
[----:B------:R-:W-:Y:S05]  /*2060*/  BSYNC.RECONVERGENT B1 ;  /* 0x0000000000017941 */ /* 0x000fea0003800200 */
.L_x_126:
[----:B------:R-:W-:Y:S05]  /*2070*/  BRA `(.L_x_130) ;  /* 0x0000000000207947 */ /* 0x000fea0003800000 */
.L_x_125:
[----:B------:R-:W-:-:S04]  /*2080*/  LOP3.LUT R2, R3, 0x80000000, R2, 0x48, !PT ;  /* 0x8000000003027812 */ /* 0x000fc800078e4802 */
[----:B------:R-:W-:Y:S01]  /*2090*/  LOP3.LUT R2, R2, 0x7f800000, RZ, 0xfc, !PT ;  /* 0x7f80000002027812 */ /* 0x000fe200078efcff */
[----:B------:R-:W-:Y:S06]  /*20a0*/  BRA `(.L_x_130) ;  /* 0x0000000000147947 */ /* 0x000fec0003800000 */
.L_x_124:
[----:B------:R-:W-:Y:S01]  /*20b0*/  LOP3.LUT R2, R3, 0x80000000, R2, 0x48, !PT ;  /* 0x8000000003027812 */ /* 0x000fe200078e4802 */
[----:B------:R-:W-:Y:S06]  /*20c0*/  BRA `(.L_x_130) ;  /* 0x00000000000c7947 */ /* 0x000fec0003800000 */
.L_x_123:
[----:B------:R-:W0:Y:S01]  /*20d0*/  MUFU.RSQ R2, -QNAN ;  /* 0xffc0000000027908 */ /* 0x000e220000001400 */
[----:B------:R-:W-:Y:S05]  /*20e0*/  BRA `(.L_x_130) ;  /* 0x0000000000047947 */ /* 0x000fea0003800000 */
.L_x_122:
[----:B------:R-:W-:-:S07]  /*20f0*/  FADD.FTZ R2, R2, R3 ;  /* 0x0000000302027221 */ /* 0x000fce0000010000 */
.L_x_130:
[----:B------:R-:W-:Y:S05]  /*2100*/  BSYNC.RECONVERGENT B0 ;  /* 0x0000000000007941 */ /* 0x000fea0003800200 */
.L_x_120:
[----:B------:R-:W-:Y:S01]  /*2110*/  HFMA2 R3, -RZ, RZ, 0, 0 ;  /* 0x00000000ff037431 */ /* 0x000fe200000001ff */
[----:B0-----:R-:W-:Y:S01]  /*2120*/  MOV R21, R2 ;  /* 0x0000000200157202 */ /* 0x001fe20000000f00 */
[----:B------:R-:W-:-:S04]  /*2130*/  IMAD.MOV.U32 R2, RZ, RZ, R20 ;  /* 0x000000ffff027224 */ /* 0x000fc800078e0014 */
[----:B------:R-:W-:Y:S05]  /*2140*/  RET.REL.NODEC R2 `(_Z13linear_searchPKfS0_S0_fiS0_iS0_ifiPfS1_S1_) ;  /* 0xffffffdc02ac7950 */ /* 0x000fea0003c3ffff */
.L_x_131:
        /* <DEDUP_REMOVED lines=11> */
.L_x_263:


//--------------------- .text._Z19detrender_fit_trendPKdS0_S0_S0_iiiPd --------------------------
	.section	.text._Z19detrender_fit_trendPKdS0_S0_S0_iiiPd,"ax",@progbits
	.align	128
        .global         _Z19detrender_fit_trendPKdS0_S0_S0_iiiPd
        .type           _Z19detrender_fit_trendPKdS0_S0_S0_iiiPd,@function
        .size           _Z19detrender_fit_trendPKdS0_S0_S0_iiiPd,(.L_x_264 - _Z19detrender_fit_trendPKdS0_S0_S0_iiiPd)
        .other          _Z19detrender_fit_trendPKdS0_S0_S0_iiiPd,@"STO_CUDA_ENTRY STV_DEFAULT"
_Z19detrender_fit_trendPKdS0_S0_S0_iiiPd:
.text._Z19detrender_fit_trendPKdS0_S0_S0_iiiPd:
        /* <DEDUP_REMOVED lines=8> */
[----:B------:R-:W0:Y:S01]  /*0080*/  LDCU UR6, c[0x0][0x3a0] ;  /* 0x00007400ff0677ac */ /* 0x000e220008000800 */
[----:B------:R-:W-:Y:S01]  /*0090*/  BSSY.RECONVERGENT B0, `(.L_x_132) ;  /* 0x0000054000007945 */ /* 0x000fe20003800200 */
[----:B------:R-:W-:Y:S01]  /*00a0*/  IMAD.MOV.U32 R3, RZ, RZ, RZ ;  /* 0x000000ffff037224 */ /* 0x000fe200078e00ff */
[----:B------:R-:W-:Y:S01]  /*00b0*/  CS2R R4, SRZ ;  /* 0x0000000000047805 */ /* 0x000fe2000001ff00 */
[----:B------:R-:W1:Y:S01]  /*00c0*/  LDCU.64 UR4, c[0x0][0x358] ;  /* 0x00006b00ff0477ac */ /* 0x000e620008000a00 */
[----:B------:R-:W-:Y:S02]  /*00d0*/  CS2R R16, SRZ ;  /* 0x0000000000107805 */ /* 0x000fe4000001ff00 */
[----:B------:R-:W-:Y:S02]  /*00e0*/  CS2R R18, SRZ ;  /* 0x0000000000127805 */ /* 0x000fe4000001ff00 */
[----:B------:R-:W-:Y:S01]  /*00f0*/  CS2R R6, SRZ ;  /* 0x0000000000067805 */ /* 0x000fe2000001ff00 */
[----:B------:R-:W2:Y:S01]  /*0100*/  LDCU UR7, c[0x0][0x3a8] ;  /* 0x00007500ff0777ac */ /* 0x000ea20008000800 */
[----:B------:R-:W-:-:S02]  /*0110*/  CS2R R8, SRZ ;  /* 0x0000000000087805 */ /* 0x000fc4000001ff00 */
[----:B------:R-:W-:Y:S02]  /*0120*/  CS2R R22, SRZ ;  /* 0x0000000000167805 */ /* 0x000fe4000001ff00 */
[----:B------:R-:W-:Y:S02]  /*0130*/  CS2R R10, SRZ ;  /* 0x00000000000a7805 */ /* 0x000fe4000001ff00 */
[----:B------:R-:W-:Y:S02]  /*0140*/  CS2R R24, SRZ ;  /* 0x0000000000187805 */ /* 0x000fe4000001ff00 */
[----:B------:R-:W-:Y:S02]  /*0150*/  CS2R R36, SRZ ;  /* 0x0000000000247805 */ /* 0x000fe4000001ff00 */
[----:B------:R-:W-:Y:S02]  /*0160*/  CS2R R14, SRZ ;  /* 0x00000000000e7805 */ /* 0x000fe4000001ff00 */
[----:B------:R-:W-:-:S02]  /*0170*/  CS2R R32, SRZ ;  /* 0x0000000000207805 */ /* 0x000fc4000001ff00 */
[----:B------:R-:W-:Y:S02]  /*0180*/  CS2R R30, SRZ ;  /* 0x00000000001e7805 */ /* 0x000fe4000001ff00 */
[----:B------:R-:W-:Y:S01]  /*0190*/  CS2R R26, SRZ ;  /* 0x00000000001a7805 */ /* 0x000fe2000001ff00 */
[C---:B0-----:R-:W-:Y:S02]  /*01a0*/  VIADD R43, R0.reuse, -UR6 ;  /* 0x80000006002b7c36 */ /* 0x041fe40008000000 */
[----:B------:R-:W-:-:S05]  /*01b0*/  VIADD R2, R0, UR6 ;  /* 0x0000000600027c36 */ /* 0x000fca0008000000 */
[----:B------:R-:W-:-:S13]  /*01c0*/  ISETP.GT.AND P0, PT, R43, R2, PT ;  /* 0x000000022b00720c */ /* 0x000fda0003f04270 */
[----:B-12---:R-:W-:Y:S05]  /*01d0*/  @P0 BRA `(.L_x_133) ;  /* 0x0000000000fc0947 */ /* 0x006fea0003800000 */
[----:B------:R-:W0:Y:S01]  /*01e0*/  LDC.64 R12, c[0x0][0x380] ;  /* 0x0000e000ff0c7b82 */ /* 0x000e220000000a00 */
[----:B------:R-:W-:Y:S01]  /*01f0*/  IMAD.MOV.U32 R3, RZ, RZ, RZ ;  /* 0x000000ffff037224 */ /* 0x000fe200078e00ff */
[----:B------:R-:W-:Y:S02]  /*0200*/  CS2R R26, SRZ ;  /* 0x00000000001a7805 */ /* 0x000fe4000001ff00 */
[----:B------:R-:W-:Y:S02]  /*0210*/  CS2R R30, SRZ ;  /* 0x00000000001e7805 */ /* 0x000fe4000001ff00 */
[----:B------:R-:W-:Y:S02]  /*0220*/  CS2R R32, SRZ ;  /* 0x0000000000207805 */ /* 0x000fe4000001ff00 */
[----:B------:R-:W-:Y:S02]  /*0230*/  CS2R R14, SRZ ;  /* 0x00000000000e7805 */ /* 0x000fe4000001ff00 */
        /* <DEDUP_REMOVED lines=9> */
[----:B0-----:R-:W-:-:S07]  /*02d0*/  IMAD.WIDE R12, R0, 0x8, R12 ;  /* 0x00000008000c7825 */ /* 0x001fce00078e020c */
.L_x_137:
[----:B------:R-:W-:Y:S01]  /*02e0*/  ISETP.GE.AND P0, PT, R43, RZ, PT ;  /* 0x000000ff2b00720c */ /* 0x000fe20003f06270 */
[----:B------:R-:W-:-:S12]  /*02f0*/  BSSY.RELIABLE B1, `(.L_x_134) ;  /* 0x000002a000017945 */ /* 0x000fd80003800100 */
[----:B------:R-:W-:Y:S05]  /*0300*/  @!P0 BRA `(.L_x_135) ;  /* 0x0000000000a08947 */ /* 0x000fea0003800000 */
[----:B------:R-:W-:-:S13]  /*0310*/  ISETP.GE.AND P0, PT, R43, UR7, PT ;  /* 0x000000072b007c0c */ /* 0x000fda000bf06270 */
[----:B------:R-:W-:Y:S05]  /*0320*/  @P0 BREAK.RELIABLE B1 ;  /* 0x0000000000010942 */ /* 0x000fea0003800100 */
[----:B------:R-:W-:Y:S05]  /*0330*/  @P0 BRA `(.L_x_133) ;  /* 0x0000000000a40947 */ /* 0x000fea0003800000 */
[----:B------:R-:W0:Y:S02]  /*0340*/  LDC.64 R20, c[0x0][0x390] ;  /* 0x0000e400ff147b82 */ /* 0x000e240000000a00 */
[----:B0-----:R-:W-:-:S06]  /*0350*/  IMAD.WIDE.U32 R20, R43, 0x8, R20 ;  /* 0x000000082b147825 */ /* 0x001fcc00078e0014 */
[----:B------:R-:W2:Y:S01]  /*0360*/  LDG.E.64 R20, desc[UR4][R20.64] ;  /* 0x0000000414147981 */ /* 0x000ea2000c1e1b00 */
[----:B------:R-:W-:Y:S01]  /*0370*/  BSSY.RECONVERGENT B2, `(.L_x_135) ;  /* 0x0000021000027945 */ /* 0x000fe20003800200 */
[----:B--2---:R-:W-:-:S14]  /*0380*/  DSETP.NEU.AND P0, PT, R20, RZ, PT ;  /* 0x000000ff1400722a */ /* 0x004fdc0003f0d000 */
[----:B------:R-:W-:Y:S05]  /*0390*/  @!P0 BRA `(.L_x_136) ;  /* 0x0000000000788947 */ /* 0x000fea0003800000 */
[----:B------:R-:W0:Y:S01]  /*03a0*/  LDC.64 R44, c[0x0][0x380] ;  /* 0x0000e000ff2c7b82 */ /* 0x000e220000000a00 */
[----:B------:R-:W2:Y:S07]  /*03b0*/  LDG.E.64 R38, desc[UR4][R12.64] ;  /* 0x000000040c267981 */ /* 0x000eae000c1e1b00 */
[----:B------:R-:W1:Y:S01]  /*03c0*/  LDC.64 R28, c[0x0][0x388] ;  /* 0x0000e200ff1c7b82 */ /* 0x000e620000000a00 */
[----:B0-----:R-:W-:-:S05]  /*03d0*/  IMAD.WIDE.U32 R44, R43, 0x8, R44 ;  /* 0x000000082b2c7825 */ /* 0x001fca00078e002c */
[----:B------:R-:W2:Y:S01]  /*03e0*/  LDG.E.64 R34, desc[UR4][R44.64] ;  /* 0x000000042c227981 */ /* 0x000ea2000c1e1b00 */
[----:B-1----:R-:W-:-:S06]  /*03f0*/  IMAD.WIDE.U32 R28, R43, 0x8, R28 ;  /* 0x000000082b1c7825 */ /* 0x002fcc00078e001c */
[----:B------:R-:W3:Y:S01]  /*0400*/  LDG.E.64 R28, desc[UR4][R28.64] ;  /* 0x000000041c1c7981 */ /* 0x000ee2000c1e1b00 */
[----:B--2---:R-:W-:-:S08]  /*0410*/  DADD R34, R34, -R38 ;  /* 0x0000000022227229 */ /* 0x004fd00000000826 */
[----:B------:R-:W-:-:S08]  /*0420*/  DMUL R40, R20, R34 ;  /* 0x0000002214287228 */ /* 0x000fd00000000000 */
[-C--:B------:R-:W-:Y:S02]  /*0430*/  DMUL R38, R34, R40.reuse ;  /* 0x0000002822267228 */ /* 0x080fe40000000000 */
[----:B------:R-:W-:Y:S02]  /*0440*/  DADD R22, R22, R40 ;  /* 0x0000000016167229 */ /* 0x000fe40000000028 */
[----:B---3--:R-:W-:-:S04]  /*0450*/  DFMA R18, R28, R40, R18 ;  /* 0x000000281c12722b */ /* 0x008fc80000000012 */
[----:B------:R-:W-:-:S08]  /*0460*/  DMUL R40, R34, R38 ;  /* 0x0000002622287228 */ /* 0x000fd00000000000 */
[----:B------:R-:W-:Y:S02]  /*0470*/  DADD R16, R16, R40 ;  /* 0x0000000010107229 */ /* 0x000fe40000000028 */
[----:B------:R-:W-:Y:S01]  /*0480*/  DFMA R24, R34, R40, R24 ;  /* 0x000000282218722b */ /* 0x000fe20000000018 */
[----:B------:R-:W0:Y:S02]  /*0490*/  LDC.64 R40, c[0x0][0x398] ;  /* 0x0000e600ff287b82 */ /* 0x000e240000000a00 */
[----:B0-----:R-:W-:-:S06]  /*04a0*/  IMAD.WIDE.U32 R40, R43, 0x8, R40 ;  /* 0x000000082b287825 */ /* 0x001fcc00078e0028 */
[----:B------:R-:W2:Y:S01]  /*04b0*/  LDG.E.64 R40, desc[UR4][R40.64] ;  /* 0x0000000428287981 */ /* 0x000ea2000c1e1b00 */
[----:B------:R-:W-:Y:S02]  /*04c0*/  DADD R10, R10, R20 ;  /* 0x000000000a0a7229 */ /* 0x000fe40000000014 */
[----:B------:R-:W-:Y:S02]  /*04d0*/  DFMA R8, R20, R28, R8 ;  /* 0x0000001c1408722b */ /* 0x000fe40000000008 */
[----:B------:R-:W-:Y:S02]  /*04e0*/  DADD R6, R6, R38 ;  /* 0x0000000006067229 */ /* 0x000fe40000000026 */
[----:B------:R-:W-:Y:S01]  /*04f0*/  DFMA R4, R28, R38, R4 ;  /* 0x000000261c04722b */ /* 0x000fe20000000004 */
[----:B------:R-:W-:Y:S01]  /*0500*/  VIADD R3, R3, 0x1 ;  /* 0x0000000103037836 */ /* 0x000fe20000000000 */
[----:B--2---:R-:W-:-:S08]  /*0510*/  DMUL R20, R20, R40 ;  /* 0x0000002814147228 */ /* 0x004fd00000000000 */
[-C--:B------:R-:W-:Y:S02]  /*0520*/  DMUL R38, R34, R20.reuse ;  /* 0x0000001422267228 */ /* 0x080fe40000000000 */
[-C--:B------:R-:W-:Y:S02]  /*0530*/  DFMA R14, R40, R20.reuse, R14 ;  /* 0x00000014280e722b */ /* 0x080fe4000000000e */
[----:B------:R-:W-:Y:S02]  /*0540*/  DFMA R30, R28, R20, R30 ;  /* 0x000000141c1e722b */ /* 0x000fe4000000001e */
[----:B------:R-:W-:Y:S02]  /*0550*/  DADD R36, R36, R20 ;  /* 0x0000000024247229 */ /* 0x000fe40000000014 */
[----:B------:R-:W-:Y:S02]  /*0560*/  DFMA R26, R34, R38, R26 ;  /* 0x00000026221a722b */ /* 0x000fe4000000001a */
[----:B------:R-:W-:-:S11]  /*0570*/  DADD R32, R32, R38 ;  /* 0x0000000020207229 */ /* 0x000fd60000000026 */
.L_x_136:
[----:B------:R-:W-:Y:S05]  /*0580*/  BSYNC.RECONVERGENT B2 ;  /* 0x0000000000027941 */ /* 0x000fea0003800200 */
.L_x_135:
[----:B------:R-:W-:Y:S05]  /*0590*/  BSYNC.RELIABLE B1 ;  /* 0x0000000000017941 */ /* 0x000fea0003800100 */
.L_x_134:
[C---:B------:R-:W-:Y:S01]  /*05a0*/  ISETP.NE.AND P0, PT, R43.reuse, R2, PT ;  /* 0x000000022b00720c */ /* 0x040fe20003f05270 */
[----:B------:R-:W-:-:S12]  /*05b0*/  VIADD R43, R43, 0x1 ;  /* 0x000000012b2b7836 */ /* 0x000fd80000000000 */
[----:B------:R-:W-:Y:S05]  /*05c0*/  @P0 BRA `(.L_x_137) ;  /* 0xfffffffc00440947 */ /* 0x000fea000383ffff */
.L_x_133:
[----:B------:R-:W-:Y:S05]  /*05d0*/  BSYNC.RECONVERGENT B0 ;  /* 0x0000000000007941 */ /* 0x000fea0003800200 */
.L_x_132:
[----:B------:R-:W-:Y:S05]  /*05e0*/  WARPSYNC.ALL ;  /* 0x0000000000007948 */ /* 0x000fea0003800000 */
[----:B------:R-:W0:Y:S02]  /*05f0*/  LDCU UR6, c[0x0][0x3a4] ;  /* 0x00007480ff0677ac */ /* 0x000e240008000800 */
[----:B0-----:R-:W-:-:S13]  /*0600*/  ISETP.GE.AND P0, PT, R3, UR6, PT ;  /* 0x0000000603007c0c */ /* 0x001fda000bf06270 */
[----:B------:R-:W0:Y:S01]  /*0610*/  @!P0 LDC.64 R2, c[0x0][0x3b0] ;  /* 0x0000ec00ff028b82 */ /* 0x000e220000000a00 */
[----:B------:R-:W-:Y:S02]  /*0620*/  @!P0 IMAD.MOV.U32 R12, RZ, RZ, 0x0 ;  /* 0x00000000ff0c8424 */ /* 0x000fe400078e00ff */
[----:B------:R-:W-:Y:S02]  /*0630*/  @!P0 IMAD.MOV.U32 R13, RZ, RZ, 0x7ff80000 ;  /* 0x7ff80000ff0d8424 */ /* 0x000fe400078e00ff */
[----:B0-----:R-:W-:-:S05]  /*0640*/  @!P0 IMAD.WIDE R2, R0, 0x8, R2 ;  /* 0x0000000800028825 */ /* 0x001fca00078e0202 */
[----:B------:R0:W-:Y:S01]  /*0650*/  @!P0 STG.E.64 desc[UR4][R2.64], R12 ;  /* 0x0000000c02008986 */ /* 0x0001e2000c101b04 */
[----:B------:R-:W-:Y:S05]  /*0660*/  @!P0 EXIT ;  /* 0x000000000000894d */ /* 0x000fea0003800000 */
[----:B------:R-:W-:Y:S01]  /*0670*/  DSETP.GT.AND P0, PT, R36, RZ, PT ;  /* 0x000000ff2400722a */ /* 0x000fe20003f04000 */
[----:B------:R-:W-:-:S13]  /*0680*/  BSSY.RECONVERGENT B0, `(.L_x_138) ;  /* 0x00000aa000007945 */ /* 0x000fda0003800200 */
[----:B------:R-:W-:Y:S05]  /*0690*/  @!P0 BRA `(.L_x_139) ;  /* 0x0000000400e88947 */ /* 0x000fea0003800000 */
[-C--:B0-----:R-:W-:Y:S01]  /*06a0*/  DMUL R2, R32, R36.reuse ;  /* 0x0000002420027228 */ /* 0x081fe20000000000 */
[----:B------:R-:W-:Y:S01]  /*06b0*/  BSSY.RECONVERGENT B1, `(.L_x_140) ;  /* 0x0000077000017945 */ /* 0x000fe20003800200 */
[----:B------:R-:W-:Y:S02]  /*06c0*/  DMUL R20, R26, R36 ;  /* 0x000000241a147228 */ /* 0x000fe40000000000 */
[-C--:B------:R-:W-:Y:S02]  /*06d0*/  DMUL R34, R32, R32.reuse ;  /* 0x0000002020227228 */ /* 0x080fe40000000000 */
[----:B------:R-:W-:Y:S02]  /*06e0*/  DMUL R38, R26, R32 ;  /* 0x000000201a267228 */ /* 0x000fe40000000000 */
[C---:B------:R-:W-:Y:S02]  /*06f0*/  DMUL R12, R2.reuse, R24 ;  /* 0x00000018020c7228 */ /* 0x040fe40000000000 */
[----:B------:R-:W-:-:S02]  /*0700*/  DMUL R2, R2, R16 ;  /* 0x0000001002027228 */ /* 0x000fc40000000000 */
[C---:B------:R-:W-:Y:S02]  /*0710*/  DMUL R28, R20.reuse, R6 ;  /* 0x00000006141c7228 */ /* 0x040fe40000000000 */
[----:B------:R-:W-:Y:S02]  /*0720*/  DMUL R20, R20, R16 ;  /* 0x0000001014147228 */ /* 0x000fe40000000000 */
[----:B------:R-:W-:Y:S02]  /*0730*/  DMUL R12, R12, R18 ;  /* 0x000000120c0c7228 */ /* 0x000fe40000000000 */
[----:B------:R-:W-:-:S06]  /*0740*/  DMUL R40, R38, R22 ;  /* 0x0000001626287228 */ /* 0x000fcc0000000000 */
[----:B------:R-:W-:Y:S02]  /*0750*/  DFMA R12, R2, R4, -R12 ;  /* 0x00000004020c722b */ /* 0x000fe4000000080c */
[----:B------:R-:W-:-:S06]  /*0760*/  DMUL R2, R30, R36 ;  /* 0x000000241e027228 */ /* 0x000fcc0000000000 */
[----:B------:R-:W-:Y:S02]  /*0770*/  DFMA R12, R28, -R4, R12 ;  /* 0x800000041c0c722b */ /* 0x000fe4000000000c */
[C---:B------:R-:W-:Y:S02]  /*0780*/  DMUL R28, R2.reuse, R6 ;  /* 0x00000006021c7228 */ /* 0x040fe40000000000 */
[----:B------:R-:W-:-:S04]  /*0790*/  DMUL R2, R2, R16 ;  /* 0x0000001002027228 */ /* 0x000fc80000000000 */
[----:B------:R-:W-:Y:S02]  /*07a0*/  DFMA R12, R20, R18, R12 ;  /* 0x00000012140c722b */ /* 0x000fe4000000000c */
[----:B------:R-:W-:-:S06]  /*07b0*/  DADD R20, R32, R32 ;  /* 0x0000000020147229 */ /* 0x000fcc0000000020 */
[----:B------:R-:W-:Y:S02]  /*07c0*/  DFMA R12, R28, R24, R12 ;  /* 0x000000181c0c722b */ /* 0x000fe4000000000c */
[----:B------:R-:W-:Y:S02]  /*07d0*/  DMUL R28, R34, R6 ;  /* 0x00000006221c7228 */ /* 0x000fe40000000000 */
[----:B------:R-:W-:-:S04]  /*07e0*/  DMUL R20, R20, R26 ;  /* 0x0000001a14147228 */ /* 0x000fc80000000000 */
[----:B------:R-:W-:Y:S02]  /*07f0*/  DFMA R2, R2, -R16, R12 ;  /* 0x800000100202722b */ /* 0x000fe4000000000c */
[C---:B------:R-:W-:Y:S02]  /*0800*/  DMUL R12, R34.reuse, R24 ;  /* 0x00000018220c7228 */ /* 0x040fe40000000000 */
[----:B------:R-:W-:-:S04]  /*0810*/  DMUL R34, R34, R10 ;  /* 0x0000000a22227228 */ /* 0x000fc80000000000 */
[----:B------:R-:W-:-:S08]  /*0820*/  DFMA R2, R28, -R4, R2 ;  /* 0x800000041c02722b */ /* 0x000fd00000000002 */
[----:B------:R-:W-:Y:S02]  /*0830*/  DFMA R12, R12, R8, R2 ;  /* 0x000000080c0c722b */ /* 0x000fe40000000002 */
[----:B------:R-:W-:Y:S02]  /*0840*/  DMUL R2, R38, R6 ;  /* 0x0000000626027228 */ /* 0x000fe40000000000 */
[----:B------:R-:W-:-:S04]  /*0850*/  DMUL R38, R20, R16 ;  /* 0x0000001014267228 */ /* 0x000fc80000000000 */
[----:B------:R-:W-:-:S08]  /*0860*/  DFMA R12, R40, R4, R12 ;  /* 0x00000004280c722b */ /* 0x000fd0000000000c */
[----:B------:R-:W-:Y:S02]  /*0870*/  DFMA R2, R2, R18, R12 ;  /* 0x000000120202722b */ /* 0x000fe4000000000c */
[----:B------:R-:W-:Y:S02]  /*0880*/  DMUL R12, R30, R32 ;  /* 0x000000201e0c7228 */ /* 0x000fe40000000000 */
[----:B------:R-:W-:-:S04]  /*0890*/  DMUL R30, R26, R30 ;  /* 0x0000001e1a1e7228 */ /* 0x000fc80000000000 */
[----:B------:R-:W-:Y:S02]  /*08a0*/  DFMA R2, R38, -R8, R2 ;  /* 0x800000082602722b */ /* 0x000fe40000000002 */
[C---:B------:R-:W-:Y:S02]  /*08b0*/  DMUL R38, R12.reuse, R22 ;  /* 0x000000160c267228 */ /* 0x040fe40000000000 */
[----:B------:R-:W-:Y:S02]  /*08c0*/  DMUL R40, R12, R6 ;  /* 0x000000060c287228 */ /* 0x000fe40000000000 */
[----:B------:R-:W-:-:S04]  /*08d0*/  DMUL R12, R26, R26 ;  /* 0x0000001a1a0c7228 */ /* 0x000fc80000000000 */
[----:B------:R-:W-:-:S04]  /*08e0*/  DFMA R2, R38, -R24, R2 ;  /* 0x800000182602722b */ /* 0x000fc80000000002 */
[----:B------:R-:W-:-:S04]  /*08f0*/  DMUL R38, R12, R6 ;  /* 0x000000060c267228 */ /* 0x000fc80000000000 */
[----:B------:R-:W-:Y:S02]  /*0900*/  DFMA R40, R40, R16, R2 ;  /* 0x000000102828722b */ /* 0x000fe40000000002 */
[C---:B------:R-:W-:Y:S02]  /*0910*/  DMUL R2, R12.reuse, R22 ;  /* 0x000000160c027228 */ /* 0x040fe40000000000 */
[----:B------:R-:W-:-:S06]  /*0920*/  DMUL R12, R12, R10 ;  /* 0x0000000a0c0c7228 */ /* 0x000fcc0000000000 */
[----:B------:R-:W-:-:S08]  /*0930*/  DFMA R40, R2, -R18, R40 ;  /* 0x800000120228722b */ /* 0x000fd00000000028 */
[----:B------:R-:W-:Y:S02]  /*0940*/  DFMA R38, R38, R8, R40 ;  /* 0x000000082626722b */ /* 0x000fe40000000028 */
[C---:B------:R-:W-:Y:S02]  /*0950*/  DMUL R40, R30.reuse, R22 ;  /* 0x000000161e287228 */ /* 0x040fe40000000000 */
[----:B------:R-:W-:-:S06]  /*0960*/  DMUL R30, R30, R6 ;  /* 0x000000061e1e7228 */ /* 0x000fcc0000000000 */
[----:B------:R-:W-:Y:S02]  /*0970*/  DFMA R38, R40, R16, R38 ;  /* 0x000000102826722b */ /* 0x000fe40000000026 */
[----:B------:R-:W-:-:S06]  /*0980*/  DMUL R40, R14, R22 ;  /* 0x000000160e287228 */ /* 0x000fcc0000000000 */
[----:B------:R-:W-:Y:S02]  /*0990*/  DFMA R30, R30, -R6, R38 ;  /* 0x800000061e1e722b */ /* 0x000fe40000000026 */
[----:B------:R-:W-:-:S08]  /*09a0*/  DMUL R38, R40, R16 ;  /* 0x0000001028267228 */ /* 0x000fd00000000000 */
[----:B------:R-:W-:Y:S02]  /*09b0*/  DFMA R30, R38, -R4, R30 ;  /* 0x80000004261e722b */ /* 0x000fe4000000001e */
[C---:B------:R-:W-:Y:S02]  /*09c0*/  DMUL R38, R40.reuse, R24 ;  /* 0x0000001828267228 */ /* 0x040fe40000000000 */
[----:B------:R-:W-:-:S06]  /*09d0*/  DMUL R40, R40, R22 ;  /* 0x0000001628287228 */ /* 0x000fcc0000000000 */
[----:B------:R-:W-:Y:S02]  /*09e0*/  DFMA R42, R38, R18, R30 ;  /* 0x00000012262a722b */ /* 0x000fe4000000001e */
[----:B------:R-:W-:-:S08]  /*09f0*/  DMUL R30, R14, R6 ;  /* 0x000000060e1e7228 */ /* 0x000fd00000000000 */
[----:B------:R-:W-:-:S08]  /*0a00*/  DMUL R38, R30, R6 ;  /* 0x000000061e267228 */ /* 0x000fd00000000000 */
[----:B------:R-:W-:Y:S02]  /*0a10*/  DFMA R42, R38, R4, R42 ;  /* 0x00000004262a722b */ /* 0x000fe4000000002a */
[----:B------:R-:W-:-:S08]  /*0a20*/  DMUL R4, R30, R16 ;  /* 0x000000101e047228 */ /* 0x000fd00000000000 */
[----:B------:R-:W-:Y:S02]  /*0a30*/  DFMA R18, R4, -R18, R42 ;  /* 0x800000120412722b */ /* 0x000fe4000000002a */
[C---:B------:R-:W-:Y:S02]  /*0a40*/  DADD R4, R36.reuse, R36 ;  /* 0x0000000024047229 */ /* 0x040fe40000000024 */
[----:B------:R-:W-:-:S06]  /*0a50*/  DMUL R36, R36, R36 ;  /* 0x0000002424247228 */ /* 0x000fcc0000000000 */
[C---:B------:R-:W-:Y:S02]  /*0a60*/  DMUL R32, R4.reuse, R32 ;  /* 0x0000002004207228 */ /* 0x040fe40000000000 */
[----:B------:R-:W-:Y:S02]  /*0a70*/  DMUL R4, R4, R26 ;  /* 0x0000001a04047228 */ /* 0x000fe40000000000 */
[C---:B------:R-:W-:Y:S02]  /*0a80*/  DMUL R26, R36.reuse, R16 ;  /* 0x00000010241a7228 */ /* 0x040fe40000000000 */
[----:B------:R-:W-:-:S06]  /*0a90*/  DMUL R36, R36, R6 ;  /* 0x0000000624247228 */ /* 0x000fcc0000000000 */
[----:B------:R-:W-:-:S08]  /*0aa0*/  DMUL R26, R26, R16 ;  /* 0x000000101a1a7228 */ /* 0x000fd00000000000 */
[----:B------:R-:W-:Y:S02]  /*0ab0*/  DFMA R26, R36, R24, -R26 ;  /* 0x00000018241a722b */ /* 0x000fe4000000081a */
[C---:B------:R-:W-:Y:S02]  /*0ac0*/  DMUL R36, R32.reuse, R22 ;  /* 0x0000001620247228 */ /* 0x040fe40000000000 */
[----:B------:R-:W-:-:S06]  /*0ad0*/  DMUL R32, R32, R6 ;  /* 0x0000000620207228 */ /* 0x000fcc0000000000 */
[----:B------:R-:W-:-:S08]  /*0ae0*/  DFMA R26, R36, -R24, R26 ;  /* 0x80000018241a722b */ /* 0x000fd0000000001a */
[----:B------:R-:W-:Y:S02]  /*0af0*/  DFMA R26, R32, R16, R26 ;  /* 0x00000010201a722b */ /* 0x000fe4000000001a */
[C---:B------:R-:W-:Y:S02]  /*0b00*/  DMUL R32, R4.reuse, R22 ;  /* 0x0000001604207228 */ /* 0x040fe40000000000 */
[----:B------:R-:W-:-:S06]  /*0b10*/  DMUL R4, R4, R6 ;  /* 0x0000000604047228 */ /* 0x000fcc0000000000 */
[----:B------:R-:W-:-:S08]  /*0b20*/  DFMA R26, R32, R16, R26 ;  /* 0x00000010201a722b */ /* 0x000fd0000000001a */
[----:B------:R-:W-:Y:S02]  /*0b30*/  DFMA R4, R4, -R6, R26 ;  /* 0x800000060404722b */ /* 0x000fe4000000001a */
[C---:B------:R-:W-:Y:S02]  /*0b40*/  DMUL R26, R20.reuse, R10 ;  /* 0x0000000a141a7228 */ /* 0x040fe40000000000 */
[----:B------:R-:W-:Y:S02]  /*0b50*/  DMUL R20, R20, R22 ;  /* 0x0000001614147228 */ /* 0x000fe40000000000 */
[----:B------:R-:W-:Y:S02]  /*0b60*/  DMUL R10, R14, R10 ;  /* 0x0000000a0e0a7228 */ /* 0x000fe40000000000 */
[----:B------:R-:W-:-:S08]  /*0b70*/  DFMA R4, R34, R24, R4 ;  /* 0x000000182204722b */ /* 0x000fd00000000004 */
[----:B------:R-:W-:-:S08]  /*0b80*/  DFMA R4, R28, -R6, R4 ;  /* 0x800000061c04722b */ /* 0x000fd00000000004 */
[----:B------:R-:W-:-:S08]  /*0b90*/  DFMA R4, R26, -R16, R4 ;  /* 0x800000101a04722b */ /* 0x000fd00000000004 */
[----:B------:R-:W-:-:S08]  /*0ba0*/  DFMA R4, R20, R6, R4 ;  /* 0x000000061404722b */ /* 0x000fd00000000004 */
[-C--:B------:R-:W-:Y:S02]  /*0bb0*/  DFMA R4, R12, R6.reuse, R4 ;  /* 0x000000060c04722b */ /* 0x080fe40000000004 */
[C---:B------:R-:W-:Y:S02]  /*0bc0*/  DMUL R12, R10.reuse, R6 ;  /* 0x000000060a0c7228 */ /* 0x040fe40000000000 */
[----:B------:R-:W-:-:S04]  /*0bd0*/  DMUL R10, R10, R16 ;  /* 0x000000100a0a7228 */ /* 0x000fc80000000000 */
[----:B------:R-:W-:Y:S02]  /*0be0*/  DFMA R4, R2, -R22, R4 ;  /* 0x800000160204722b */ /* 0x000fe40000000004 */
[C---:B------:R-:W-:Y:S02]  /*0bf0*/  DADD R2, R14.reuse, R14 ;  /* 0x000000000e027229 */ /* 0x040fe4000000000e */
[----:B------:R-:W-:-:S04]  /*0c00*/  DMUL R14, R14, R16 ;  /* 0x000000100e0e7228 */ /* 0x000fc80000000000 */
[----:B------:R-:W-:Y:S02]  /*0c10*/  DFMA R4, R12, -R24, R4 ;  /* 0x800000180c04722b */ /* 0x000fe40000000004 */
[----:B------:R-:W-:Y:S02]  /*0c20*/  DMUL R2, R2, R22 ;  /* 0x0000001602027228 */ /* 0x000fe40000000000 */
[----:B------:R-:W-:-:S04]  /*0c30*/  DMUL R14, R14, R16 ;  /* 0x000000100e0e7228 */ /* 0x000fc80000000000 */
[----:B------:R-:W-:Y:S02]  /*0c40*/  DFMA R4, R10, R16, R4 ;  /* 0x000000100a04722b */ /* 0x000fe40000000004 */
[----:B------:R-:W-:-:S06]  /*0c50*/  DMUL R2, R2, R6 ;  /* 0x0000000602027228 */ /* 0x000fcc0000000000 */
[-C--:B------:R-:W-:Y:S02]  /*0c60*/  DFMA R4, R40, R24.reuse, R4 ;  /* 0x000000182804722b */ /* 0x080fe40000000004 */
[----:B------:R-:W-:-:S06]  /*0c70*/  DMUL R24, R30, R24 ;  /* 0x000000181e187228 */ /* 0x000fcc0000000000 */
[----:B------:R-:W-:Y:S02]  /*0c80*/  DFMA R2, R2, -R16, R4 ;  /* 0x800000100202722b */ /* 0x000fe40000000004 */
[----:B------:R-:W-:-:S06]  /*0c90*/  DFMA R18, R24, -R8, R18 ;  /* 0x800000081812722b */ /* 0x000fcc0000000012 */
[----:B------:R-:W-:Y:S01]  /*0ca0*/  DFMA R6, R38, R6, R2 ;  /* 0x000000062606722b */ /* 0x000fe20000000002 */
[----:B------:R-:W-:Y:S01]  /*0cb0*/  IMAD.MOV.U32 R2, RZ, RZ, 0x1 ;  /* 0x00000001ff027424 */ /* 0x000fe200078e00ff */
[----:B------:R-:W-:-:S04]  /*0cc0*/  DFMA R14, R14, R8, R18 ;  /* 0x000000080e0e722b */ /* 0x000fc80000000012 */
[----:B------:R-:W0:Y:S06]  /*0cd0*/  MUFU.RCP64H R3, R7 ;  /* 0x0000000700037308 */ /* 0x000e2c0000001800 */
[----:B------:R-:W-:Y:S01]  /*0ce0*/  FSETP.GEU.AND P1, PT, |R15|, 6.5827683646048100446e-37, PT ;  /* 0x036000000f00780b */ /* 0x000fe20003f2e200 */
        /* <DEDUP_REMOVED lines=11> */
[----:B------:R-:W-:Y:S01]  /*0da0*/  IMAD.MOV.U32 R8, RZ, RZ, R14 ;  /* 0x000000ffff087224 */ /* 0x000fe200078e000e */
[----:B------:R-:W-:Y:S01]  /*0db0*/  MOV R2, 0xe00 ;  /* 0x00000e0000027802 */ /* 0x000fe20000000f00 */
[----:B------:R-:W-:Y:S02]  /*0dc0*/  IMAD.MOV.U32 R9, RZ, RZ, R15 ;  /* 0x000000ffff097224 */ /* 0x000fe400078e000f */
[----:B------:R-:W-:Y:S02]  /*0dd0*/  IMAD.MOV.U32 R4, RZ, RZ, R6 ;  /* 0x000000ffff047224 */ /* 0x000fe400078e0006 */
[----:B------:R-:W-:-:S07]  /*0de0*/  IMAD.MOV.U32 R5, RZ, RZ, R7 ;  /* 0x000000ffff057224 */ /* 0x000fce00078e0007 */
[----:B------:R-:W-:Y:S05]  /*0df0*/  CALL.REL.NOINC `($__internal_8_$__cuda_sm20_div_rn_f64_full) ;  /* 0x0000000000dc7944 */ /* 0x000fea0003c00000 */
[----:B------:R-:W-:Y:S02]  /*0e00*/  IMAD.MOV.U32 R2, RZ, RZ, R14 ;  /* 0x000000ffff027224 */ /* 0x000fe400078e000e */
[----:B------:R-:W-:-:S07]  /*0e10*/  IMAD.MOV.U32 R3, RZ, RZ, R15 ;  /* 0x000000ffff037224 */ /* 0x000fce00078e000f */
.L_x_141:
[----:B------:R-:W-:Y:S05]  /*0e20*/  BSYNC.RECONVERGENT B1 ;  /* 0x0000000000017941 */ /* 0x000fea0003800200 */
.L_x_140:
[----:B------:R-:W-:Y:S05]  /*0e30*/  BRA `(.L_x_142) ;  /* 0x0000000000b87947 */ /* 0x000fea0003800000 */
.L_x_139:
[C---:B0-----:R-:W-:Y:S01]  /*0e40*/  DMUL R2, R10.reuse, R16 ;  /* 0x000000100a027228 */ /* 0x041fe20000000000 */
[----:B------:R-:W-:Y:S01]  /*0e50*/  IMAD.MOV.U32 R20, RZ, RZ, 0x1 ;  /* 0x00000001ff147424 */ /* 0x000fe200078e00ff */
[----:B------:R-:W-:Y:S01]  /*0e60*/  DMUL R10, R10, R6 ;  /* 0x000000060a0a7228 */ /* 0x000fe20000000000 */
[----:B------:R-:W-:Y:S01]  /*0e70*/  BSSY.RECONVERGENT B1, `(.L_x_142) ;  /* 0x000002a000017945 */ /* 0x000fe20003800200 */
[C---:B------:R-:W-:Y:S02]  /*0e80*/  DMUL R12, R22.reuse, R22 ;  /* 0x00000016160c7228 */ /* 0x040fe40000000000 */
[----:B------:R-:W-:Y:S02]  /*0e90*/  DADD R14, R22, R22 ;  /* 0x00000000160e7229 */ /* 0x000fe40000000016 */
[----:B------:R-:W-:-:S06]  /*0ea0*/  DMUL R2, R2, R16 ;  /* 0x0000001002027228 */ /* 0x000fcc0000000000 */
[----:B------:R-:W-:Y:S02]  /*0eb0*/  DMUL R14, R14, R6 ;  /* 0x000000060e0e7228 */ /* 0x000fe40000000000 */
[----:B------:R-:W-:-:S08]  /*0ec0*/  DFMA R2, R10, R24, -R2 ;  /* 0x000000180a02722b */ /* 0x000fd00000000802 */
[----:B------:R-:W-:Y:S02]  /*0ed0*/  DFMA R2, -R12, R24, R2 ;  /* 0x000000180c02722b */ /* 0x000fe40000000102 */
[----:B------:R-:W-:-:S06]  /*0ee0*/  DMUL R12, R6, R6 ;  /* 0x00000006060c7228 */ /* 0x000fcc0000000000 */
[-C--:B------:R-:W-:Y:S02]  /*0ef0*/  DFMA R2, R14, R16.reuse, R2 ;  /* 0x000000100e02722b */ /* 0x080fe40000000002 */
[----:B------:R-:W-:-:S06]  /*0f00*/  DMUL R14, R6, R16 ;  /* 0x00000010060e7228 */ /* 0x000fcc0000000000 */
[----:B------:R-:W-:Y:S02]  /*0f10*/  DFMA R10, R12, -R6, R2 ;  /* 0x800000060c0a722b */ /* 0x000fe40000000002 */
[----:B------:R-:W-:Y:S02]  /*0f20*/  DMUL R2, R24, R22 ;  /* 0x0000001618027228 */ /* 0x000fe40000000000 */
[----:B------:R-:W-:Y:S02]  /*0f30*/  DMUL R22, R22, R16 ;  /* 0x0000001016167228 */ /* 0x000fe40000000000 */
[----:B------:R-:W0:Y:S01]  /*0f40*/  MUFU.RCP64H R21, R11 ;  /* 0x0000000b00157308 */ /* 0x000e220000001800 */
[----:B------:R-:W-:Y:S02]  /*0f50*/  DMUL R6, R24, R6 ;  /* 0x0000000618067228 */ /* 0x000fe40000000000 */
[----:B------:R-:W-:Y:S02]  /*0f60*/  DMUL R16, R16, R16 ;  /* 0x0000001010107228 */ /* 0x000fe40000000000 */
[----:B------:R-:W-:-:S08]  /*0f70*/  DMUL R2, R2, R18 ;  /* 0x0000001202027228 */ /* 0x000fd00000000000 */
[----:B------:R-:W-:Y:S02]  /*0f80*/  DFMA R2, R22, R4, -R2 ;  /* 0x000000041602722b */ /* 0x000fe40000000802 */
[----:B0-----:R-:W-:-:S06]  /*0f90*/  DFMA R22, -R10, R20, 1 ;  /* 0x3ff000000a16742b */ /* 0x001fcc0000000114 */
[----:B------:R-:W-:Y:S02]  /*0fa0*/  DFMA R2, R12, -R4, R2 ;  /* 0x800000040c02722b */ /* 0x000fe40000000002 */
[----:B------:R-:W-:-:S06]  /*0fb0*/  DFMA R22, R22, R22, R22 ;  /* 0x000000161616722b */ /* 0x000fcc0000000016 */
[----:B------:R-:W-:Y:S02]  /*0fc0*/  DFMA R2, R14, R18, R2 ;  /* 0x000000120e02722b */ /* 0x000fe40000000002 */
[----:B------:R-:W-:-:S06]  /*0fd0*/  DFMA R22, R20, R22, R20 ;  /* 0x000000161416722b */ /* 0x000fcc0000000014 */
[----:B------:R-:W-:Y:S02]  /*0fe0*/  DFMA R2, R6, R8, R2 ;  /* 0x000000080602722b */ /* 0x000fe40000000002 */
[----:B------:R-:W-:-:S06]  /*0ff0*/  DFMA R4, -R10, R22, 1 ;  /* 0x3ff000000a04742b */ /* 0x000fcc0000000116 */
[----:B------:R-:W-:Y:S02]  /*1000*/  DFMA R16, -R16, R8, R2 ;  /* 0x000000081010722b */ /* 0x000fe40000000102 */
[----:B------:R-:W-:-:S08]  /*1010*/  DFMA R4, R22, R4, R22 ;  /* 0x000000041604722b */ /* 0x000fd00000000016 */
[----:B------:R-:W-:Y:S01]  /*1020*/  FSETP.GEU.AND P1, PT, |R17|, 6.5827683646048100446e-37, PT ;  /* 0x036000001100780b */ /* 0x000fe20003f2e200 */
        /* <DEDUP_REMOVED lines=14> */
.L_x_143:
[----:B------:R-:W-:Y:S05]  /*1110*/  BSYNC.RECONVERGENT B1 ;  /* 0x0000000000017941 */ /* 0x000fea0003800200 */
.L_x_142:
[----:B------:R-:W-:Y:S05]  /*1120*/  BSYNC.RECONVERGENT B0 ;  /* 0x0000000000007941 */ /* 0x000fea0003800200 */
.L_x_138:
[----:B------:R-:W0:Y:S02]  /*1130*/  LDC.64 R4, c[0x0][0x3b0] ;  /* 0x0000ec00ff047b82 */ /* 0x000e240000000a00 */
[----:B0-----:R-:W-:-:S05]  /*1140*/  IMAD.WIDE R4, R0, 0x8, R4 ;  /* 0x0000000800047825 */ /* 0x001fca00078e0204 */
[----:B------:R-:W-:Y:S01]  /*1150*/  STG.E.64 desc[UR4][R4.64], R2 ;  /* 0x0000000204007986 */ /* 0x000fe2000c101b04 */
[----:B------:R-:W-:Y:S05]  /*1160*/  EXIT ;  /* 0x000000000000794d */ /* 0x000fea0003800000 */
        .weak           $__internal_8_$__cuda_sm20_div_rn_f64_full
        .type           $__internal_8_$__cuda_sm20_div_rn_f64_full,@function
        .size           $__internal_8_$__cuda_sm20_div_rn_f64_full,(.L_x_264 - $__internal_8_$__cuda_sm20_div_rn_f64_full)
$__internal_8_$__cuda_sm20_div_rn_f64_full:
[C---:B------:R-:W-:Y:S01]  /*1170*/  FSETP.GEU.AND P0, PT, |R5|.reuse, 1.469367938527859385e-39, PT ;  /* 0x001000000500780b */ /* 0x040fe20003f0e200 */
[----:B------:R-:W-:Y:S01]  /*1180*/  IMAD.MOV.U32 R10, RZ, RZ, 0x1 ;  /* 0x00000001ff0a7424 */ /* 0x000fe200078e00ff */
[----:B------:R-:W-:Y:S01]  /*1190*/  LOP3.LUT R6, R5, 0x800fffff, RZ, 0xc0, !PT ;  /* 0x800fffff05067812 */ /* 0x000fe200078ec0ff */
[----:B------:R-:W-:Y:S01]  /*11a0*/  IMAD.MOV.U32 R19, RZ, RZ, 0x1ca00000 ;  /* 0x1ca00000ff137424 */ /* 0x000fe200078e00ff */
[C---:B------:R-:W-:Y:S01]  /*11b0*/  FSETP.GEU.AND P2, PT, |R9|.reuse, 1.469367938527859385e-39, PT ;  /* 0x001000000900780b */ /* 0x040fe20003f4e200 */
[----:B------:R-:W-:Y:S01]  /*11c0*/  BSSY.RECONVERGENT B2, `(.L_x_144) ;  /* 0x0000053000027945 */ /* 0x000fe20003800200 */
[----:B------:R-:W-:Y:S01]  /*11d0*/  LOP3.LUT R7, R6, 0x3ff00000, RZ, 0xfc, !PT ;  /* 0x3ff0000006077812 */ /* 0x000fe200078efcff */
[----:B------:R-:W-:Y:S01]  /*11e0*/  IMAD.MOV.U32 R6, RZ, RZ, R4 ;  /* 0x000000ffff067224 */ /* 0x000fe200078e0004 */
[----:B------:R-:W-:Y:S02]  /*11f0*/  LOP3.LUT R21, R9, 0x7ff00000, RZ, 0xc0, !PT ;  /* 0x7ff0000009157812 */ /* 0x000fe400078ec0ff */
[----:B------:R-:W-:-:S03]  /*1200*/  LOP3.LUT R20, R5, 0x7ff00000, RZ, 0xc0, !PT ;  /* 0x7ff0000005147812 */ /* 0x000fc600078ec0ff */
[----:B------:R-:W-:Y:S01]  /*1210*/  @!P0 DMUL R6, R4, 8.98846567431157953865e+307 ;  /* 0x7fe0000004068828 */ /* 0x000fe20000000000 */
[----:B------:R-:W-:Y:S01]  /*1220*/  ISETP.GE.U32.AND P1, PT, R21, R20, PT ;  /* 0x000000141500720c */ /* 0x000fe20003f26070 */
[----:B------:R-:W-:Y:S02]  /*1230*/  IMAD.MOV.U32 R18, RZ, RZ, R21 ;  /* 0x000000ffff127224 */ /* 0x000fe400078e0015 */
[----:B------:R-:W-:Y:S02]  /*1240*/  @!P2 LOP3.LUT R3, R5, 0x7ff00000, RZ, 0xc0, !PT ;  /* 0x7ff000000503a812 */ /* 0x000fe400078ec0ff */
[----:B------:R-:W0:Y:S02]  /*1250*/  MUFU.RCP64H R11, R7 ;  /* 0x00000007000b7308 */ /* 0x000e240000001800 */
[----:B------:R-:W-:-:S04]  /*1260*/  @!P2 ISETP.GE.U32.AND P3, PT, R21, R3, PT ;  /* 0x000000031500a20c */ /* 0x000fc80003f66070 */
[----:B------:R-:W-:-:S04]  /*1270*/  @!P2 SEL R3, R19, 0x63400000, !P3 ;  /* 0x634000001303a807 */ /* 0x000fc80005800000 */
[----:B------:R-:W-:Y:S01]  /*1280*/  @!P2 LOP3.LUT R3, R3, 0x80000000, R9, 0xf8, !PT ;  /* 0x800000000303a812 */ /* 0x000fe200078ef809 */
[----:B0-----:R-:W-:-:S08]  /*1290*/  DFMA R12, R10, -R6, 1 ;  /* 0x3ff000000a0c742b */ /* 0x001fd00000000806 */
[----:B------:R-:W-:-:S08]  /*12a0*/  DFMA R12, R12, R12, R12 ;  /* 0x0000000c0c0c722b */ /* 0x000fd0000000000c */
[----:B------:R-:W-:Y:S01]  /*12b0*/  DFMA R14, R10, R12, R10 ;  /* 0x0000000c0a0e722b */ /* 0x000fe2000000000a */
[----:B------:R-:W-:Y:S01]  /*12c0*/  SEL R11, R19, 0x63400000, !P1 ;  /* 0x63400000130b7807 */ /* 0x000fe20004800000 */
[----:B------:R-:W-:Y:S01]  /*12d0*/  IMAD.MOV.U32 R10, RZ, RZ, R8 ;  /* 0x000000ffff0a7224 */ /* 0x000fe200078e0008 */
[----:B------:R-:W-:Y:S01]  /*12e0*/  @!P2 LOP3.LUT R13, R3, 0x100000, RZ, 0xfc, !PT ;  /* 0x00100000030da812 */ /* 0x000fe200078efcff */
[----:B------:R-:W-:Y:S01]  /*12f0*/  @!P2 IMAD.MOV.U32 R12, RZ, RZ, RZ ;  /* 0x000000ffff0ca224 */ /* 0x000fe200078e00ff */
[----:B------:R-:W-:Y:S01]  /*1300*/  LOP3.LUT R11, R11, 0x800fffff, R9, 0xf8, !PT ;  /* 0x800fffff0b0b7812 */ /* 0x000fe200078ef809 */
[----:B------:R-:W-:Y:S02]  /*1310*/  IMAD.MOV.U32 R3, RZ, RZ, R20 ;  /* 0x000000ffff037224 */ /* 0x000fe400078e0014 */
[----:B------:R-:W-:Y:S01]  /*1320*/  DFMA R16, R14, -R6, 1 ;  /* 0x3ff000000e10742b */ /* 0x000fe20000000806 */
[----:B------:R-:W-:Y:S02]  /*1330*/  @!P0 LOP3.LUT R3, R7, 0x7ff00000, RZ, 0xc0, !PT ;  /* 0x7ff0000007038812 */ /* 0x000fe400078ec0ff */
[----:B------:R-:W-:-:S03]  /*1340*/  @!P2 DFMA R10, R10, 2, -R12 ;  /* 0x400000000a0aa82b */ /* 0x000fc6000000080c */
[----:B------:R-:W-:Y:S02]  /*1350*/  VIADD R22, R3, 0xffffffff ;  /* 0xffffffff03167836 */ /* 0x000fe40000000000 */
[----:B------:R-:W-:-:S05]  /*1360*/  DFMA R16, R14, R16, R14 ;  /* 0x000000100e10722b */ /* 0x000fca000000000e */
[----:B------:R-:W-:-:S03]  /*1370*/  @!P2 LOP3.LUT R18, R11, 0x7ff00000, RZ, 0xc0, !PT ;  /* 0x7ff000000b12a812 */ /* 0x000fc600078ec0ff */
[----:B------:R-:W-:Y:S02]  /*1380*/  DMUL R12, R16, R10 ;  /* 0x0000000a100c7228 */ /* 0x000fe40000000000 */
[----:B------:R-:W-:-:S05]  /*1390*/  VIADD R20, R18, 0xffffffff ;  /* 0xffffffff12147836 */ /* 0x000fca0000000000 */
[----:B------:R-:W-:Y:S01]  /*13a0*/  ISETP.GT.U32.AND P0, PT, R20, 0x7feffffe, PT ;  /* 0x7feffffe1400780c */ /* 0x000fe20003f04070 */
[----:B------:R-:W-:-:S03]  /*13b0*/  DFMA R14, R12, -R6, R10 ;  /* 0x800000060c0e722b */ /* 0x000fc6000000000a */
[----:B------:R-:W-:-:S05]  /*13c0*/  ISETP.GT.U32.OR P0, PT, R22, 0x7feffffe, P0 ;  /* 0x7feffffe1600780c */ /* 0x000fca0000704470 */
[----:B------:R-:W-:-:S08]  /*13d0*/  DFMA R12, R16, R14, R12 ;  /* 0x0000000e100c722b */ /* 0x000fd0000000000c */
[----:B------:R-:W-:Y:S05]  /*13e0*/  @P0 BRA `(.L_x_145) ;  /* 0x00000000006c0947 */ /* 0x000fea0003800000 */
[----:B------:R-:W-:-:S04]  /*13f0*/  LOP3.LUT R8, R5, 0x7ff00000, RZ, 0xc0, !PT ;  /* 0x7ff0000005087812 */ /* 0x000fc800078ec0ff */
[CC--:B------:R-:W-:Y:S02]  /*1400*/  VIADDMNMX R3, R21.reuse, -R8.reuse, 0xb9600000, !PT ;  /* 0xb960000015037446 */ /* 0x0c0fe40007800908 */
[----:B------:R-:W-:Y:S01]  /*1410*/  ISETP.GE.U32.AND P0, PT, R21, R8, PT ;  /* 0x000000081500720c */ /* 0x000fe20003f06070 */
[----:B------:R-:W-:Y:S01]  /*1420*/  IMAD.MOV.U32 R8, RZ, RZ, RZ ;  /* 0x000000ffff087224 */ /* 0x000fe200078e00ff */
[----:B------:R-:W-:Y:S02]  /*1430*/  VIMNMX R3, PT, PT, R3, 0x46a00000, PT ;  /* 0x46a0000003037848 */ /* 0x000fe40003fe0100 */
[----:B------:R-:W-:-:S05]  /*1440*/  SEL R16, R19, 0x63400000, !P0 ;  /* 0x6340000013107807 */ /* 0x000fca0004000000 */
        /* <DEDUP_REMOVED lines=21> */
.L_x_145:
        /* <DEDUP_REMOVED lines=16> */
.L_x_148:
[----:B------:R-:W-:Y:S01]  /*16a0*/  LOP3.LUT R15, R5, 0x80000, RZ, 0xfc, !PT ;  /* 0x00080000050f7812 */ /* 0x000fe200078efcff */
[----:B------:R-:W-:Y:S01]  /*16b0*/  IMAD.MOV.U32 R14, RZ, RZ, R4 ;  /* 0x000000ffff0e7224 */ /* 0x000fe200078e0004 */
[----:B------:R-:W-:Y:S06]  /*16c0*/  BRA `(.L_x_146) ;  /* 0x0000000000087947 */ /* 0x000fec0003800000 */
.L_x_147:
[----:B------:R-:W-:Y:S01]  /*16d0*/  LOP3.LUT R15, R9, 0x80000, RZ, 0xfc, !PT ;  /* 0x00080000090f7812 */ /* 0x000fe200078efcff */
[----:B------:R-:W-:-:S07]  /*16e0*/  IMAD.MOV.U32 R14, RZ, RZ, R8 ;  /* 0x000000ffff0e7224 */ /* 0x000fce00078e0008 */
.L_x_146:
[----:B------:R-:W-:Y:S05]  /*16f0*/  BSYNC.RECONVERGENT B2 ;  /* 0x0000000000027941 */ /* 0x000fea0003800200 */
.L_x_144:
[----:B------:R-:W-:-:S04]  /*1700*/  IMAD.MOV.U32 R3, RZ, RZ, 0x0 ;  /* 0x00000000ff037424 */ /* 0x000fc800078e00ff */
[----:B------:R-:W-:Y:S05]  /*1710*/  RET.REL.NODEC R2 `(_Z19detrender_fit_trendPKdS0_S0_S0_iiiPd) ;  /* 0xffffffe802387950 */ /* 0x000fea0003c3ffff */
.L_x_149:
        /* <DEDUP_REMOVED lines=14> */
.L_x_264:


//--------------------- .text._Z17detrender_calc_ICPKdS0_PKiiiiiPd --------------------------
	.section	.text._Z17detrender_calc_ICPKdS0_PKiiiiiPd,"ax",@progbits
	.align	128
        .global         _Z17detrender_calc_ICPKdS0_PKiiiiiPd
        .type           _Z17detrender_calc_ICPKdS0_PKiiiiiPd,@function
        .size           _Z17detrender_calc_ICPKdS0_PKiiiiiPd,(.L_x_275 - _Z17detrender_calc_ICPKdS0_PKiiiiiPd)
        .other          _Z17detrender_calc_ICPKdS0_PKiiiiiPd,@"STO_CUDA_ENTRY STV_DEFAULT"
_Z17detrender_calc_ICPKdS0_PKiiiiiPd:
.text._Z17detrender_calc_ICPKdS0_PKiiiiiPd:
[----:B------:R-:W-:Y:S01]  /*0000*/  LDC R1, c[0x0][0x37c] ;  /* 0x0000df00ff017b82 */ /* 0x000fe20000000800 */
[----:B------:R-:W0:Y:S07]  /*0010*/  S2R R3, SR_TID.Y ;  /* 0x0000000000037919 */ /* 0x000e2e0000002200 */
[----:B------:R-:W1:Y:S01]  /*0020*/  LDC R5, c[0x0][0x360] ;  /* 0x0000d800ff057b82 */ /* 0x000e620000000800 */
[----:B------:R-:W2:Y:S01]  /*0030*/  LDCU.64 UR6, c[0x0][0x3a0] ;  /* 0x00007400ff0677ac */ /* 0x000ea20008000a00 */
[----:B------:R-:W1:Y:S06]  /*0040*/  S2R R0, SR_TID.X ;  /* 0x0000000000007919 */ /* 0x000e6c0000002100 */
[----:B------:R-:W0:Y:S08]  /*0050*/  S2UR UR5, SR_CTAID.Y ;  /* 0x00000000000579c3 */ /* 0x000e300000002600 */
[----:B------:R-:W0:Y:S08]  /*0060*/  LDC R2, c[0x0][0x364] ;  /* 0x0000d900ff027b82 */ /* 0x000e300000000800 */
[----:B------:R-:W1:Y:S01]  /*0070*/  S2UR UR4, SR_CTAID.X ;  /* 0x00000000000479c3 */ /* 0x000e620000002500 */
[----:B0-----:R-:W-:-:S05]  /*0080*/  IMAD R3, R2, UR5, R3 ;  /* 0x0000000502037c24 */ /* 0x001fca000f8e0203 */
[----:B--2---:R-:W-:Y:S01]  /*0090*/  ISETP.GE.AND P0, PT, R3, UR6, PT ;  /* 0x0000000603007c0c */ /* 0x004fe2000bf06270 */
[----:B-1----:R-:W-:-:S05]  /*00a0*/  IMAD R0, R5, UR4, R0 ;  /* 0x0000000405007c24 */ /* 0x002fca000f8e0200 */
[----:B------:R-:W-:-:S13]  /*00b0*/  ISETP.GE.OR P0, PT, R0, UR7, P0 ;  /* 0x0000000700007c0c */ /* 0x000fda0008706670 */
[----:B------:R-:W-:Y:S05]  /*00c0*/  @P0 EXIT ;  /* 0x000000000000094d */ /* 0x000fea0003800000 */
[----:B------:R-:W0:Y:S01]  /*00d0*/  LDC.64 R4, c[0x0][0x390] ;  /* 0x0000e400ff047b82 */ /* 0x000e220000000a00 */
[----:B------:R-:W1:Y:S01]  /*00e0*/  LDCU.64 UR4, c[0x0][0x358] ;  /* 0x00006b00ff0477ac */ /* 0x000e620008000a00 */
[----:B------:R-:W2:Y:S01]  /*00f0*/  LDCU UR6, c[0x0][0x398] ;  /* 0x00007300ff0677ac */ /* 0x000ea20008000800 */
[----:B0-----:R-:W-:-:S06]  /*0100*/  IMAD.WIDE R4, R0, 0x4, R4 ;  /* 0x0000000400047825 */ /* 0x001fcc00078e0204 */
[----:B-1----:R-:W2:Y:S01]  /*0110*/  LDG.E R5, desc[UR4][R4.64] ;  /* 0x0000000404057981 */ /* 0x002ea2000c1e1900 */
[----:B------:R-:W-:Y:S01]  /*0120*/  IMAD R2, R3, UR7, R0 ;  /* 0x0000000703027c24 */ /* 0x000fe2000f8e0200 */
[----:B--2---:R-:W-:-:S13]  /*0130*/  ISETP.GE.AND P0, PT, R5, UR6, PT ;  /* 0x0000000605007c0c */ /* 0x004fda000bf06270 */
[----:B------:R-:W0:Y:S01]  /*0140*/  @!P0 LDC.64 R6, c[0x0][0x3a8] ;  /* 0x0000ea00ff068b82 */ /* 0x000e220000000a00 */
[----:B------:R-:W-:Y:S02]  /*0150*/  @!P0 IMAD.MOV.U32 R8, RZ, RZ, 0x0 ;  /* 0x00000000ff088424 */ /* 0x000fe400078e00ff */
[----:B------:R-:W-:Y:S02]  /*0160*/  @!P0 IMAD.MOV.U32 R9, RZ, RZ, 0x7ff80000 ;  /* 0x7ff80000ff098424 */ /* 0x000fe400078e00ff */
[----:B0-----:R-:W-:-:S05]  /*0170*/  @!P0 IMAD.WIDE R6, R2, 0x8, R6 ;  /* 0x0000000802068825 */ /* 0x001fca00078e0206 */
[----:B------:R0:W-:Y:S01]  /*0180*/  @!P0 STG.E.64 desc[UR4][R6.64], R8 ;  /* 0x0000000806008986 */ /* 0x0001e2000c101b04 */
[----:B------:R-:W-:Y:S05]  /*0190*/  @!P0 EXIT ;  /* 0x000000000000894d */ /* 0x000fea0003800000 */
[----:B------:R-:W1:Y:S02]  /*01a0*/  LDCU UR6, c[0x0][0x39c] ;  /* 0x00007380ff0677ac */ /* 0x000e640008000800 */
[----:B-1----:R-:W-:-:S09]  /*01b0*/  UISETP.NE.AND UP0, UPT, UR6, 0x1, UPT ;  /* 0x000000010600788c */ /* 0x002fd2000bf05270 */
[----:B------:R-:W-:Y:S05]  /*01c0*/  BRA.U !UP0, `(.L_x_150) ;  /* 0x0000000508887547 */ /* 0x000fea000b800000 */
[----:B------:R-:W-:-:S09]  /*01d0*/  UISETP.NE.AND UP0, UPT, UR6, URZ, UPT ;  /* 0x000000ff0600728c */ /* 0x000fd2000bf05270 */
[----:B------:R-:W-:Y:S05]  /*01e0*/  BRA.U UP0, `(.L_x_151) ;  /* 0x0000000500a87547 */ /* 0x000fea000b800000 */
[----:B0-----:R-:W0:Y:S01]  /*01f0*/  I2F.F64 R6, R5 ;  /* 0x0000000500067312 */ /* 0x001e220000201c00 */
[----:B------:R-:W-:Y:S01]  /*0200*/  BSSY.RECONVERGENT B0, `(.L_x_152) ;  /* 0x0000053000007945 */ /* 0x000fe20003800200 */
[----:B0-----:R-:W-:Y:S01]  /*0210*/  ISETP.GT.AND P0, PT, R7, 0xfffff, PT ;  /* 0x000fffff0700780c */ /* 0x001fe20003f04270 */
[----:B------:R-:W-:Y:S01]  /*0220*/  IMAD.MOV.U32 R9, RZ, RZ, R7 ;  /* 0x000000ffff097224 */ /* 0x000fe200078e0007 */
[----:B------:R-:W-:Y:S02]  /*0230*/  MOV R8, R6 ;  /* 0x0000000600087202 */ /* 0x000fe40000000f00 */
[----:B------:R-:W-:-:S09]  /*0240*/  MOV R4, R7 ;  /* 0x0000000700047202 */ /* 0x000fd20000000f00 */
[----:B------:R-:W-:-:S10]  /*0250*/  @!P0 DMUL R8, R8, 1.80143985094819840000e+16 ;  /* 0x4350000008088828 */ /* 0x000fd40000000000 */
[----:B------:R-:W-:Y:S02]  /*0260*/  @!P0 IMAD.MOV.U32 R4, RZ, RZ, R9 ;  /* 0x000000ffff048224 */ /* 0x000fe400078e0009 */
[----:B------:R-:W-:-:S03]  /*0270*/  @!P0 IMAD.MOV.U32 R6, RZ, RZ, R8 ;  /* 0x000000ffff068224 */ /* 0x000fc600078e0008 */
[----:B------:R-:W-:-:S04]  /*0280*/  IADD3 R3, PT, PT, R4, -0x1, RZ ;  /* 0xffffffff04037810 */ /* 0x000fc80007ffe0ff */
[----:B------:R-:W-:Y:S01]  /*0290*/  ISETP.GT.U32.AND P1, PT, R3, 0x7feffffe, PT ;  /* 0x7feffffe0300780c */ /* 0x000fe20003f24070 */
[----:B------:R-:W-:Y:S01]  /*02a0*/  IMAD.MOV.U32 R3, RZ, RZ, -0x3ff ;  /* 0xfffffc01ff037424 */ /* 0x000fe200078e00ff */
[----:B------:R-:W-:-:S11]  /*02b0*/  @!P0 MOV R3, 0xfffffbcb ;  /* 0xfffffbcb00038802 */ /* 0x000fd60000000f00 */
[----:B------:R-:W-:Y:S05]  /*02c0*/  @P1 BRA `(.L_x_153) ;  /* 0x0000000400001947 */ /* 0x000fea0003800000 */
[C---:B------:R-:W-:Y:S01]  /*02d0*/  LOP3.LUT R5, R4.reuse, 0xfffff, RZ, 0xc0, !PT ;  /* 0x000fffff04057812 */ /* 0x040fe200078ec0ff */
[----:B------:R-:W-:Y:S01]  /*02e0*/  IMAD.MOV.U32 R16, RZ, RZ, -0x748574fc ;  /* 0x8b7a8b04ff107424 */ /* 0x000fe200078e00ff */
[----:B------:R-:W-:Y:S01]  /*02f0*/  MOV R8, RZ ;  /* 0x000000ff00087202 */ /* 0x000fe20000000f00 */
[----:B------:R-:W-:Y:S01]  /*0300*/  UMOV UR6, 0x3ae80f1e ;  /* 0x3ae80f1e00067882 */ /* 0x000fe20000000000 */
[----:B------:R-:W-:Y:S01]  /*0310*/  LOP3.LUT R7, R5, 0x3ff00000, RZ, 0xfc, !PT ;  /* 0x3ff0000005077812 */ /* 0x000fe200078efcff */
[----:B------:R-:W-:Y:S01]  /*0320*/  UMOV UR7, 0x3eb1380b ;  /* 0x3eb1380b00077882 */ /* 0x000fe20000000000 */
[----:B------:R-:W-:Y:S01]  /*0330*/  MOV R17, 0x3ed0ee25 ;  /* 0x3ed0ee2500117802 */ /* 0x000fe20000000f00 */
[----:B------:R-:W-:Y:S01]  /*0340*/  UMOV UR8, 0x80000000 ;  /* 0x8000000000087882 */ /* 0x000fe20000000000 */
[----:B------:R-:W-:Y:S01]  /*0350*/  ISETP.GE.U32.AND P0, PT, R7, 0x3ff6a09f, PT ;  /* 0x3ff6a09f0700780c */ /* 0x000fe20003f06070 */
[----:B------:R-:W-:Y:S01]  /*0360*/  UMOV UR9, 0x43300000 ;  /* 0x4330000000097882 */ /* 0x000fe20000000000 */
[----:B------:R-:W-:-:S02]  /*0370*/  LEA.HI R3, R4, R3, RZ, 0xc ;  /* 0x0000000304037211 */ /* 0x000fc400078f60ff */
[----:B------:R-:W-:-:S09]  /*0380*/  MOV R19, 0x43300000 ;  /* 0x4330000000137802 */ /* 0x000fd20000000f00 */
[----:B------:R-:W-:Y:S01]  /*0390*/  @P0 IADD3 R5, PT, PT, R7, -0x100000, RZ ;  /* 0xfff0000007050810 */ /* 0x000fe20007ffe0ff */
[----:B------:R-:W-:-:S04]  /*03a0*/  @P0 VIADD R3, R3, 0x1 ;  /* 0x0000000103030836 */ /* 0x000fc80000000000 */
[----:B------:R-:W-:Y:S01]  /*03b0*/  @P0 IMAD.MOV.U32 R7, RZ, RZ, R5 ;  /* 0x000000ffff070224 */ /* 0x000fe200078e0005 */
[----:B------:R-:W-:-:S05]  /*03c0*/  LOP3.LUT R18, R3, 0x80000000, RZ, 0x3c, !PT ;  /* 0x8000000003127812 */ /* 0x000fca00078e3cff */
[C---:B------:R-:W-:Y:S02]  /*03d0*/  DADD R14, R6.reuse, 1 ;  /* 0x3ff00000060e7429 */ /* 0x040fe40000000000 */
[----:B------:R-:W-:-:S04]  /*03e0*/  DADD R6, R6, -1 ;  /* 0xbff0000006067429 */ /* 0x000fc80000000000 */
[----:B------:R-:W0:Y:S02]  /*03f0*/  MUFU.RCP64H R9, R15 ;  /* 0x0000000f00097308 */ /* 0x000e240000001800 */
[----:B0-----:R-:W-:-:S08]  /*0400*/  DFMA R10, -R14, R8, 1 ;  /* 0x3ff000000e0a742b */ /* 0x001fd00000000108 */
[----:B------:R-:W-:-:S08]  /*0410*/  DFMA R10, R10, R10, R10 ;  /* 0x0000000a0a0a722b */ /* 0x000fd0000000000a */
[----:B------:R-:W-:-:S08]  /*0420*/  DFMA R8, R8, R10, R8 ;  /* 0x0000000a0808722b */ /* 0x000fd00000000008 */
[----:B------:R-:W-:-:S08]  /*0430*/  DMUL R10, R6, R8 ;  /* 0x00000008060a7228 */ /* 0x000fd00000000000 */
[----:B------:R-:W-:-:S08]  /*0440*/  DFMA R10, R6, R8, R10 ;  /* 0x00000008060a722b */ /* 0x000fd0000000000a */
[----:B------:R-:W-:Y:S02]  /*0450*/  DMUL R12, R10, R10 ;  /* 0x0000000a0a0c7228 */ /* 0x000fe40000000000 */
[----:B------:R-:W-:-:S06]  /*0460*/  DADD R4, R6, -R10 ;  /* 0x0000000006047229 */ /* 0x000fcc000000080a */
[----:B------:R-:W-:Y:S01]  /*0470*/  DFMA R14, R12, UR6, R16 ;  /* 0x000000060c0e7c2b */ /* 0x000fe20008000010 */
[----:B------:R-:W-:Y:S01]  /*0480*/  UMOV UR6, 0x9f02676f ;  /* 0x9f02676f00067882 */ /* 0x000fe20000000000 */
[----:B------:R-:W-:Y:S01]  /*0490*/  UMOV UR7, 0x3ef3b266 ;  /* 0x3ef3b26600077882 */ /* 0x000fe20000000000 */
[----:B------:R-:W-:Y:S02]  /*04a0*/  DADD R16, R4, R4 ;  /* 0x0000000004107229 */ /* 0x000fe40000000004 */
[----:B------:R-:W-:Y:S01]  /*04b0*/  DADD R4, R18, -UR8 ;  /* 0x8000000812047e29 */ /* 0x000fe20008000000 */
[----:B------:R-:W-:Y:S01]  /*04c0*/  UMOV UR8, 0xfefa39ef ;  /* 0xfefa39ef00087882 */ /* 0x000fe20000000000 */
[----:B------:R-:W-:Y:S01]  /*04d0*/  UMOV UR9, 0x3fe62e42 ;  /* 0x3fe62e4200097882 */ /* 0x000fe20000000000 */
[----:B------:R-:W-:Y:S01]  /*04e0*/  DFMA R14, R12, R14, UR6 ;  /* 0x000000060c0e7e2b */ /* 0x000fe2000800000e */
[----:B------:R-:W-:Y:S01]  /*04f0*/  UMOV UR6, 0xa9ab0956 ;  /* 0xa9ab095600067882 */ /* 0x000fe20000000000 */
[----:B------:R-:W-:Y:S01]  /*0500*/  UMOV UR7, 0x3f1745cb ;  /* 0x3f1745cb00077882 */ /* 0x000fe20000000000 */
[----:B------:R-:W-:-:S02]  /*0510*/  DFMA R16, R6, -R10, R16 ;  /* 0x8000000a0610722b */ /* 0x000fc40000000010 */
[----:B------:R-:W-:-:S03]  /*0520*/  DFMA R6, R4, UR8, R10 ;  /* 0x0000000804067c2b */ /* 0x000fc6000800000a */
[----:B------:R-:W-:Y:S01]  /*0530*/  DFMA R14, R12, R14, UR6 ;  /* 0x000000060c0e7e2b */ /* 0x000fe2000800000e */
[----:B------:R-:W-:Y:S01]  /*0540*/  UMOV UR6, 0x2d1b5154 ;  /* 0x2d1b515400067882 */ /* 0x000fe20000000000 */
[----:B------:R-:W-:Y:S01]  /*0550*/  UMOV UR7, 0x3f3c71c7 ;  /* 0x3f3c71c700077882 */ /* 0x000fe20000000000 */
[----:B------:R-:W-:-:S05]  /*0560*/  DMUL R16, R8, R16 ;  /* 0x0000001008107228 */ /* 0x000fca0000000000 */
[----:B------:R-:W-:Y:S01]  /*0570*/  DFMA R14, R12, R14, UR6 ;  /* 0x000000060c0e7e2b */ /* 0x000fe2000800000e */
[----:B------:R-:W-:Y:S01]  /*0580*/  UMOV UR6, 0x923be72d ;  /* 0x923be72d00067882 */ /* 0x000fe20000000000 */
[----:B------:R-:W-:-:S06]  /*0590*/  UMOV UR7, 0x3f624924 ;  /* 0x3f62492400077882 */ /* 0x000fcc0000000000 */
        /* <DEDUP_REMOVED lines=8> */
[----:B------:R-:W-:Y:S02]  /*0620*/  UMOV UR7, 0x3fe62e42 ;  /* 0x3fe62e4200077882 */ /* 0x000fe40000000000 */
[----:B------:R-:W-:Y:S01]  /*0630*/  DFMA R18, R4, -UR6, R6 ;  /* 0x8000000604127c2b */ /* 0x000fe20008000006 */
[----:B------:R-:W-:Y:S01]  /*0640*/  UMOV UR6, 0x3b39803f ;  /* 0x3b39803f00067882 */ /* 0x000fe20000000000 */
[----:B------:R-:W-:Y:S02]  /*0650*/  UMOV UR7, 0x3c7abc9e ;  /* 0x3c7abc9e00077882 */ /* 0x000fe40000000000 */
[----:B------:R-:W-:-:S04]  /*0660*/  DMUL R14, R12, R14 ;  /* 0x0000000e0c0e7228 */ /* 0x000fc80000000000 */
[----:B------:R-:W-:-:S04]  /*0670*/  DADD R18, -R10, R18 ;  /* 0x000000000a127229 */ /* 0x000fc80000000112 */
[----:B------:R-:W-:-:S08]  /*0680*/  DFMA R14, R10, R14, R16 ;  /* 0x0000000e0a0e722b */ /* 0x000fd00000000010 */
[----:B------:R-:W-:-:S08]  /*0690*/  DADD R14, R14, -R18 ;  /* 0x000000000e0e7229 */ /* 0x000fd00000000812 */
[----:B------:R-:W-:-:S08]  /*06a0*/  DFMA R14, R4, UR6, R14 ;  /* 0x00000006040e7c2b */ /* 0x000fd0000800000e */
[----:B------:R-:W-:Y:S01]  /*06b0*/  DADD R6, R6, R14 ;  /* 0x0000000006067229 */ /* 0x000fe2000000000e */
[----:B------:R-:W-:Y:S10]  /*06c0*/  BRA `(.L_x_154) ;  /* 0x0000000000187947 */ /* 0x000ff40003800000 */
.L_x_153:
[----:B------:R-:W-:Y:S01]  /*06d0*/  IMAD.MOV.U32 R4, RZ, RZ, 0x0 ;  /* 0x00000000ff047424 */ /* 0x000fe200078e00ff */
[----:B------:R-:W-:Y:S02]  /*06e0*/  MOV R5, 0x7ff00000 ;  /* 0x7ff0000000057802 */ /* 0x000fe40000000f00 */
[----:B------:R-:W-:-:S04]  /*06f0*/  LOP3.LUT P0, RZ, R9, 0x7fffffff, RZ, 0xc0, !PT ;  /* 0x7fffffff09ff7812 */ /* 0x000fc8000780c0ff */
[----:B------:R-:W-:-:S10]  /*0700*/  DFMA R4, R8, R4, +INF ;  /* 0x7ff000000804742b */ /* 0x000fd40000000004 */
[----:B------:R-:W-:Y:S02]  /*0710*/  FSEL R6, R4, RZ, P0 ;  /* 0x000000ff04067208 */ /* 0x000fe40000000000 */
[----:B------:R-:W-:-:S07]  /*0720*/  FSEL R7, R5, -QNAN , P0 ;  /* 0xfff0000005077808 */ /* 0x000fce0000000000 */
.L_x_154:
[----:B------:R-:W-:Y:S05]  /*0730*/  BSYNC.RECONVERGENT B0 ;  /* 0x0000000000007941 */ /* 0x000fea0003800200 */
.L_x_152:
[----:B------:R-:W0:Y:S08]  /*0740*/  LDC.64 R10, c[0x0][0x380] ;  /* 0x0000e000ff0a7b82 */ /* 0x000e300000000a00 */
[----:B------:R-:W1:Y:S01]  /*0750*/  LDC.64 R4, c[0x0][0x388] ;  /* 0x0000e200ff047b82 */ /* 0x000e620000000a00 */
[----:B0-----:R-:W-:-:S06]  /*0760*/  IMAD.WIDE R10, R0, 0x8, R10 ;  /* 0x00000008000a7825 */ /* 0x001fcc00078e020a */
[----:B------:R-:W2:Y:S01]  /*0770*/  LDG.E.64 R10, desc[UR4][R10.64] ;  /* 0x000000040a0a7981 */ /* 0x000ea2000c1e1b00 */
[----:B-1----:R-:W-:-:S06]  /*0780*/  IMAD.WIDE R4, R2, 0x8, R4 ;  /* 0x0000000802047825 */ /* 0x002fcc00078e0204 */
[----:B------:R-:W3:Y:S01]  /*0790*/  LDG.E.64 R4, desc[UR4][R4.64] ;  /* 0x0000000404047981 */ /* 0x000ee2000c1e1b00 */
[----:B--2---:R-:W-:Y:S02]  /*07a0*/  DADD R12, R10, R10 ;  /* 0x000000000a0c7229 */ /* 0x004fe4000000000a */
[----:B---3--:R-:W-:-:S06]  /*07b0*/  DADD R8, R4, R4 ;  /* 0x0000000004087229 */ /* 0x008fcc0000000004 */
[C---:B------:R-:W-:Y:S02]  /*07c0*/  DFMA R12, R6.reuse, 4, -R12 ;  /* 0x40100000060c782b */ /* 0x040fe4000000080c */
[----:B------:R-:W-:Y:S01]  /*07d0*/  DFMA R6, R6, 5, -R8 ;  /* 0x401400000606782b */ /* 0x000fe20000000808 */
[----:B------:R-:W-:Y:S10]  /*07e0*/  BRA `(.L_x_151) ;  /* 0x0000000000287947 */ /* 0x000ff40003800000 */
.L_x_150:
[----:B0-----:R-:W0:Y:S08]  /*07f0*/  LDC.64 R6, c[0x0][0x380] ;  /* 0x0000e000ff067b82 */ /* 0x001e300000000a00 */
[----:B------:R-:W1:Y:S01]  /*0800*/  LDC.64 R4, c[0x0][0x388] ;  /* 0x0000e200ff047b82 */ /* 0x000e620000000a00 */
[----:B0-----:R-:W-:-:S06]  /*0810*/  IMAD.WIDE R8, R0, 0x8, R6 ;  /* 0x0000000800087825 */ /* 0x001fcc00078e0206 */
[----:B------:R-:W2:Y:S01]  /*0820*/  LDG.E.64 R8, desc[UR4][R8.64] ;  /* 0x0000000408087981 */ /* 0x000ea2000c1e1b00 */
[----:B-1----:R-:W-:-:S06]  /*0830*/  IMAD.WIDE R4, R2, 0x8, R4 ;  /* 0x0000000802047825 */ /* 0x002fcc00078e0204 */
[----:B------:R-:W3:Y:S01]  /*0840*/  LDG.E.64 R4, desc[UR4][R4.64] ;  /* 0x0000000404047981 */ /* 0x000ee2000c1e1b00 */
[----:B--2---:R-:W-:Y:S02]  /*0850*/  DADD R12, R8, R8 ;  /* 0x00000000080c7229 */ /* 0x004fe40000000008 */
[----:B---3--:R-:W-:-:S06]  /*0860*/  DADD R6, R4, R4 ;  /* 0x0000000004067229 */ /* 0x008fcc0000000004 */
[----:B------:R-:W-:Y:S02]  /*0870*/  DADD R12, -R12, 8 ;  /* 0x402000000c0c7429 */ /* 0x000fe40000000100 */
[----:B------:R-:W-:-:S11]  /*0880*/  DADD R6, -R6, 10 ;  /* 0x4024000006067429 */ /* 0x000fd60000000100 */
.L_x_151:
[----:B------:R-:W1:Y:S01]  /*0890*/  LDC.64 R4, c[0x0][0x3a8] ;  /* 0x0000ea00ff047b82 */ /* 0x000e620000000a00 */
[----:B0-----:R-:W-:Y:S01]  /*08a0*/  DADD R6, R12, -R6 ;  /* 0x000000000c067229 */ /* 0x001fe20000000806 */
[----:B-1----:R-:W-:-:S06]  /*08b0*/  IMAD.WIDE R4, R2, 0x8, R4 ;  /* 0x0000000802047825 */ /* 0x002fcc00078e0204 */
[----:B------:R-:W-:Y:S01]  /*08c0*/  STG.E.64 desc[UR4][R4.64], R6 ;  /* 0x0000000604007986 */ /* 0x000fe2000c101b04 */
[----:B------:R-:W-:Y:S05]  /*08d0*/  EXIT ;  /* 0x000000000000794d */ /* 0x000fea0003800000 */
.L_x_155:
        /* <DEDUP_REMOVED lines=10> */
.L_x_275:


//--------------------- .text._Z16detrender_qtrfitPKdS0_S0_ififiS0_iPKfifiS0_S0_S0_S0_S0_S0_S0_S0_PKiPd --------------------------
	.section	.text._Z16detrender_qtrfitPKdS0_S0_ififiS0_iPKfifiS0_S0_S0_S0_S0_S0_S0_S0_PKiPd,"ax",@progbits
	.align	128
        .global         _Z16detrender_qtrfitPKdS0_S0_ififiS0_iPKfifiS0_S0_S0_S0_S0_S0_S0_S0_PKiPd
        .type           _Z16detrender_qtrfitPKdS0_S0_ififiS0_iPKfifiS0_S0_S0_S0_S0_S0_S0_S0_PKiPd,@function
        .size           _Z16detrender_qtrfitPKdS0_S0_ififiS0_iPKfifiS0_S0_S0_S0_S0_S0_S0_S0_PKiPd,(.L_x_266 - _Z16detrender_qtrfitPKdS0_S0_ififiS0_iPKfifiS0_S0_S0_S0_S0_S0_S0_S0_PKiPd)
        .other          _Z16detrender_qtrfitPKdS0_S0_ififiS0_iPKfifiS0_S0_S0_S0_S0_S0_S0_S0_PKiPd,@"STO_CUDA_ENTRY STV_DEFAULT"
_Z16detrender_qtrfitPKdS0_S0_ififiS0_iPKfifiS0_S0_S0_S0_S0_S0_S0_S0_PKiPd:
.text._Z16detrender_qtrfitPKdS0_S0_ififiS0_iPKfifiS0_S0_S0_S0_S0_S0_S0_S0_PKiPd:
[----:B------:R-:W-:Y:S01]  /*0000*/  LDC R1, c[0x0][0x37c] ;  /* 0x0000df00ff017b82 */ /* 0x000fe20000000800 */
[----:B------:R-:W0:Y:S07]  /*0010*/  LDCU UR4, c[0x0][0x3b8] ;  /* 0x00007700ff0477ac */ /* 0x000e2e0008000800 */
[----:B------:R-:W1:Y:S01]  /*0020*/  LDC R82, c[0x0][0x360] ;  /* 0x0000d800ff527b82 */ /* 0x000e620000000800 */
[----:B------:R-:W2:Y:S01]  /*0030*/  LDCU.64 UR6, c[0x0][0x358] ;  /* 0x00006b00ff0677ac */ /* 0x000ea20008000a00 */
[----:B0-----:R-:W-:-:S05]  /*0040*/  IMAD.U32 R12, RZ, RZ, UR4 ;  /* 0x00000004ff0c7e24 */ /* 0x001fca000f8e00ff */
[----:B------:R-:W-:-:S13]  /*0050*/  ISETP.GE.AND P0, PT, R12, 0x1, PT ;  /* 0x000000010c00780c */ /* 0x000fda0003f06270 */
[----:B--2---:R-:W-:Y:S05]  /*0060*/  @!P0 BRA `(.L_x_156) ;  /* 0x0000000000508947 */ /* 0x004fea0003800000 */
[----:B------:R-:W0:Y:S01]  /*0070*/  S2UR UR5, SR_CgaCtaId ;  /* 0x00000000000579c3 */ /* 0x000e220000008800 */
[----:B------:R-:W2:Y:S01]  /*0080*/  S2R R0, SR_TID.X ;  /* 0x0000000000007919 */ /* 0x000ea20000002100 */
[----:B------:R-:W-:Y:S01]  /*0090*/  BSSY.RECONVERGENT B0, `(.L_x_156) ;  /* 0x0000011000007945 */ /* 0x000fe20003800200 */
[----:B------:R-:W-:Y:S01]  /*00a0*/  IMAD.MOV.U32 R7, RZ, RZ, RZ ;  /* 0x000000ffff077224 */ /* 0x000fe200078e00ff */
[----:B------:R-:W-:Y:S01]  /*00b0*/  UMOV UR4, 0x400 ;  /* 0x0000040000047882 */ /* 0x000fe20000000000 */
[----:B------:R-:W3:Y:S03]  /*00c0*/  LDCU UR8, c[0x0][0x3b8] ;  /* 0x00007700ff0877ac */ /* 0x000ee60008000800 */
[----:B------:R-:W4:Y:S01]  /*00d0*/  LDC.64 R4, c[0x0][0x3b0] ;  /* 0x0000ec00ff047b82 */ /* 0x000f220000000a00 */
[----:B0--3--:R-:W-:-:S12]  /*00e0*/  ULEA UR4, UR5, UR4, 0x18 ;  /* 0x0000000405047291 */ /* 0x009fd8000f8ec0ff */
.L_x_158:
[----:B0-2---:R-:W-:Y:S02]  /*00f0*/  IMAD.IADD R9, R7, 0x1, R0 ;  /* 0x0000000107097824 */ /* 0x005fe400078e0200 */
[----:B------:R-:W-:-:S05]  /*0100*/  IMAD.U32 R12, RZ, RZ, UR8 ;  /* 0x00000008ff0c7e24 */ /* 0x000fca000f8e00ff */
[----:B------:R-:W-:-:S13]  /*0110*/  ISETP.GE.AND P0, PT, R9, R12, PT ;  /* 0x0000000c0900720c */ /* 0x000fda0003f06270 */
[----:B------:R-:W-:Y:S05]  /*0120*/  @P0 BRA `(.L_x_157) ;  /* 0x00000000001c0947 */ /* 0x000fea0003800000 */
[----:B----4-:R-:W-:-:S06]  /*0130*/  IMAD.WIDE R2, R9, 0x8, R4 ;  /* 0x0000000809027825 */ /* 0x010fcc00078e0204 */
[----:B------:R-:W2:Y:S01]  /*0140*/  LDG.E.64 R2, desc[UR6][R2.64] ;  /* 0x0000000602027981 */ /* 0x000ea2000c1e1b00 */
[----:B------:R-:W-:Y:S01]  /*0150*/  LEA R9, R9, UR4, 0x3 ;  /* 0x0000000409097c11 */ /* 0x000fe2000f8e18ff */
[----:B-1----:R-:W-:-:S05]  /*0160*/  IMAD.IADD R7, R82, 0x1, R7 ;  /* 0x0000000152077824 */ /* 0x002fca00078e0207 */
[----:B------:R-:W-:Y:S01]  /*0170*/  ISETP.GE.AND P0, PT, R7, R12, PT ;  /* 0x0000000c0700720c */ /* 0x000fe20003f06270 */
[----:B--2---:R0:W-:-:S12]  /*0180*/  STS.64 [R9], R2 ;  /* 0x0000000209007388 */ /* 0x0041d80000000a00 */
[----:B------:R-:W-:Y:S05]  /*0190*/  @!P0 BRA `(.L_x_158) ;  /* 0xfffffffc00d48947 */ /* 0x000fea000383ffff */
.L_x_157:
[----:B------:R-:W-:Y:S05]  /*01a0*/  BSYNC.RECONVERGENT B0 ;  /* 0x0000000000007941 */ /* 0x000fea0003800200 */
.L_x_156:
[----:B----4-:R-:W2:Y:S01]  /*01b0*/  S2R R5, SR_CTAID.Y ;  /* 0x0000000000057919 */ /* 0x010ea20000002600 */
[----:B------:R-:W2:Y:S02]  /*01c0*/  LDCU UR5, c[0x0][0x3c8] ;  /* 0x00007900ff0577ac */ /* 0x000ea40008000800 */
[----:B--2---:R-:W-:-:S13]  /*01d0*/  ISETP.GE.AND P0, PT, R5, UR5, PT ;  /* 0x0000000505007c0c */ /* 0x004fda000bf06270 */
[----:B------:R-:W-:Y:S05]  /*01e0*/  @P0 EXIT ;  /* 0x000000000000094d */ /* 0x000fea0003800000 */
[----:B------:R-:W2:Y:S08]  /*01f0*/  LDC R0, c[0x0][0x3d0] ;  /* 0x0000f400ff007b82 */ /* 0x000eb00000000800 */
[----:B0-----:R-:W0:Y:S01]  /*0200*/  LDC.64 R2, c[0x0][0x3c0] ;  /* 0x0000f000ff027b82 */ /* 0x001e220000000a00 */
[----:B--2---:R-:W-:Y:S01]  /*0210*/  ISETP.GE.AND P0, PT, R0, 0x1, PT ;  /* 0x000000010000780c */ /* 0x004fe20003f06270 */
[----:B0-----:R-:W-:-:S12]  /*0220*/  IMAD.WIDE.U32 R2, R5, 0x4, R2 ;  /* 0x0000000405027825 */ /* 0x001fd800078e0002 */
[----:B------:R-:W-:Y:S05]  /*0230*/  @!P0 EXIT ;  /* 0x000000000000894d */ /* 0x000fea0003800000 */
[----:B------:R-:W2:Y:S01]  /*0240*/  LDG.E R83, desc[UR6][R2.64] ;  /* 0x0000000602537981 */ /* 0x000ea2000c1e1900 */
[----:B------:R-:W0:Y:S01]  /*0250*/  S2UR UR5, SR_CgaCtaId ;  /* 0x00000000000579c3 */ /* 0x000e220000008800 */
[----:B------:R-:W-:Y:S01]  /*0260*/  UMOV UR4, 0x400 ;  /* 0x0000040000047882 */ /* 0x000fe20000000000 */
[----:B------:R-:W-:Y:S01]  /*0270*/  IMAD.MOV.U32 R84, RZ, RZ, RZ ;  /* 0x000000ffff547224 */ /* 0x000fe200078e00ff */
[----:B0-----:R-:W-:-:S06]  /*0280*/  ULEA UR4, UR5, UR4, 0x18 ;  /* 0x0000000405047291 */ /* 0x001fcc000f8ec0ff */
[----:B------:R-:W-:Y:S02]  /*0290*/  LEA R85, R12, UR4, 0x3 ;  /* 0x000000040c557c11 */ /* 0x000fe4000f8e18ff */
[----:B------:R-:W0:Y:S03]  /*02a0*/  I2F.F64 R12, R12 ;  /* 0x0000000c000c7312 */ /* 0x000e260000201c00 */
[----:B-1----:R-:W-:-:S05]  /*02b0*/  IMAD R87, R82, 0x8, R85 ;  /* 0x0000000852577824 */ /* 0x002fca00078e0255 */
[----:B------:R-:W-:-:S05]  /*02c0*/  LEA R89, R82, R87, 0x3 ;  /* 0x0000005752597211 */ /* 0x000fca00078e18ff */
[----:B------:R-:W-:-:S04]  /*02d0*/  IMAD R91, R82, 0x8, R89 ;  /* 0x00000008525b7824 */ /* 0x000fc800078e0259 */
[----:B------:R-:W-:-:S04]  /*02e0*/  IMAD R93, R82, 0x8, R91 ;  /* 0x00000008525d7824 */ /* 0x000fc800078e025b */
[----:B------:R-:W-:Y:S01]  /*02f0*/  IMAD R86, R82, 0x8, R93 ;  /* 0x0000000852567824 */ /* 0x000fe200078e025d */
[----:B0-2---:R1:W2:Y:S06]  /*0300*/  F2F.F64.F32 R14, R83 ;  /* 0x00000053000e7310 */ /* 0x0052ac0000201800 */
.L_x_195:
[----:B------:R-:W-:Y:S05]  /*0310*/  YIELD ;  /* 0x0000000000007946 */ /* 0x000fea0003800000 */
[----:B0-----:R-:W0:Y:S01]  /*0320*/  S2UR UR4, SR_CTAID.X ;  /* 0x00000000000479c3 */ /* 0x001e220000002500 */
[----:B------:R-:W3:Y:S01]  /*0330*/  LDCU UR5, c[0x0][0x3d0] ;  /* 0x00007a00ff0577ac */ /* 0x000ee20008000800 */
[----:B0-----:R-:W-:-:S05]  /*0340*/  VIADD R88, R84, UR4 ;  /* 0x0000000454587c36 */ /* 0x001fca0008000000 */
[----:B---3--:R-:W-:-:S13]  /*0350*/  ISETP.GE.AND P0, PT, R88, UR5, PT ;  /* 0x0000000558007c0c */ /* 0x008fda000bf06270 */
[----:B-----5:R-:W-:Y:S05]  /*0360*/  @P0 EXIT ;  /* 0x000000000000094d */ /* 0x020fea0003800000 */
[----:B------:R-:W0:Y:S01]  /*0370*/  LDC.64 R2, c[0x0][0x418] ;  /* 0x00010600ff027b82 */ /* 0x000e220000000a00 */
[----:B------:R-:W3:Y:S01]  /*0380*/  LDCU UR4, c[0x0][0x3a0] ;  /* 0x00007400ff0477ac */ /* 0x000ee20008000800 */
[----:B0-----:R-:W-:-:S06]  /*0390*/  IMAD.WIDE R2, R88, 0x4, R2 ;  /* 0x0000000458027825 */ /* 0x001fcc00078e0202 */
[----:B------:R-:W3:Y:S01]  /*03a0*/  LDG.E R2, desc[UR6][R2.64] ;  /* 0x0000000602027981 */ /* 0x000ee2000c1e1900 */
[----:B------:R-:W-:Y:S01]  /*03b0*/  IMAD.MOV.U32 R10, RZ, RZ, 0x0 ;  /* 0x00000000ff0a7424 */ /* 0x000fe200078e00ff */
[----:B------:R-:W-:Y:S02]  /*03c0*/  MOV R11, 0x7ff80000 ;  /* 0x7ff80000000b7802 */ /* 0x000fe40000000f00 */
[----:B---3--:R-:W-:-:S13]  /*03d0*/  ISETP.GE.AND P0, PT, R2, UR4, PT ;  /* 0x0000000402007c0c */ /* 0x008fda000bf06270 */
[----:B------:R-:W-:Y:S05]  /*03e0*/  @!P0 BRA `(.L_x_159) ;  /* 0x0000003000d48947 */ /* 0x000fea0003800000 */
[----:B------:R-:W0:Y:S01]  /*03f0*/  S2R R26, SR_TID.X ;  /* 0x00000000001a7919 */ /* 0x000e220000002100 */
[----:B------:R-:W3:Y:S01]  /*0400*/  LDCU UR4, c[0x0][0x3cc] ;  /* 0x00007980ff0477ac */ /* 0x000ee20008000800 */
[----:B------:R-:W-:-:S05]  /*0410*/  I2FP.F32.S32 R4, R88 ;  /* 0x0000005800047245 */ /* 0x000fca0000201400 */
[----:B---3--:R-:W-:Y:S01]  /*0420*/  FMUL R4, R4, UR4 ;  /* 0x0000000404047c20 */ /* 0x008fe20008400000 */
[----:B------:R-:W-:Y:S05]  /*0430*/  WARPSYNC.ALL ;  /* 0x0000000000007948 */ /* 0x000fea0003800000 */
[----:B------:R-:W2:Y:S01]  /*0440*/  F2F.F64.F32 R16, R4 ;  /* 0x0000000400107310 */ /* 0x000ea20000201800 */
[C---:B0-----:R-:W-:Y:S02]  /*0450*/  IMAD R18, R26.reuse, 0x8, R85 ;  /* 0x000000081a127824 */ /* 0x041fe400078e0255 */
[C---:B------:R-:W-:Y:S02]  /*0460*/  IMAD R19, R26.reuse, 0x8, R87 ;  /* 0x000000081a137824 */ /* 0x040fe400078e0257 */
[C---:B------:R-:W-:Y:S01]  /*0470*/  IMAD R28, R26.reuse, 0x8, R89 ;  /* 0x000000081a1c7824 */ /* 0x040fe200078e0259 */
[----:B------:R-:W-:Y:S01]  /*0480*/  STS.64 [R18], RZ ;  /* 0x000000ff12007388 */ /* 0x000fe20000000a00 */
[----:B------:R-:W-:-:S02]  /*0490*/  IMAD R29, R26, 0x8, R91 ;  /* 0x000000081a1d7824 */ /* 0x000fc400078e025b */
[C---:B------:R-:W-:Y:S01]  /*04a0*/  IMAD R30, R26.reuse, 0x8, R93 ;  /* 0x000000081a1e7824 */ /* 0x040fe200078e025d */
[----:B------:R-:W-:Y:S01]  /*04b0*/  STS.64 [R19], RZ ;  /* 0x000000ff13007388 */ /* 0x000fe20000000a00 */
[----:B------:R-:W-:Y:S01]  /*04c0*/  IMAD R5, R26, 0x8, R86 ;  /* 0x000000081a057824 */ /* 0x000fe200078e0256 */
[----:B--2---:R-:W-:Y:S02]  /*04d0*/  DFMA R2, R14, -0.5, R16 ;  /* 0xbfe000000e02782b */ /* 0x004fe40000000010 */
[----:B------:R-:W-:Y:S04]  /*04e0*/  STS.64 [R28], RZ ;  /* 0x000000ff1c007388 */ /* 0x000fe80000000a00 */
[----:B------:R-:W-:Y:S01]  /*04f0*/  STS.64 [R29], RZ ;  /* 0x000000ff1d007388 */ /* 0x000fe20000000a00 */
[----:B------:R0:W2:Y:S03]  /*0500*/  F2F.F32.F64 R0, R2 ;  /* 0x0000000200007310 */ /* 0x0000a60000301000 */
[----:B------:R-:W-:Y:S04]  /*0510*/  STS.64 [R30], RZ ;  /* 0x000000ff1e007388 */ /* 0x000fe80000000a00 */
[----:B------:R3:W-:Y:S01]  /*0520*/  STS.64 [R5], RZ ;  /* 0x000000ff05007388 */ /* 0x0007e20000000a00 */
[----:B------:R-:W4:Y:S01]  /*0530*/  LDC R7, c[0x0][0x3a4] ;  /* 0x0000e900ff077b82 */ /* 0x000f220000000800 */
[----:B------:R-:W-:Y:S07]  /*0540*/  BSSY.RECONVERGENT B0, `(.L_x_160) ;  /* 0x000000f000007945 */ /* 0x000fee0003800200 */
[----:B0-----:R-:W0:Y:S01]  /*0550*/  LDC R3, c[0x0][0x3a4] ;  /* 0x0000e900ff037b82 */ /* 0x001e220000000800 */
[----:B----4-:R-:W3:Y:S07]  /*0560*/  MUFU.RCP R2, R7 ;  /* 0x0000000700027308 */ /* 0x010eee0000001000 */
[----:B------:R-:W-:Y:S06]  /*0570*/  BAR.SYNC.DEFER_BLOCKING 0x0 ;  /* 0x0000000000007b1d */ /* 0x000fec0000010000 */
[----:B--2---:R-:W2:Y:S01]  /*0580*/  FCHK P0, R0, R7 ;  /* 0x0000000700007302 */ /* 0x004ea20000000000 */
[----:B---3--:R-:W-:-:S04]  /*0590*/  FFMA R5, R2, -R7, 1 ;  /* 0x3f80000002057423 */ /* 0x008fc80000000807 */
[----:B------:R-:W-:-:S04]  /*05a0*/  FFMA R5, R2, R5, R2 ;  /* 0x0000000502057223 */ /* 0x000fc80000000002 */
[----:B------:R-:W-:-:S04]  /*05b0*/  FFMA R2, R0, R5, RZ ;  /* 0x0000000500027223 */ /* 0x000fc800000000ff */
[----:B------:R-:W-:-:S04]  /*05c0*/  FFMA R6, R2, -R7, R0 ;  /* 0x8000000702067223 */ /* 0x000fc80000000000 */
[----:B------:R-:W-:Y:S01]  /*05d0*/  FFMA R5, R5, R6, R2 ;  /* 0x0000000605057223 */ /* 0x000fe20000000002 */
[----:B0-2---:R-:W-:Y:S06]  /*05e0*/  @!P0 BRA `(.L_x_161) ;  /* 0x0000000000108947 */ /* 0x005fec0003800000 */
[----:B------:R-:W-:Y:S02]  /*05f0*/  MOV R2, R0 ;  /* 0x0000000000027202 */ /* 0x000fe40000000f00 */
[----:B------:R-:W-:-:S07]  /*0600*/  MOV R22, 0x620 ;  /* 0x0000062000167802 */ /* 0x000fce0000000f00 */
[----:B-1----:R-:W-:Y:S05]  /*0610*/  CALL.REL.NOINC `($__internal_10_$__cuda_sm3x_div_rn_noftz_f32_slowpath) ;  /* 0x0000003400dc7944 */ /* 0x002fea0003c00000 */
[----:B------:R-:W-:-:S07]  /*0620*/  IMAD.MOV.U32 R5, RZ, RZ, R9 ;  /* 0x000000ffff057224 */ /* 0x000fce00078e0009 */
.L_x_161:
[----:B------:R-:W-:Y:S05]  /*0630*/  BSYNC.RECONVERGENT B0 ;  /* 0x0000000000007941 */ /* 0x000fea0003800200 */
.L_x_160:
[----:B------:R-:W0:Y:S01]  /*0640*/  LDC R9, c[0x0][0x3a4] ;  /* 0x0000e900ff097b82 */ /* 0x000e220000000800 */
[----:B------:R-:W2:Y:S01]  /*0650*/  FRND.CEIL R5, R5 ;  /* 0x0000000500057307 */ /* 0x000ea20000209000 */
[----:B------:R-:W-:Y:S01]  /*0660*/  FADD R20, R83, R0 ;  /* 0x0000000053147221 */ /* 0x000fe20000000000 */
[----:B------:R-:W-:Y:S06]  /*0670*/  BSSY.RECONVERGENT B0, `(.L_x_162) ;  /* 0x000000f000007945 */ /* 0x000fec0003800200 */
[----:B--2---:R-:W2:Y:S08]  /*0680*/  F2I.S64 R6, R5 ;  /* 0x0000000500067311 */ /* 0x004eb00000201900 */
[----:B0-----:R-:W0:Y:S01]  /*0690*/  MUFU.RCP R2, R9 ;  /* 0x0000000900027308 */ /* 0x001e220000001000 */
[----:B--2---:R-:W-:-:S07]  /*06a0*/  IMAD.MOV.U32 R90, RZ, RZ, R6 ;  /* 0x000000ffff5a7224 */ /* 0x004fce00078e0006 */
[----:B------:R-:W2:Y:S01]  /*06b0*/  FCHK P0, R20, R9 ;  /* 0x0000000914007302 */ /* 0x000ea20000000000 */
[----:B0-----:R-:W-:-:S04]  /*06c0*/  FFMA R7, R2, -R9, 1 ;  /* 0x3f80000002077423 */ /* 0x001fc80000000809 */
[----:B------:R-:W-:-:S04]  /*06d0*/  FFMA R2, R2, R7, R2 ;  /* 0x0000000702027223 */ /* 0x000fc80000000002 */
[----:B------:R-:W-:-:S04]  /*06e0*/  FFMA R7, R2, R20, RZ ;  /* 0x0000001402077223 */ /* 0x000fc800000000ff */
[----:B------:R-:W-:-:S04]  /*06f0*/  FFMA R8, R7, -R9, R20 ;  /* 0x8000000907087223 */ /* 0x000fc80000000014 */
[----:B------:R-:W-:Y:S01]  /*0700*/  FFMA R2, R2, R8, R7 ;  /* 0x0000000802027223 */ /* 0x000fe20000000007 */
[----:B--2---:R-:W-:Y:S06]  /*0710*/  @!P0 BRA `(.L_x_163) ;  /* 0x0000000000108947 */ /* 0x004fec0003800000 */
[----:B------:R-:W-:Y:S01]  /*0720*/  IMAD.MOV.U32 R2, RZ, RZ, R20 ;  /* 0x000000ffff027224 */ /* 0x000fe200078e0014 */
[----:B------:R-:W-:-:S07]  /*0730*/  MOV R22, 0x750 ;  /* 0x0000075000167802 */ /* 0x000fce0000000f00 */
[----:B-1----:R-:W-:Y:S05]  /*0740*/  CALL.REL.NOINC `($__internal_10_$__cuda_sm3x_div_rn_noftz_f32_slowpath) ;  /* 0x0000003400907944 */ /* 0x002fea0003c00000 */
[----:B------:R-:W-:-:S07]  /*0750*/  IMAD.MOV.U32 R2, RZ, RZ, R9 ;  /* 0x000000ffff027224 */ /* 0x000fce00078e0009 */
.L_x_163:
[----:B------:R-:W-:Y:S05]  /*0760*/  BSYNC.RECONVERGENT B0 ;  /* 0x0000000000007941 */ /* 0x000fea0003800200 */
.L_x_162:
[----:B------:R-:W0:Y:S01]  /*0770*/  LDC R9, c[0x0][0x3a4] ;  /* 0x0000e900ff097b82 */ /* 0x000e220000000800 */
[----:B------:R-:W2:Y:S01]  /*0780*/  FRND.FLOOR R2, R2 ;  /* 0x0000000200027307 */ /* 0x000ea20000205000 */
[----:B------:R-:W-:Y:S07]  /*0790*/  BSSY.RECONVERGENT B0, `(.L_x_164) ;  /* 0x000000f000007945 */ /* 0x000fee0003800200 */
        /* <DEDUP_REMOVED lines=10> */
[----:B------:R-:W-:Y:S02]  /*0840*/  MOV R2, R4 ;  /* 0x0000000400027202 */ /* 0x000fe40000000f00 */
[----:B------:R-:W-:-:S07]  /*0850*/  MOV R22, 0x870 ;  /* 0x0000087000167802 */ /* 0x000fce0000000f00 */
[----:B-1----:R-:W-:Y:S05]  /*0860*/  CALL.REL.NOINC `($__internal_10_$__cuda_sm3x_div_rn_noftz_f32_slowpath) ;  /* 0x0000003400487944 */ /* 0x002fea0003c00000 */
[----:B------:R-:W-:-:S07]  /*0870*/  IMAD.MOV.U32 R133, RZ, RZ, R9 ;  /* 0x000000ffff857224 */ /* 0x000fce00078e0009 */
.L_x_165:
[----:B------:R-:W-:Y:S05]  /*0880*/  BSYNC.RECONVERGENT B0 ;  /* 0x0000000000007941 */ /* 0x000fea0003800200 */
.L_x_164:
[----:B------:R-:W-:Y:S01]  /*0890*/  IMAD.IADD R31, R90, 0x1, R26 ;  /* 0x000000015a1f7824 */ /* 0x000fe200078e021a */
[----:B------:R-:W0:Y:S01]  /*08a0*/  F2I.S64 R132, R133 ;  /* 0x0000008500847311 */ /* 0x000e220000201900 */
[----:B------:R-:W2:Y:S01]  /*08b0*/  LDCU UR9, c[0x0][0x3b8] ;  /* 0x00007700ff0977ac */ /* 0x000ea20008000800 */
[----:B------:R-:W-:Y:S02]  /*08c0*/  BSSY.RECONVERGENT B1, `(.L_x_166) ;  /* 0x0000051000017945 */ /* 0x000fe40003800200 */
[----:B------:R-:W-:Y:S01]  /*08d0*/  ISETP.GT.AND P0, PT, R31, R92, PT ;  /* 0x0000005c1f00720c */ /* 0x000fe20003f04270 */
[----:B------:R-:W3:Y:S01]  /*08e0*/  LDCU UR8, c[0x0][0x3a8] ;  /* 0x00007500ff0877ac */ /* 0x000ee20008000800 */
[----:B------:R-:W4:Y:S11]  /*08f0*/  LDCU.64 UR10, c[0x0][0x388] ;  /* 0x00007100ff0a77ac */ /* 0x000f360008000a00 */
[----:B0-----:R-:W-:Y:S05]  /*0900*/  @P0 BRA `(.L_x_167) ;  /* 0x0000000400300947 */ /* 0x001fea0003800000 */
[----:B------:R0:W0:Y:S02]  /*0910*/  F2F.F64.F32 R4, R0 ;  /* 0x0000000000047310 */ /* 0x0000240000201800 */
.L_x_173:
[----:B------:R-:W-:Y:S01]  /*0920*/  ISETP.GE.AND P0, PT, R31, RZ, PT ;  /* 0x000000ff1f00720c */ /* 0x000fe20003f06270 */
[----:B------:R-:W-:-:S12]  /*0930*/  BSSY.RELIABLE B2, `(.L_x_168) ;  /* 0x0000046000027945 */ /* 0x000fd80003800100 */
[----:B------:R-:W-:Y:S05]  /*0940*/  @!P0 BRA `(.L_x_169) ;  /* 0x0000000400108947 */ /* 0x000fea0003800000 */
[----:B---3--:R-:W-:-:S13]  /*0950*/  ISETP.GE.AND P0, PT, R31, UR8, PT ;  /* 0x000000081f007c0c */ /* 0x008fda000bf06270 */
[----:B------:R-:W-:Y:S05]  /*0960*/  @P0 BREAK.RELIABLE B2 ;  /* 0x0000000000020942 */ /* 0x000fea0003800100 */
[----:B------:R-:W-:Y:S05]  /*0970*/  @P0 BRA `(.L_x_167) ;  /* 0x0000000400140947 */ /* 0x000fea0003800000 */
[----:B------:R-:W3:Y:S02]  /*0980*/  LDC.64 R6, c[0x0][0x390] ;  /* 0x0000e400ff067b82 */ /* 0x000ee40000000a00 */
[----:B---3--:R-:W-:-:S06]  /*0990*/  IMAD.WIDE.U32 R6, R31, 0x8, R6 ;  /* 0x000000081f067825 */ /* 0x008fcc00078e0006 */
[----:B------:R-:W3:Y:S01]  /*09a0*/  LDG.E.64 R6, desc[UR6][R6.64] ;  /* 0x0000000606067981 */ /* 0x000ee2000c1e1b00 */
[----:B------:R-:W-:Y:S01]  /*09b0*/  BSSY.RECONVERGENT B3, `(.L_x_169) ;  /* 0x000003d000037945 */ /* 0x000fe20003800200 */
[----:B---3--:R-:W-:-:S14]  /*09c0*/  DSETP.NEU.AND P0, PT, R6, RZ, PT ;  /* 0x000000ff0600722a */ /* 0x008fdc0003f0d000 */
[----:B------:R-:W-:Y:S05]  /*09d0*/  @!P0 BRA `(.L_x_170) ;  /* 0x0000000000e88947 */ /* 0x000fea0003800000 */
[----:B------:R-:W3:Y:S02]  /*09e0*/  LDC.64 R8, c[0x0][0x380] ;  /* 0x0000e000ff087b82 */ /* 0x000ee40000000a00 */
[----:B---3--:R-:W-:-:S06]  /*09f0*/  IMAD.WIDE.U32 R8, R31, 0x8, R8 ;  /* 0x000000081f087825 */ /* 0x008fcc00078e0008 */
[----:B------:R-:W0:Y:S01]  /*0a00*/  LDG.E.64 R8, desc[UR6][R8.64] ;  /* 0x0000000608087981 */ /* 0x000e22000c1e1b00 */
[----:B------:R-:W3:Y:S01]  /*0a10*/  MUFU.RCP64H R3, R15 ;  /* 0x0000000f00037308 */ /* 0x000ee20000001800 */
[----:B------:R-:W-:Y:S01]  /*0a20*/  IMAD.MOV.U32 R2, RZ, RZ, 0x1 ;  /* 0x00000001ff027424 */ /* 0x000fe200078e00ff */
[----:B------:R-:W-:Y:S05]  /*0a30*/  BSSY.RECONVERGENT B4, `(.L_x_171) ;  /* 0x0000014000047945 */ /* 0x000fea0003800200 */
[----:B---3--:R-:W-:-:S08]  /*0a40*/  DFMA R20, -R14, R2, 1 ;  /* 0x3ff000000e14742b */ /* 0x008fd00000000102 */
[----:B------:R-:W-:-:S08]  /*0a50*/  DFMA R20, R20, R20, R20 ;  /* 0x000000141414722b */ /* 0x000fd00000000014 */
[----:B------:R-:W-:-:S08]  /*0a60*/  DFMA R20, R2, R20, R2 ;  /* 0x000000140214722b */ /* 0x000fd00000000002 */
[----:B------:R-:W-:-:S08]  /*0a70*/  DFMA R2, -R14, R20, 1 ;  /* 0x3ff000000e02742b */ /* 0x000fd00000000114 */
[----:B------:R-:W-:Y:S02]  /*0a80*/  DFMA R2, R20, R2, R20 ;  /* 0x000000021402722b */ /* 0x000fe40000000014 */
[----:B0-----:R-:W-:-:S08]  /*0a90*/  DADD R24, -R4, R8 ;  /* 0x0000000004187229 */ /* 0x001fd00000000108 */
[----:B------:R-:W-:Y:S02]  /*0aa0*/  DMUL R20, R24, R2 ;  /* 0x0000000218147228 */ /* 0x000fe40000000000 */
[----:B------:R-:W-:-:S06]  /*0ab0*/  FSETP.GEU.AND P1, PT, |R25|, 6.5827683646048100446e-37, PT ;  /* 0x036000001900780b */ /* 0x000fcc0003f2e200 */
[----:B------:R-:W-:-:S08]  /*0ac0*/  DFMA R22, -R14, R20, R24 ;  /* 0x000000140e16722b */ /* 0x000fd00000000118 */
[----:B------:R-:W-:-:S10]  /*0ad0*/  DFMA R2, R2, R22, R20 ;  /* 0x000000160202722b */ /* 0x000fd40000000014 */
[----:B------:R-:W-:-:S05]  /*0ae0*/  FFMA R20, RZ, R15, R3 ;  /* 0x0000000fff147223 */ /* 0x000fca0000000003 */
[----:B------:R-:W-:-:S13]  /*0af0*/  FSETP.GT.AND P0, PT, |R20|, 1.469367938527859385e-39, PT ;  /* 0x001000001400780b */ /* 0x000fda0003f04200 */
[----:B------:R-:W-:Y:S05]  /*0b00*/  @P0 BRA P1, `(.L_x_172) ;  /* 0x0000000000180947 */ /* 0x000fea0000800000 */
[----:B------:R-:W-:Y:S01]  /*0b10*/  IMAD.MOV.U32 R22, RZ, RZ, R14 ;  /* 0x000000ffff167224 */ /* 0x000fe200078e000e */
[----:B------:R-:W-:Y:S01]  /*0b20*/  MOV R136, 0xb50 ;  /* 0x00000b5000887802 */ /* 0x000fe20000000f00 */
[----:B------:R-:W-:-:S07]  /*0b30*/  IMAD.MOV.U32 R23, RZ, RZ, R15 ;  /* 0x000000ffff177224 */ /* 0x000fce00078e000f */
[----:B-12-4-:R-:W-:Y:S05]  /*0b40*/  CALL.REL.NOINC `($__internal_9_$__cuda_sm20_div_rn_f64_full) ;  /* 0x0000002c00287944 */ /* 0x016fea0003c00000 */
[----:B------:R-:W-:Y:S01]  /*0b50*/  MOV R2, R126 ;  /* 0x0000007e00027202 */ /* 0x000fe20000000f00 */
[----:B------:R-:W-:-:S07]  /*0b60*/  IMAD.MOV.U32 R3, RZ, RZ, R127 ;  /* 0x000000ffff037224 */ /* 0x000fce00078e007f */
.L_x_172:
[----:B--2-4-:R-:W-:Y:S05]  /*0b70*/  BSYNC.RECONVERGENT B4 ;  /* 0x0000000000047941 */ /* 0x014fea0003800200 */
.L_x_171:
[----:B------:R-:W-:-:S10]  /*0b80*/  DMUL R2, R12, R2 ;  /* 0x000000020c027228 */ /* 0x000fd40000000000 */
[----:B------:R-:W0:Y:S08]  /*0b90*/  F2F.F32.F64 R2, R2 ;  /* 0x0000000200027310 */ /* 0x000e300000301000 */
[----:B0-----:R-:W0:Y:S02]  /*0ba0*/  F2I.S64 R20, R2 ;  /* 0x0000000200147311 */ /* 0x001e240000201900 */
[----:B0-----:R-:W-:-:S04]  /*0bb0*/  ISETP.GE.AND P0, PT, R20, UR9, PT ;  /* 0x0000000914007c0c */ /* 0x001fc8000bf06270 */
[----:B------:R-:W-:-:S13]  /*0bc0*/  ISETP.LT.OR P0, PT, R20, RZ, P0 ;  /* 0x000000ff1400720c */ /* 0x000fda0000701670 */
[----:B------:R-:W-:Y:S05]  /*0bd0*/  @P0 BRA `(.L_x_170) ;  /* 0x0000000000680947 */ /* 0x000fea0003800000 */
[C---:B------:R-:W-:Y:S01]  /*0be0*/  LEA R2, P0, R31.reuse, UR10, 0x3 ;  /* 0x0000000a1f027c11 */ /* 0x040fe2000f8018ff */
[----:B------:R-:W0:Y:S01]  /*0bf0*/  S2UR UR5, SR_CgaCtaId ;  /* 0x00000000000579c3 */ /* 0x000e220000008800 */
[----:B------:R-:W-:Y:S01]  /*0c00*/  UMOV UR4, 0x400 ;  /* 0x0000040000047882 */ /* 0x000fe20000000000 */
[----:B------:R-:W-:Y:S01]  /*0c10*/  LDS.64 R22, [R18] ;  /* 0x0000000012167984 */ /* 0x000fe20000000a00 */
[----:B------:R-:W-:-:S06]  /*0c20*/  LEA.HI.X R3, R31, UR11, RZ, 0x3, P0 ;  /* 0x0000000b1f037c11 */ /* 0x000fcc00080f1cff */
[----:B------:R-:W2:Y:S01]  /*0c30*/  LDG.E.64 R2, desc[UR6][R2.64] ;  /* 0x0000000602027981 */ /* 0x000ea2000c1e1b00 */
[----:B------:R-:W-:Y:S01]  /*0c40*/  DADD R8, -R16, R8 ;  /* 0x0000000010087229 */ /* 0x000fe20000000108 */
[----:B0-----:R-:W-:-:S06]  /*0c50*/  ULEA UR4, UR5, UR4, 0x18 ;  /* 0x0000000405047291 */ /* 0x001fcc000f8ec0ff */
[----:B------:R-:W-:-:S05]  /*0c60*/  LEA R32, R20, UR4, 0x3 ;  /* 0x0000000414207c11 */ /* 0x000fca000f8e18ff */
[----:B------:R-:W0:Y:S02]  /*0c70*/  LDS.64 R20, [R32] ;  /* 0x0000000020147984 */ /* 0x000e240000000a00 */
[----:B0-----:R-:W-:-:S08]  /*0c80*/  DMUL R6, R6, R20 ;  /* 0x0000001406067228 */ /* 0x001fd00000000000 */
[----:B------:R-:W-:-:S07]  /*0c90*/  DADD R22, R6, R22 ;  /* 0x0000000006167229 */ /* 0x000fce0000000016 */
[----:B------:R-:W-:Y:S04]  /*0ca0*/  STS.64 [R18], R22 ;  /* 0x0000001612007388 */ /* 0x000fe80000000a00 */
[----:B------:R-:W0:Y:S02]  /*0cb0*/  LDS.64 R24, [R19] ;  /* 0x0000000013187984 */ /* 0x000e240000000a00 */
[-C--:B0-----:R-:W-:Y:S02]  /*0cc0*/  DFMA R24, R20, R6.reuse, R24 ;  /* 0x000000061418722b */ /* 0x081fe40000000018 */
[----:B------:R-:W-:-:S05]  /*0cd0*/  DMUL R20, R8, R6 ;  /* 0x0000000608147228 */ /* 0x000fca0000000000 */
[----:B------:R-:W-:Y:S04]  /*0ce0*/  STS.64 [R19], R24 ;  /* 0x0000001813007388 */ /* 0x000fe80000000a00 */
[----:B------:R-:W0:Y:S02]  /*0cf0*/  LDS.64 R26, [R28] ;  /* 0x000000001c1a7984 */ /* 0x000e240000000a00 */
[----:B0-----:R-:W-:-:S07]  /*0d00*/  DADD R26, R20, R26 ;  /* 0x00000000141a7229 */ /* 0x001fce000000001a */
[----:B------:R-:W-:Y:S04]  /*0d10*/  STS.64 [R28], R26 ;  /* 0x0000001a1c007388 */ /* 0x000fe80000000a00 */
[----:B------:R-:W2:Y:S02]  /*0d20*/  LDS.64 R32, [R29] ;  /* 0x000000001d207984 */ /* 0x000ea40000000a00 */
[----:B--2---:R-:W-:-:S07]  /*0d30*/  DFMA R2, R2, R6, R32 ;  /* 0x000000060202722b */ /* 0x004fce0000000020 */
[----:B------:R-:W-:Y:S04]  /*0d40*/  STS.64 [R29], R2 ;  /* 0x000000021d007388 */ /* 0x000fe80000000a00 */
[----:B------:R-:W0:Y:S02]  /*0d50*/  LDS.64 R6, [R30] ;  /* 0x000000001e067984 */ /* 0x000e240000000a00 */
[----:B0-----:R-:W-:-:S07]  /*0d60*/  DFMA R6, R8, R20, R6 ;  /* 0x000000140806722b */ /* 0x001fce0000000006 */
[----:B------:R3:W-:Y:S04]  /*0d70*/  STS.64 [R30], R6 ;  /* 0x000000061e007388 */ /* 0x0007e80000000a00 */
.L_x_170:
[----:B--2-4-:R-:W-:Y:S05]  /*0d80*/  BSYNC.RECONVERGENT B3 ;  /* 0x0000000000037941 */ /* 0x014fea0003800200 */
.L_x_169:
[----:B--234-:R-:W-:Y:S05]  /*0d90*/  BSYNC.RELIABLE B2 ;  /* 0x0000000000027941 */ /* 0x01cfea0003800100 */
.L_x_168:
[----:B------:R-:W-:-:S05]  /*0da0*/  IMAD.IADD R31, R82, 0x1, R31 ;  /* 0x00000001521f7824 */ /* 0x000fca00078e021f */
[----:B------:R-:W-:-:S13]  /*0db0*/  ISETP.GT.AND P0, PT, R31, R92, PT ;  /* 0x0000005c1f00720c */ /* 0x000fda0003f04270 */
[----:B------:R-:W-:Y:S05]  /*0dc0*/  @!P0 BRA `(.L_x_173) ;  /* 0xfffffff800d48947 */ /* 0x000fea000383ffff */
.L_x_167:
[----:B--234-:R-:W-:Y:S05]  /*0dd0*/  BSYNC.RECONVERGENT B1 ;  /* 0x0000000000017941 */ /* 0x01cfea0003800200 */
.L_x_166:
[----:B------:R-:W-:Y:S05]  /*0de0*/  WARPSYNC.ALL ;  /* 0x0000000000007948 */ /* 0x000fea0003800000 */
[----:B------:R-:W2:Y:S01]  /*0df0*/  S2R R134, SR_TID.X ;  /* 0x0000000000867919 */ /* 0x000ea20000002100 */
[----:B------:R-:W3:Y:S08]  /*0e00*/  LDC.64 R28, c[0x0][0x3f0] ;  /* 0x0000fc00ff1c7b82 */ /* 0x000ef00000000a00 */
[----:B------:R-:W4:Y:S08]  /*0e10*/  LDC.64 R32, c[0x0][0x410] ;  /* 0x00010400ff207b82 */ /* 0x000f300000000a00 */
[----:B------:R-:W5:Y:S08]  /*0e20*/  LDC.64 R34, c[0x0][0x3f8] ;  /* 0x0000fe00ff227b82 */ /* 0x000f700000000a00 */
[----:B------:R-:W1:Y:S01]  /*0e30*/  LDC.64 R30, c[0x0][0x3e0] ;  /* 0x0000f800ff1e7b82 */ /* 0x000e620000000a00 */
[----:B--2---:R-:W-:-:S07]  /*0e40*/  IMAD R21, R134, 0x8, R85 ;  /* 0x0000000886157824 */ /* 0x004fce00078e0255 */
[----:B------:R-:W-:Y:S01]  /*0e50*/  BAR.SYNC.DEFER_BLOCKING 0x0 ;  /* 0x0000000000007b1d */ /* 0x000fe20000010000 */
[----:B------:R-:W-:-:S07]  /*0e60*/  IMAD R23, R134, 0x8, R87 ;  /* 0x0000000886177824 */ /* 0x000fce00078e0257 */
[----:B------:R-:W2:Y:S08]  /*0e70*/  LDC.64 R36, c[0x0][0x408] ;  /* 0x00010200ff247b82 */ /* 0x000eb00000000a00 */
[----:B------:R-:W2:Y:S08]  /*0e80*/  LDC.64 R38, c[0x0][0x3e8] ;  /* 0x0000fa00ff267b82 */ /* 0x000eb00000000a00 */
[----:B------:R-:W2:Y:S01]  /*0e90*/  LDC.64 R40, c[0x0][0x3d8] ;  /* 0x0000f600ff287b82 */ /* 0x000ea20000000a00 */
[----:B------:R-:W-:Y:S04]  /*0ea0*/  LDS.64 R2, [R21+0x80] ;  /* 0x0000800015027984 */ /* 0x000fe80000000a00 */
[----:B0-----:R-:W0:Y:S02]  /*0eb0*/  LDS.64 R4, [R21] ;  /* 0x0000000015047984 */ /* 0x001e240000000a00 */
[----:B0-----:R-:W-:-:S07]  /*0ec0*/  DADD R2, R2, R4 ;  /* 0x0000000002027229 */ /* 0x001fce0000000004 */
[----:B------:R-:W-:Y:S04]  /*0ed0*/  STS.64 [R21], R2 ;  /* 0x0000000215007388 */ /* 0x000fe80000000a00 */
[----:B------:R-:W-:Y:S04]  /*0ee0*/  LDS.64 R4, [R21+0x40] ;  /* 0x0000400015047984 */ /* 0x000fe80000000a00 */
[----:B------:R-:W0:Y:S02]  /*0ef0*/  LDS.64 R6, [R21] ;  /* 0x0000000015067984 */ /* 0x000e240000000a00 */
        /* <DEDUP_REMOVED lines=13> */
[----:B------:R0:W-:Y:S04]  /*0fd0*/  STS.64 [R21], R2 ;  /* 0x0000000215007388 */ /* 0x0001e80000000a00 */
[----:B------:R-:W-:Y:S04]  /*0fe0*/  LDS.64 R4, [R23+0x80] ;  /* 0x0000800017047984 */ /* 0x000fe80000000a00 */
[----:B------:R-:W3:Y:S01]  /*0ff0*/  LDS.64 R6, [R23] ;  /* 0x0000000017067984 */ /* 0x000ee20000000a00 */
[----:B0-----:R-:W-:Y:S01]  /*1000*/  IMAD R21, R134, 0x8, R89 ;  /* 0x0000000886157824 */ /* 0x001fe200078e0259 */
[----:B---3--:R-:W-:-:S07]  /*1010*/  DADD R4, R4, R6 ;  /* 0x0000000004047229 */ /* 0x008fce0000000006 */
        /* <DEDUP_REMOVED lines=19> */
[----:B0-----:R-:W-:Y:S01]  /*1150*/  LEA R23, R134, R91, 0x3 ;  /* 0x0000005b86177211 */ /* 0x001fe200078e18ff */
        /* <DEDUP_REMOVED lines=49> */
[----:B0-----:R-:W0:Y:S01]  /*1470*/  LDC.64 R6, c[0x0][0x400] ;  /* 0x00010000ff067b82 */ /* 0x001e220000000a00 */
[----:B---3--:R-:W-:-:S07]  /*1480*/  DADD R8, R8, R18 ;  /* 0x0000000008087229 */ /* 0x008fce0000000012 */
[----:B------:R0:W-:Y:S04]  /*1490*/  STS.64 [R21], R8 ;  /* 0x0000000815007388 */ /* 0x0001e80000000a00 */
[----:B------:R-:W-:Y:S04]  /*14a0*/  LDS.64 R2, [R21+0x10] ;  /* 0x0000100015027984 */ /* 0x000fe80000000a00 */
[----:B------:R-:W3:Y:S01]  /*14b0*/  LDS.64 R18, [R21] ;  /* 0x0000000015127984 */ /* 0x000ee20000000a00 */
[----:B0-----:R-:W-:Y:S01]  /*14c0*/  IMAD.WIDE R8, R88, 0x8, R6 ;  /* 0x0000000858087825 */ /* 0x001fe200078e0206 */
[----:B---3--:R-:W-:-:S07]  /*14d0*/  DADD R2, R2, R18 ;  /* 0x0000000002027229 */ /* 0x008fce0000000012 */
[----:B------:R-:W-:Y:S04]  /*14e0*/  STS.64 [R21], R2 ;  /* 0x0000000215007388 */ /* 0x000fe80000000a00 */
[----:B------:R-:W-:Y:S04]  /*14f0*/  LDS.64 R4, [R21+0x8] ;  /* 0x0000080015047984 */ /* 0x000fe80000000a00 */
[----:B------:R-:W0:Y:S01]  /*1500*/  LDS.64 R18, [R21] ;  /* 0x0000000015127984 */ /* 0x000e220000000a00 */
[----:B------:R-:W-:Y:S01]  /*1510*/  IMAD.WIDE R28, R88, 0x8, R28 ;  /* 0x00000008581c7825 */ /* 0x000fe200078e021c */
[----:B0-----:R-:W-:-:S07]  /*1520*/  DADD R4, R4, R18 ;  /* 0x0000000004047229 */ /* 0x001fce0000000012 */
[----:B------:R-:W-:Y:S01]  /*1530*/  STS.64 [R21], R4 ;  /* 0x0000000415007388 */ /* 0x000fe20000000a00 */
[----:B------:R-:W-:Y:S01]  /*1540*/  BAR.SYNC.DEFER_BLOCKING 0x0 ;  /* 0x0000000000007b1d */ /* 0x000fe20000010000 */
[----:B----4-:R-:W-:-:S04]  /*1550*/  IMAD.WIDE R32, R88, 0x8, R32 ;  /* 0x0000000858207825 */ /* 0x010fc800078e0220 */
[----:B-----5:R-:W-:-:S04]  /*1560*/  IMAD.WIDE R34, R88, 0x8, R34 ;  /* 0x0000000858227825 */ /* 0x020fc800078e0222 */
[C---:B-1----:R-:W-:Y:S01]  /*1570*/  IMAD.WIDE R30, R88.reuse, 0x8, R30 ;  /* 0x00000008581e7825 */ /* 0x042fe200078e021e */
[----:B------:R-:W3:Y:S04]  /*1580*/  LDG.E.64 R8, desc[UR6][R8.64] ;  /* 0x0000000608087981 */ /* 0x000ee8000c1e1b00 */
[----:B------:R-:W4:Y:S01]  /*1590*/  LDG.E.64 R28, desc[UR6][R28.64] ;  /* 0x000000061c1c7981 */ /* 0x000f22000c1e1b00 */
[----:B--2---:R-:W-:-:S03]  /*15a0*/  IMAD.WIDE R36, R88, 0x8, R36 ;  /* 0x0000000858247825 */ /* 0x004fc600078e0224 */
[----:B------:R-:W2:Y:S04]  /*15b0*/  LDG.E.64 R32, desc[UR6][R32.64] ;  /* 0x0000000620207981 */ /* 0x000ea8000c1e1b00 */
[----:B------:R-:W5:Y:S04]  /*15c0*/  LDG.E.64 R34, desc[UR6][R34.64] ;  /* 0x0000000622227981 */ /* 0x000f68000c1e1b00 */
[----:B------:R-:W5:Y:S04]  /*15d0*/  LDG.E.64 R30, desc[UR6][R30.64] ;  /* 0x000000061e1e7981 */ /* 0x000f68000c1e1b00 */
[----:B------:R-:W5:Y:S01]  /*15e0*/  LDG.E.64 R36, desc[UR6][R36.64] ;  /* 0x0000000624247981 */ /* 0x000f62000c1e1b00 */
[----:B------:R-:W-:-:S03]  /*15f0*/  IMAD.WIDE R38, R88, 0x8, R38 ;  /* 0x0000000858267825 */ /* 0x000fc600078e0226 */
[----:B------:R-:W0:Y:S01]  /*1600*/  LDS.64 R42, [R85] ;  /* 0x00000000552a7984 */ /* 0x000e220000000a00 */
[----:B------:R-:W-:-:S03]  /*1610*/  IMAD.WIDE R40, R88, 0x8, R40 ;  /* 0x0000000858287825 */ /* 0x000fc600078e0228 */
[----:B------:R-:W5:Y:S04]  /*1620*/  LDG.E.64 R38, desc[UR6][R38.64] ;  /* 0x0000000626267981 */ /* 0x000f68000c1e1b00 */
[----:B------:R-:W5:Y:S04]  /*1630*/  LDG.E.64 R40, desc[UR6][R40.64] ;  /* 0x0000000628287981 */ /* 0x000f68000c1e1b00 */
[----:B------:R-:W1:Y:S04]  /*1640*/  LDS.64 R44, [R89] ;  /* 0x00000000592c7984 */ /* 0x000e680000000a00 */
[----:B------:R-:W1:Y:S04]  /*1650*/  LDS.64 R46, [R93] ;  /* 0x000000005d2e7984 */ /* 0x000e680000000a00 */
[----:B------:R-:W1:Y:S04]  /*1660*/  LDS.64 R48, [R91] ;  /* 0x000000005b307984 */ /* 0x000e680000000a00 */
[----:B------:R-:W5:Y:S01]  /*1670*/  LDS.64 R76, [R87] ;  /* 0x00000000574c7984 */ /* 0x000f620000000a00 */
[----:B0-----:R-:W-:-:S02]  /*1680*/  DMUL R110, R42, R42 ;  /* 0x0000002a2a6e7228 */ /* 0x001fc40000000000 */
[----:B------:R-:W-:-:S08]  /*1690*/  DADD R6, R42, R42 ;  /* 0x000000002a067229 */ /* 0x000fd0000000002a */
[----:B-1----:R-:W-:Y:S02]  /*16a0*/  DMUL R18, R44, R6 ;  /* 0x000000062c127228 */ /* 0x002fe40000000000 */
[----:B------:R-:W-:Y:S02]  /*16b0*/  DMUL R124, R42, R44 ;  /* 0x0000002c2a7c7228 */ /* 0x000fe40000000000 */
[----:B------:R-:W-:Y:S02]  /*16c0*/  DMUL R6, R46, R6 ;  /* 0x000000062e067228 */ /* 0x000fe40000000000 */
[----:B------:R-:W-:Y:S02]  /*16d0*/  DMUL R120, R42, R46 ;  /* 0x0000002e2a787228 */ /* 0x000fe40000000000 */
[C---:B------:R-:W-:Y:S02]  /*16e0*/  DMUL R78, R44.reuse, R44 ;  /* 0x0000002c2c4e7228 */ /* 0x040fe40000000000 */
[----:B------:R-:W-:-:S02]  /*16f0*/  DADD R68, R44, R44 ;  /* 0x000000002c447229 */ /* 0x000fc4000000002c */
[----:B------:R-:W-:-:S06]  /*1700*/  DMUL R74, R42, R48 ;  /* 0x000000302a4a7228 */ /* 0x000fcc0000000000 */
[C---:B------:R-:W-:Y:S02]  /*1710*/  DMUL R68, R46.reuse, R68 ;  /* 0x000000442e447228 */ /* 0x040fe40000000000 */
[-C--:B------:R-:W-:Y:S02]  /*1720*/  DMUL R64, R46, R46.reuse ;  /* 0x0000002e2e407228 */ /* 0x080fe40000000000 */
[C---:B------:R-:W-:Y:S02]  /*1730*/  DMUL R112, R44.reuse, R46 ;  /* 0x0000002e2c707228 */ /* 0x040fe40000000000 */
[----:B------:R-:W-:Y:S02]  /*1740*/  DMUL R96, R44, R48 ;  /* 0x000000302c607228 */ /* 0x000fe40000000000 */
[----:B------:R-:W-:Y:S02]  /*1750*/  DMUL R58, R48, R46 ;  /* 0x0000002e303a7228 */ /* 0x000fe40000000000 */
[----:B---3--:R-:W-:-:S02]  /*1760*/  DMUL R24, R8, R110 ;  /* 0x0000006e08187228 */ /* 0x008fc40000000000 */
[----:B----4-:R-:W-:-:S06]  /*1770*/  DMUL R2, R28, R110 ;  /* 0x0000006e1c027228 */ /* 0x010fcc0000000000 */
[----:B------:R-:W-:-:S08]  /*1780*/  DMUL R4, R8, R24 ;  /* 0x0000001808047228 */ /* 0x000fd00000000000 */
[----:B--2---:R-:W-:Y:S02]  /*1790*/  DFMA R22, R32, R2, -R4 ;  /* 0x000000022016722b */ /* 0x004fe40000000804 */
[----:B-----5:R-:W-:Y:S02]  /*17a0*/  DMUL R4, R34, R24 ;  /* 0x0000001822047228 */ /* 0x020fe40000000000 */
[-C--:B------:R-:W-:Y:S02]  /*17b0*/  DMUL R20, R30, R18.reuse ;  /* 0x000000121e147228 */ /* 0x080fe40000000000 */
[----:B------:R-:W-:-:S04]  /*17c0*/  DMUL R18, R28, R18 ;  /* 0x000000121c127228 */ /* 0x000fc80000000000 */
[----:B------:R-:W-:Y:S02]  /*17d0*/  DFMA R4, R36, R2, -R4 ;  /* 0x000000022404722b */ /* 0x000fe40000000804 */
[----:B------:R-:W-:Y:S02]  /*17e0*/  DFMA R22, -R32, R20, R22 ;  /* 0x000000142016722b */ /* 0x000fe40000000116 */
[----:B------:R-:W-:Y:S02]  /*17f0*/  DMUL R122, R28, R124 ;  /* 0x0000007c1c7a7228 */ /* 0x000fe40000000000 */
[----:B------:R-:W-:Y:S02]  /*1800*/  DMUL R2, R30, R6 ;  /* 0x000000061e027228 */ /* 0x000fe40000000000 */
[----:B------:R-:W-:Y:S02]  /*1810*/  DFMA R4, -R36, R20, R4 ;  /* 0x000000142404722b */ /* 0x000fe40000000104 */
[----:B------:R-:W-:-:S02]  /*1820*/  DFMA R18, R8, R18, R22 ;  /* 0x000000120812722b */ /* 0x000fc40000000016 */
[----:B------:R-:W-:Y:S02]  /*1830*/  DMUL R80, R8, R124 ;  /* 0x0000007c08507228 */ /* 0x000fe40000000000 */
[----:B------:R-:W-:Y:S02]  /*1840*/  DMUL R116, R28, R6 ;  /* 0x000000061c747228 */ /* 0x000fe40000000000 */
[----:B------:R-:W-:Y:S02]  /*1850*/  DFMA R4, R34, R122, R4 ;  /* 0x0000007a2204722b */ /* 0x000fe40000000004 */
[----:B------:R-:W-:Y:S02]  /*1860*/  DFMA R2, R8, R2, R18 ;  /* 0x000000020802722b */ /* 0x000fe40000000012 */
[----:B------:R-:W-:Y:S02]  /*1870*/  DMUL R118, R30, R120 ;  /* 0x000000781e767228 */ /* 0x000fe40000000000 */
[----:B------:R-:W-:-:S02]  /*1880*/  DMUL R6, R40, R78 ;  /* 0x0000004e28067228 */ /* 0x000fc40000000000 */
[----:B------:R-:W-:Y:S02]  /*1890*/  DFMA R4, R38, R80, R4 ;  /* 0x000000502604722b */ /* 0x000fe40000000004 */
[C---:B------:R-:W-:Y:S02]  /*18a0*/  DFMA R2, -R28.reuse, R116, R2 ;  /* 0x000000741c02722b */ /* 0x040fe40000000102 */
[C---:B------:R-:W-:Y:S02]  /*18b0*/  DMUL R70, R28.reuse, R120 ;  /* 0x000000781c467228 */ /* 0x040fe40000000000 */
[----:B------:R-:W-:Y:S02]  /*18c0*/  DMUL R72, R28, R78 ;  /* 0x0000004e1c487228 */ /* 0x000fe40000000000 */
[----:B------:R-:W-:Y:S02]  /*18d0*/  DFMA R4, R34, R118, R4 ;  /* 0x000000762204722b */ /* 0x000fe40000000004 */
[----:B------:R-:W-:-:S02]  /*18e0*/  DFMA R2, R32, R6, R2 ;  /* 0x000000062002722b */ /* 0x000fc40000000002 */
[----:B------:R-:W-:Y:S02]  /*18f0*/  DMUL R114, R30, R74 ;  /* 0x0000004a1e727228 */ /* 0x000fe40000000000 */
[----:B------:R-:W-:Y:S02]  /*1900*/  DMUL R18, R40, R68 ;  /* 0x0000004428127228 */ /* 0x000fe40000000000 */
[----:B------:R-:W-:Y:S02]  /*1910*/  DFMA R4, -R38, R70, R4 ;  /* 0x000000462604722b */ /* 0x000fe40000000104 */
[C---:B------:R-:W-:Y:S02]  /*1920*/  DFMA R2, -R28.reuse, R72, R2 ;  /* 0x000000481c02722b */ /* 0x040fe40000000102 */
[----:B------:R-:W-:Y:S02]  /*1930*/  DMUL R66, R28, R74 ;  /* 0x0000004a1c427228 */ /* 0x000fe40000000000 */
[----:B------:R-:W-:-:S02]  /*1940*/  DMUL R20, R30, R68 ;  /* 0x000000441e147228 */ /* 0x000fc40000000000 */
[C---:B------:R-:W-:Y:S02]  /*1950*/  DFMA R4, R8.reuse, R114, R4 ;  /* 0x000000720804722b */ /* 0x040fe40000000004 */
[----:B------:R-:W-:-:S06]  /*1960*/  DFMA R18, -R8, R18, R2 ;  /* 0x000000120812722b */ /* 0x000fcc0000000102 */
[C---:B------:R-:W-:Y:S02]  /*1970*/  DFMA R2, -R28.reuse, R66, R4 ;  /* 0x000000421c02722b */ /* 0x040fe40000000104 */
[----:B------:R-:W-:Y:S02]  /*1980*/  DFMA R18, R28, R20, R18 ;  /* 0x000000141c12722b */ /* 0x000fe40000000012 */
[C---:B------:R-:W-:Y:S02]  /*1990*/  DMUL R4, R40.reuse, R64 ;  /* 0x0000004028047228 */ /* 0x040fe40000000000 */
[----:B------:R-:W-:Y:S02]  /*19a0*/  DMUL R94, R40, R76 ;  /* 0x0000004c285e7228 */ /* 0x000fe40000000000 */
[----:B------:R-:W-:Y:S02]  /*19b0*/  DFMA R6, R36, R6, R2 ;  /* 0x000000062406722b */ /* 0x000fe40000000002 */
[----:B------:R-:W-:-:S02]  /*19c0*/  DMUL R62, R30, R64 ;  /* 0x000000401e3e7228 */ /* 0x000fc40000000000 */
[----:B------:R-:W-:Y:S02]  /*19d0*/  DFMA R18, R28, R4, R18 ;  /* 0x000000041c12722b */ /* 0x000fe40000000012 */
[----:B------:R-:W-:Y:S02]  /*19e0*/  DMUL R98, R40, R112 ;  /* 0x0000007028627228 */ /* 0x000fe40000000000 */
[----:B------:R-:W-:Y:S02]  /*19f0*/  DFMA R6, -R38, R72, R6 ;  /* 0x000000482606722b */ /* 0x000fe40000000106 */
[----:B------:R-:W-:Y:S02]  /*1a00*/  DMUL R2, R28, R94 ;  /* 0x0000005e1c027228 */ /* 0x000fe40000000000 */
[C---:B------:R-:W-:Y:S02]  /*1a10*/  DFMA R20, -R30.reuse, R62, R18 ;  /* 0x0000003e1e14722b */ /* 0x040fe40000000112 */
[----:B------:R-:W-:-:S02]  /*1a20*/  DMUL R60, R30, R112 ;  /* 0x000000701e3c7228 */ /* 0x000fc40000000000 */
[----:B------:R-:W-:Y:S02]  /*1a30*/  DFMA R18, -R34, R98, R6 ;  /* 0x000000622212722b */ /* 0x000fe40000000106 */
[----:B------:R-:W-:Y:S02]  /*1a40*/  DMUL R100, R30, R76 ;  /* 0x0000004c1e647228 */ /* 0x000fe40000000000 */
[----:B------:R-:W-:Y:S02]  /*1a50*/  DADD R22, R76, R76 ;  /* 0x000000004c167229 */ /* 0x000fe4000000004c */
[----:B------:R-:W-:Y:S02]  /*1a60*/  DMUL R102, R8, R94 ;  /* 0x0000005e08667228 */ /* 0x000fe40000000000 */
[----:B------:R-:W-:Y:S02]  /*1a70*/  DFMA R20, -R32, R2, R20 ;  /* 0x000000022014722b */ /* 0x000fe40000000114 */
[----:B------:R-:W-:-:S02]  /*1a80*/  DMUL R104, R40, R96 ;  /* 0x0000006028687228 */ /* 0x000fc40000000000 */
[----:B------:R-:W-:Y:S02]  /*1a90*/  DFMA R18, R38, R60, R18 ;  /* 0x0000003c2612722b */ /* 0x000fe40000000012 */
[C---:B------:R-:W-:Y:S02]  /*1aa0*/  DMUL R22, R30.reuse, R22 ;  /* 0x000000161e167228 */ /* 0x040fe40000000000 */
[----:B------:R-:W-:Y:S02]  /*1ab0*/  DMUL R6, R30, R100 ;  /* 0x000000641e067228 */ /* 0x000fe40000000000 */
[----:B------:R-:W-:Y:S02]  /*1ac0*/  DFMA R20, R8, R102, R20 ;  /* 0x000000660814722b */ /* 0x000fe40000000014 */
[----:B------:R-:W-:Y:S02]  /*1ad0*/  DMUL R56, R30, R96 ;  /* 0x000000601e387228 */ /* 0x000fe40000000000 */
[----:B------:R-:W-:-:S02]  /*1ae0*/  DFMA R18, -R8, R104, R18 ;  /* 0x000000680812722b */ /* 0x000fc40000000112 */
[----:B------:R-:W-:Y:S02]  /*1af0*/  DMUL R22, R28, R22 ;  /* 0x000000161c167228 */ /* 0x000fe40000000000 */
[----:B------:R-:W-:Y:S02]  /*1b00*/  DFMA R20, R32, R6, R20 ;  /* 0x000000062014722b */ /* 0x000fe40000000014 */
[----:B------:R-:W-:Y:S02]  /*1b10*/  DMUL R54, R28, R76 ;  /* 0x0000004c1c367228 */ /* 0x000fe40000000000 */
[----:B------:R-:W-:Y:S02]  /*1b20*/  DMUL R106, R40, R58 ;  /* 0x0000003a286a7228 */ /* 0x000fe40000000000 */
[----:B------:R-:W-:Y:S02]  /*1b30*/  DFMA R18, R28, R56, R18 ;  /* 0x000000381c12722b */ /* 0x000fe40000000012 */
[----:B------:R-:W-:-:S02]  /*1b40*/  DFMA R22, -R8, R22, R20 ;  /* 0x000000160816722b */ /* 0x000fc40000000114 */
[----:B------:R-:W-:Y:S02]  /*1b50*/  DMUL R52, R28, R54 ;  /* 0x000000361c347228 */ /* 0x000fe40000000000 */
[----:B------:R-:W-:Y:S02]  /*1b60*/  DMUL R50, R30, R58 ;  /* 0x0000003a1e327228 */ /* 0x000fe40000000000 */
[----:B------:R-:W-:-:S04]  /*1b70*/  DFMA R20, R28, R106, R18 ;  /* 0x0000006a1c14722b */ /* 0x000fc80000000012 */
[----:B------:R-:W-:-:S04]  /*1b80*/  DFMA R18, R28, R52, R22 ;  /* 0x000000341c12722b */ /* 0x000fc80000000016 */
[----:B------:R-:W-:Y:S02]  /*1b90*/  DFMA R20, -R30, R50, R20 ;  /* 0x000000321e14722b */ /* 0x000fe40000000114 */
[----:B------:R-:W0:Y:S01]  /*1ba0*/  MUFU.RCP64H R23, R19 ;  /* 0x0000001300177308 */ /* 0x000e220000001800 */
[----:B------:R-:W-:-:S05]  /*1bb0*/  IMAD.MOV.U32 R22, RZ, RZ, 0x1 ;  /* 0x00000001ff167424 */ /* 0x000fca00078e00ff */
[----:B------:R-:W-:-:S08]  /*1bc0*/  DFMA R20, -R36, R2, R20 ;  /* 0x000000022414722b */ /* 0x000fd00000000114 */
[----:B------:R-:W-:Y:S02]  /*1bd0*/  DFMA R20, R34, R102, R20 ;  /* 0x000000662214722b */ /* 0x000fe40000000014 */
[----:B0-----:R-:W-:Y:S02]  /*1be0*/  DFMA R2, -R18, R22, 1 ;  /* 0x3ff000001202742b */ /* 0x001fe40000000116 */
[----:B------:R-:W-:-:S04]  /*1bf0*/  DMUL R108, R28, R100 ;  /* 0x000000641c6c7228 */ /* 0x000fc80000000000 */
[----:B------:R-:W-:Y:S02]  /*1c00*/  DFMA R20, R36, R6, R20 ;  /* 0x000000062414722b */ /* 0x000fe40000000014 */
[----:B------:R-:W-:Y:S02]  /*1c10*/  DFMA R2, R2, R2, R2 ;  /* 0x000000020202722b */ /* 0x000fe40000000002 */
[----:B------:R-:W-:-:S04]  /*1c20*/  DMUL R6, R8, R100 ;  /* 0x0000006408067228 */ /* 0x000fc80000000000 */
[----:B------:R-:W-:Y:S02]  /*1c30*/  DFMA R20, -R34, R108, R20 ;  /* 0x0000006c2214722b */ /* 0x000fe40000000114 */
[----:B------:R-:W-:-:S06]  /*1c40*/  DFMA R2, R22, R2, R22 ;  /* 0x000000021602722b */ /* 0x000fcc0000000016 */
[----:B------:R-:W-:Y:S02]  /*1c50*/  DFMA R20, -R38, R6, R20 ;  /* 0x000000062614722b */ /* 0x000fe40000000114 */
[----:B------:R-:W-:-:S06]  /*1c60*/  DFMA R22, -R18, R2, 1 ;  /* 0x3ff000001216742b */ /* 0x000fcc0000000102 */
[----:B------:R-:W-:Y:S02]  /*1c70*/  DFMA R24, R38, R52, R20 ;  /* 0x000000342618722b */ /* 0x000fe40000000014 */
[----:B------:R-:W-:-:S08]  /*1c80*/  DFMA R2, R2, R22, R2 ;  /* 0x000000160202722b */ /* 0x000fd00000000002 */
[----:B------:R-:W-:-:S08]  /*1c90*/  DMUL R20, R24, R2 ;  /* 0x0000000218147228 */ /* 0x000fd00000000000 */
[----:B------:R-:W-:-:S08]  /*1ca0*/  DFMA R22, -R18, R20, R24 ;  /* 0x000000141216722b */ /* 0x000fd00000000118 */
[----:B------:R-:W-:Y:S01]  /*1cb0*/  DFMA R2, R2, R22, R20 ;  /* 0x000000160202722b */ /* 0x000fe20000000014 */
[----:B------:R-:W-:-:S09]  /*1cc0*/  FSETP.GEU.AND P1, PT, |R25|, 6.5827683646048100446e-37, PT ;  /* 0x036000001900780b */ /* 0x000fd20003f2e200 */
[----:B------:R-:W-:-:S05]  /*1cd0*/  FFMA R20, RZ, R19, R3 ;  /* 0x00000013ff147223 */ /* 0x000fca0000000003 */
[----:B------:R-:W-:Y:S01]  /*1ce0*/  FSETP.GT.AND P0, PT, |R20|, 1.469367938527859385e-39, PT ;  /* 0x001000001400780b */ /* 0x000fe20003f04200 */
[----:B------:R-:W-:-:S12]  /*1cf0*/  BSSY.RECONVERGENT B1, `(.L_x_174) ;  /* 0x0000008000017945 */ /* 0x000fd80003800200 */
[----:B------:R-:W-:Y:S05]  /*1d00*/  @P0 BRA P1, `(.L_x_175) ;  /* 0x0000000000180947 */ /* 0x000fea0000800000 */
[----:B------:R-:W-:Y:S01]  /*1d10*/  IMAD.MOV.U32 R22, RZ, RZ, R18 ;  /* 0x000000ffff167224 */ /* 0x000fe200078e0012 */
[----:B------:R-:W-:Y:S01]  /*1d20*/  MOV R136, 0x1d50 ;  /* 0x00001d5000887802 */ /* 0x000fe20000000f00 */
[----:B------:R-:W-:-:S07]  /*1d30*/  IMAD.MOV.U32 R23, RZ, RZ, R19 ;  /* 0x000000ffff177224 */ /* 0x000fce00078e0013 */
[----:B------:R-:W-:Y:S05]  /*1d40*/  CALL.REL.NOINC `($__internal_9_$__cuda_sm20_div_rn_f64_full) ;  /* 0x0000001800a87944 */ /* 0x000fea0003c00000 */
[----:B------:R-:W-:Y:S01]  /*1d50*/  IMAD.MOV.U32 R2, RZ, RZ, R126 ;  /* 0x000000ffff027224 */ /* 0x000fe200078e007e */
[----:B------:R-:W-:-:S07]  /*1d60*/  MOV R3, R127 ;  /* 0x0000007f00037202 */ /* 0x000fce0000000f00 */
.L_x_175:
[----:B------:R-:W-:Y:S05]  /*1d70*/  BSYNC.RECONVERGENT B1 ;  /* 0x0000000000017941 */ /* 0x000fea0003800200 */
.L_x_174:
[-C--:B------:R-:W-:Y:S01]  /*1d80*/  DMUL R20, R8, R110.reuse ;  /* 0x0000006e08147228 */ /* 0x080fe20000000000 */
[----:B------:R-:W-:Y:S01]  /*1d90*/  BSSY.RECONVERGENT B1, `(.L_x_176) ;  /* 0x0000034000017945 */ /* 0x000fe20003800200 */
[----:B------:R-:W-:Y:S02]  /*1da0*/  DMUL R110, R32, R110 ;  /* 0x0000006e206e7228 */ /* 0x000fe40000000000 */
[----:B------:R-:W-:Y:S02]  /*1db0*/  DMUL R120, R8, R120 ;  /* 0x0000007808787228 */ /* 0x000fe40000000000 */
[----:B------:R-:W-:Y:S02]  /*1dc0*/  DMUL R112, R28, R112 ;  /* 0x000000701c707228 */ /* 0x000fe40000000000 */
[----:B------:R-:W-:Y:S02]  /*1dd0*/  DMUL R20, R36, R20 ;  /* 0x0000001424147228 */ /* 0x000fe40000000000 */
[----:B------:R-:W-:-:S02]  /*1de0*/  DMUL R96, R28, R96 ;  /* 0x000000601c607228 */ /* 0x000fc40000000000 */
[C---:B------:R-:W-:Y:S02]  /*1df0*/  DMUL R94, R32.reuse, R94 ;  /* 0x0000005e205e7228 */ /* 0x040fe40000000000 */
[----:B------:R-:W-:Y:S02]  /*1e00*/  DMUL R100, R32, R100 ;  /* 0x0000006420647228 */ /* 0x000fe40000000000 */
[----:B------:R-:W-:Y:S02]  /*1e10*/  DFMA R20, R34, R110, -R20 ;  /* 0x0000006e2214722b */ /* 0x000fe40000000814 */
[----:B------:R-:W-:-:S06]  /*1e20*/  DMUL R110, R32, R124 ;  /* 0x0000007c206e7228 */ /* 0x000fcc0000000000 */
[----:B------:R-:W-:-:S08]  /*1e30*/  DFMA R20, R36, R122, R20 ;  /* 0x0000007a2414722b */ /* 0x000fd00000000014 */
[----:B------:R-:W-:-:S08]  /*1e40*/  DFMA R20, -R38, R110, R20 ;  /* 0x0000006e2614722b */ /* 0x000fd00000000114 */
[----:B------:R-:W-:-:S08]  /*1e50*/  DFMA R20, R36, R118, R20 ;  /* 0x000000762414722b */ /* 0x000fd00000000014 */
[----:B------:R-:W-:-:S08]  /*1e60*/  DFMA R20, -R34, R116, R20 ;  /* 0x000000742214722b */ /* 0x000fd00000000114 */
[----:B------:R-:W-:-:S08]  /*1e70*/  DFMA R20, R38, R120, R20 ;  /* 0x000000782614722b */ /* 0x000fd00000000014 */
[----:B------:R-:W-:-:S08]  /*1e80*/  DFMA R20, -R32, R114, R20 ;  /* 0x000000722014722b */ /* 0x000fd00000000114 */
[----:B------:R-:W-:-:S08]  /*1e90*/  DFMA R20, R8, R66, R20 ;  /* 0x000000420814722b */ /* 0x000fd00000000014 */
[----:B------:R-:W-:-:S08]  /*1ea0*/  DFMA R20, -R36, R98, R20 ;  /* 0x000000622414722b */ /* 0x000fd00000000114 */
[----:B------:R-:W-:-:S08]  /*1eb0*/  DFMA R20, R38, R112, R20 ;  /* 0x000000702614722b */ /* 0x000fd00000000014 */
[----:B------:R-:W-:-:S08]  /*1ec0*/  DFMA R20, R32, R104, R20 ;  /* 0x000000682014722b */ /* 0x000fd00000000014 */
[----:B------:R-:W-:-:S08]  /*1ed0*/  DFMA R20, -R28, R96, R20 ;  /* 0x000000601c14722b */ /* 0x000fd00000000114 */
[----:B------:R-:W-:Y:S01]  /*1ee0*/  DFMA R20, R34, R4, R20 ;  /* 0x000000042214722b */ /* 0x000fe20000000014 */
[----:B------:R-:W0:Y:S01]  /*1ef0*/  MUFU.RCP64H R5, R19 ;  /* 0x0000001300057308 */ /* 0x000e220000001800 */
[----:B------:R-:W-:-:S06]  /*1f00*/  IMAD.MOV.U32 R4, RZ, RZ, 0x1 ;  /* 0x00000001ff047424 */ /* 0x000fcc00078e00ff */
[----:B------:R-:W-:-:S08]  /*1f10*/  DFMA R20, -R38, R62, R20 ;  /* 0x0000003e2614722b */ /* 0x000fd00000000114 */
[----:B------:R-:W-:Y:S02]  /*1f20*/  DFMA R20, -R8, R106, R20 ;  /* 0x0000006a0814722b */ /* 0x000fe40000000114 */
[----:B0-----:R-:W-:-:S06]  /*1f30*/  DFMA R22, -R18, R4, 1 ;  /* 0x3ff000001216742b */ /* 0x001fcc0000000104 */
[----:B------:R-:W-:Y:S02]  /*1f40*/  DFMA R20, R28, R50, R20 ;  /* 0x000000321c14722b */ /* 0x000fe40000000014 */
[----:B------:R-:W-:-:S06]  /*1f50*/  DFMA R22, R22, R22, R22 ;  /* 0x000000161616722b */ /* 0x000fcc0000000016 */
[----:B------:R-:W-:Y:S02]  /*1f60*/  DFMA R20, R36, R102, R20 ;  /* 0x000000662414722b */ /* 0x000fe40000000014 */
[----:B------:R-:W-:-:S06]  /*1f70*/  DFMA R22, R4, R22, R4 ;  /* 0x000000160416722b */ /* 0x000fcc0000000004 */
[----:B------:R-:W-:Y:S02]  /*1f80*/  DFMA R20, -R34, R94, R20 ;  /* 0x0000005e2214722b */ /* 0x000fe40000000114 */
[----:B------:R-:W-:Y:S02]  /*1f90*/  DMUL R94, R8, R54 ;  /* 0x00000036085e7228 */ /* 0x000fe40000000000 */
[----:B------:R-:W-:-:S04]  /*1fa0*/  DFMA R4, -R18, R22, 1 ;  /* 0x3ff000001204742b */ /* 0x000fc80000000116 */
[----:B------:R-:W-:-:S04]  /*1fb0*/  DFMA R20, -R36, R108, R20 ;  /* 0x0000006c2414722b */ /* 0x000fc80000000114 */
[----:B------:R-:W-:-:S04]  /*1fc0*/  DFMA R22, R22, R4, R22 ;  /* 0x000000041616722b */ /* 0x000fc80000000016 */
[----:B------:R-:W-:-:S08]  /*1fd0*/  DFMA R20, R38, R100, R20 ;  /* 0x000000642614722b */ /* 0x000fd00000000014 */
[----:B------:R-:W-:-:S08]  /*1fe0*/  DFMA R20, R34, R52, R20 ;  /* 0x000000342214722b */ /* 0x000fd00000000014 */
[----:B------:R-:W-:-:S08]  /*1ff0*/  DFMA R24, -R38, R94, R20 ;  /* 0x0000005e2618722b */ /* 0x000fd00000000114 */
        /* <DEDUP_REMOVED lines=10> */
[----:B------:R-:W-:Y:S05]  /*20a0*/  CALL.REL.NOINC `($__internal_9_$__cuda_sm20_div_rn_f64_full) ;  /* 0x0000001400d07944 */ /* 0x000fea0003c00000 */
[----:B------:R-:W-:Y:S02]  /*20b0*/  IMAD.MOV.U32 R4, RZ, RZ, R126 ;  /* 0x000000ffff047224 */ /* 0x000fe400078e007e */
[----:B------:R-:W-:-:S07]  /*20c0*/  IMAD.MOV.U32 R5, RZ, RZ, R127 ;  /* 0x000000ffff057224 */ /* 0x000fce00078e007f */
.L_x_177:
[----:B------:R-:W-:Y:S05]  /*20d0*/  BSYNC.RECONVERGENT B1 ;  /* 0x0000000000017941 */ /* 0x000fea0003800200 */
.L_x_176:
[----:B------:R-:W-:Y:S01]  /*20e0*/  DMUL R110, R34, R110 ;  /* 0x0000006e226e7228 */ /* 0x000fe20000000000 */
[----:B------:R-:W0:Y:S01]  /*20f0*/  MUFU.RCP64H R21, R19 ;  /* 0x0000001300157308 */ /* 0x000e220000001800 */
[----:B------:R-:W-:Y:S01]  /*2100*/  DMUL R74, R8, R74 ;  /* 0x0000004a084a7228 */ /* 0x000fe20000000000 */
[----:B------:R-:W-:Y:S01]  /*2110*/  MOV R20, 0x1 ;  /* 0x0000000100147802 */ /* 0x000fe20000000f00 */
[----:B------:R-:W-:Y:S01]  /*2120*/  DMUL R78, R32, R78 ;  /* 0x0000004e204e7228 */ /* 0x000fe20000000000 */
[----:B------:R-:W-:Y:S01]  /*2130*/  BSSY.RECONVERGENT B1, `(.L_x_178) ;  /* 0x000002f000017945 */ /* 0x000fe20003800200 */
[----:B------:R-:W-:Y:S02]  /*2140*/  DMUL R68, R8, R68 ;  /* 0x0000004408447228 */ /* 0x000fe40000000000 */
[----:B------:R-:W-:Y:S02]  /*2150*/  DFMA R110, R36, R80, -R110 ;  /* 0x00000050246e722b */ /* 0x000fe4000000086e */
[----:B------:R-:W-:-:S02]  /*2160*/  DMUL R64, R28, R64 ;  /* 0x000000401c407228 */ /* 0x000fc40000000000 */
[----:B------:R-:W-:Y:S02]  /*2170*/  DMUL R58, R28, R58 ;  /* 0x0000003a1c3a7228 */ /* 0x000fe40000000000 */
[----:B------:R-:W-:Y:S02]  /*2180*/  DMUL R76, R8, R76 ;  /* 0x0000004c084c7228 */ /* 0x000fe40000000000 */
[----:B------:R-:W-:Y:S02]  /*2190*/  DFMA R110, -R36, R70, R110 ;  /* 0x00000046246e722b */ /* 0x000fe4000000016e */
[----:B------:R-:W-:-:S04]  /*21a0*/  DMUL R54, R32, R54 ;  /* 0x0000003620367228 */ /* 0x000fc80000000000 */
[----:B------:R-:W-:Y:S02]  /*21b0*/  DMUL R76, R8, R76 ;  /* 0x0000004c084c7228 */ /* 0x000fe40000000000 */
[----:B------:R-:W-:-:S08]  /*21c0*/  DFMA R110, R34, R120, R110 ;  /* 0x00000078226e722b */ /* 0x000fd0000000006e */
[----:B------:R-:W-:-:S08]  /*21d0*/  DFMA R110, R32, R66, R110 ;  /* 0x00000042206e722b */ /* 0x000fd0000000006e */
[----:B------:R-:W-:-:S08]  /*21e0*/  DFMA R74, -R8, R74, R110 ;  /* 0x0000004a084a722b */ /* 0x000fd0000000016e */
[----:B------:R-:W-:-:S08]  /*21f0*/  DFMA R74, -R36, R72, R74 ;  /* 0x00000048244a722b */ /* 0x000fd0000000014a */
[----:B------:R-:W-:-:S08]  /*2200*/  DFMA R74, R38, R78, R74 ;  /* 0x0000004e264a722b */ /* 0x000fd0000000004a */
[----:B------:R-:W-:-:S08]  /*2210*/  DFMA R74, R36, R60, R74 ;  /* 0x0000003c244a722b */ /* 0x000fd0000000004a */
[----:B------:R-:W-:-:S08]  /*2220*/  DFMA R74, R34, R112, R74 ;  /* 0x00000070224a722b */ /* 0x000fd0000000004a */
[----:B------:R-:W-:-:S08]  /*2230*/  DFMA R68, -R38, R68, R74 ;  /* 0x000000442644722b */ /* 0x000fd0000000014a */
[----:B------:R-:W-:-:S08]  /*2240*/  DFMA R68, -R32, R56, R68 ;  /* 0x000000382044722b */ /* 0x000fd00000000144 */
[----:B------:R-:W-:-:S08]  /*2250*/  DFMA R68, R8, R96, R68 ;  /* 0x000000600844722b */ /* 0x000fd00000000044 */
[----:B------:R-:W-:-:S08]  /*2260*/  DFMA R68, -R34, R62, R68 ;  /* 0x0000003e2244722b */ /* 0x000fd00000000144 */
[----:B------:R-:W-:-:S08]  /*2270*/  DFMA R64, R38, R64, R68 ;  /* 0x000000402640722b */ /* 0x000fd00000000044 */
[----:B------:R-:W-:-:S08]  /*2280*/  DFMA R64, R8, R50, R64 ;  /* 0x000000320840722b */ /* 0x000fd00000000040 */
        /* <DEDUP_REMOVED lines=8> */
[----:B------:R-:W-:-:S06]  /*2310*/  DFMA R20, -R18, R6, 1 ;  /* 0x3ff000001214742b */ /* 0x000fcc0000000106 */
[----:B------:R-:W-:Y:S02]  /*2320*/  DFMA R54, -R38, R54, R58 ;  /* 0x000000362636722b */ /* 0x000fe4000000013a */
[----:B------:R-:W-:-:S06]  /*2330*/  DFMA R22, R6, R20, R6 ;  /* 0x000000140616722b */ /* 0x000fcc0000000006 */
[----:B------:R-:W-:-:S08]  /*2340*/  DFMA R24, R38, R76, R54 ;  /* 0x0000004c2618722b */ /* 0x000fd00000000036 */
        /* <DEDUP_REMOVED lines=13> */
.L_x_179:
[----:B------:R-:W-:Y:S05]  /*2420*/  BSYNC.RECONVERGENT B1 ;  /* 0x0000000000017941 */ /* 0x000fea0003800200 */
.L_x_178:
[-C--:B------:R-:W-:Y:S01]  /*2430*/  DMUL R20, R30, R42.reuse ;  /* 0x0000002a1e147228 */ /* 0x080fe20000000000 */
[----:B------:R-:W-:Y:S01]  /*2440*/  BSSY.RECONVERGENT B1, `(.L_x_180) ;  /* 0x0000050000017945 */ /* 0x000fe20003800200 */
[-C--:B------:R-:W-:Y:S02]  /*2450*/  DMUL R24, R28, R42.reuse ;  /* 0x0000002a1c187228 */ /* 0x080fe40000000000 */
[----:B------:R-:W-:-:S04]  /*2460*/  DMUL R42, R8, R42 ;  /* 0x0000002a082a7228 */ /* 0x000fc80000000000 */
[-C--:B------:R-:W-:Y:S02]  /*2470*/  DMUL R22, R32, R20.reuse ;  /* 0x0000001420167228 */ /* 0x080fe40000000000 */
[----:B------:R-:W-:Y:S02]  /*2480*/  DMUL R20, R8, R20 ;  /* 0x0000001408147228 */ /* 0x000fe40000000000 */
[----:B------:R-:W-:Y:S02]  /*2490*/  DMUL R26, R28, R24 ;  /* 0x000000181c1a7228 */ /* 0x000fe40000000000 */
[----:B------:R-:W-:Y:S02]  /*24a0*/  DMUL R42, R8, R42 ;  /* 0x0000002a082a7228 */ /* 0x000fe40000000000 */
[----:B------:R-:W-:-:S08]  /*24b0*/  DMUL R22, R34, R22 ;  /* 0x0000001622167228 */ /* 0x000fd00000000000 */
[----:B------:R-:W-:Y:S02]  /*24c0*/  DFMA R20, R36, R20, -R22 ;  /* 0x000000142414722b */ /* 0x000fe40000000816 */
[-C--:B------:R-:W-:Y:S02]  /*24d0*/  DMUL R22, R8, R24.reuse ;  /* 0x0000001808167228 */ /* 0x080fe40000000000 */
[----:B------:R-:W-:-:S04]  /*24e0*/  DMUL R24, R32, R24 ;  /* 0x0000001820187228 */ /* 0x000fc80000000000 */
[----:B------:R-:W-:Y:S02]  /*24f0*/  DFMA R20, -R36, R26, R20 ;  /* 0x0000001a2414722b */ /* 0x000fe40000000114 */
[----:B------:R-:W-:-:S06]  /*2500*/  DMUL R26, R30, R44 ;  /* 0x0000002c1e1a7228 */ /* 0x000fcc0000000000 */
[----:B------:R-:W-:Y:S02]  /*2510*/  DFMA R20, R34, R22, R20 ;  /* 0x000000162214722b */ /* 0x000fe40000000014 */
[-C--:B------:R-:W-:Y:S02]  /*2520*/  DMUL R22, R40, R44.reuse ;  /* 0x0000002c28167228 */ /* 0x080fe40000000000 */
[----:B------:R-:W-:-:S04]  /*2530*/  DMUL R44, R28, R44 ;  /* 0x0000002c1c2c7228 */ /* 0x000fc80000000000 */
[----:B------:R-:W-:Y:S02]  /*2540*/  DFMA R20, R38, R24, R20 ;  /* 0x000000182614722b */ /* 0x000fe40000000014 */
[-C--:B------:R-:W-:Y:S02]  /*2550*/  DMUL R24, R8, R22.reuse ;  /* 0x0000001608187228 */ /* 0x080fe40000000000 */
[----:B------:R-:W-:-:S04]  /*2560*/  DMUL R22, R32, R22 ;  /* 0x0000001620167228 */ /* 0x000fc80000000000 */
[----:B------:R-:W-:-:S08]  /*2570*/  DFMA R20, -R38, R42, R20 ;  /* 0x0000002a2614722b */ /* 0x000fd00000000114 */
[----:B------:R-:W-:Y:S02]  /*2580*/  DFMA R20, -R36, R24, R20 ;  /* 0x000000182414722b */ /* 0x000fe40000000114 */
[-C--:B------:R-:W-:Y:S02]  /*2590*/  DMUL R24, R28, R26.reuse ;  /* 0x0000001a1c187228 */ /* 0x080fe40000000000 */
[----:B------:R-:W-:-:S04]  /*25a0*/  DMUL R26, R32, R26 ;  /* 0x0000001a201a7228 */ /* 0x000fc80000000000 */
[----:B------:R-:W-:Y:S02]  /*25b0*/  DFMA R20, R34, R22, R20 ;  /* 0x000000162214722b */ /* 0x000fe40000000014 */
[-C--:B------:R-:W-:Y:S02]  /*25c0*/  DMUL R22, R28, R44.reuse ;  /* 0x0000002c1c167228 */ /* 0x080fe40000000000 */
[----:B------:R-:W-:-:S04]  /*25d0*/  DMUL R44, R8, R44 ;  /* 0x0000002c082c7228 */ /* 0x000fc80000000000 */
[----:B------:R-:W-:Y:S02]  /*25e0*/  DFMA R20, R36, R24, R20 ;  /* 0x000000182414722b */ /* 0x000fe40000000014 */
[C---:B------:R-:W-:Y:S02]  /*25f0*/  DMUL R24, R40.reuse, R46 ;  /* 0x0000002e28187228 */ /* 0x040fe40000000000 */
[----:B------:R-:W-:-:S04]  /*2600*/  DMUL R40, R40, R48 ;  /* 0x0000003028287228 */ /* 0x000fc80000000000 */
[----:B------:R-:W-:Y:S02]  /*2610*/  DFMA R20, -R38, R26, R20 ;  /* 0x0000001a2614722b */ /* 0x000fe40000000114 */
[-C--:B------:R-:W-:Y:S02]  /*2620*/  DMUL R26, R30, R46.reuse ;  /* 0x0000002e1e1a7228 */ /* 0x080fe40000000000 */
[----:B------:R-:W-:-:S04]  /*2630*/  DMUL R46, R28, R46 ;  /* 0x0000002e1c2e7228 */ /* 0x000fc80000000000 */
[----:B------:R-:W-:Y:S02]  /*2640*/  DFMA R20, -R34, R22, R20 ;  /* 0x000000162214722b */ /* 0x000fe40000000114 */
[-C--:B------:R-:W-:Y:S02]  /*2650*/  DMUL R22, R28, R24.reuse ;  /* 0x000000181c167228 */ /* 0x080fe40000000000 */
[----:B------:R-:W-:Y:S02]  /*2660*/  DMUL R24, R8, R24 ;  /* 0x0000001808187228 */ /* 0x000fe40000000000 */
[----:B------:R-:W-:Y:S02]  /*2670*/  DMUL R46, R28, R46 ;  /* 0x0000002e1c2e7228 */ /* 0x000fe40000000000 */
[----:B------:R-:W-:-:S08]  /*2680*/  DFMA R20, R38, R44, R20 ;  /* 0x0000002c2614722b */ /* 0x000fd00000000014 */
[----:B------:R-:W-:Y:S02]  /*2690*/  DFMA R20, R36, R22, R20 ;  /* 0x000000162414722b */ /* 0x000fe40000000014 */
[----:B------:R-:W-:-:S06]  /*26a0*/  DMUL R22, R30, R26 ;  /* 0x0000001a1e167228 */ /* 0x000fcc0000000000 */
[----:B------:R-:W-:Y:S02]  /*26b0*/  DFMA R20, -R34, R24, R20 ;  /* 0x000000182214722b */ /* 0x000fe40000000114 */
[-C--:B------:R-:W-:Y:S02]  /*26c0*/  DMUL R24, R28, R26.reuse ;  /* 0x0000001a1c187228 */ /* 0x080fe40000000000 */
[----:B------:R-:W-:-:S04]  /*26d0*/  DMUL R26, R8, R26 ;  /* 0x0000001a081a7228 */ /* 0x000fc80000000000 */
[----:B------:R-:W-:Y:S02]  /*26e0*/  DFMA R20, -R36, R22, R20 ;  /* 0x000000162414722b */ /* 0x000fe40000000114 */
[-C--:B------:R-:W-:Y:S02]  /*26f0*/  DMUL R22, R28, R40.reuse ;  /* 0x000000281c167228 */ /* 0x080fe40000000000 */
[----:B------:R-:W-:-:S04]  /*2700*/  DMUL R40, R8, R40 ;  /* 0x0000002808287228 */ /* 0x000fc80000000000 */
[----:B------:R-:W-:Y:S02]  /*2710*/  DFMA R20, R34, R24, R20 ;  /* 0x000000182214722b */ /* 0x000fe40000000014 */
[----:B------:R-:W-:-:S06]  /*2720*/  DADD R24, R48, R48 ;  /* 0x0000000030187229 */ /* 0x000fcc0000000030 */
[----:B------:R-:W-:Y:S01]  /*2730*/  DFMA R20, R38, R26, R20 ;  /* 0x0000001a2614722b */ /* 0x000fe20000000014 */
[----:B------:R-:W0:Y:S01]  /*2740*/  MUFU.RCP64H R27, R19 ;  /* 0x00000013001b7308 */ /* 0x000e220000001800 */
[----:B------:R-:W-:Y:S01]  /*2750*/  IMAD.MOV.U32 R26, RZ, RZ, 0x1 ;  /* 0x00000001ff1a7424 */ /* 0x000fe200078e00ff */
[----:B------:R-:W-:-:S05]  /*2760*/  DMUL R24, R30, R24 ;  /* 0x000000181e187228 */ /* 0x000fca0000000000 */
[----:B------:R-:W-:-:S03]  /*2770*/  DFMA R20, -R38, R46, R20 ;  /* 0x0000002e2614722b */ /* 0x000fc60000000114 */
[----:B------:R-:W-:-:S05]  /*2780*/  DMUL R24, R28, R24 ;  /* 0x000000181c187228 */ /* 0x000fca0000000000 */
[----:B------:R-:W-:Y:S02]  /*2790*/  DFMA R20, -R32, R22, R20 ;  /* 0x000000162014722b */ /* 0x000fe40000000114 */
[----:B------:R-:W-:Y:S02]  /*27a0*/  DMUL R22, R30, R48 ;  /* 0x000000301e167228 */ /* 0x000fe40000000000 */
[----:B0-----:R-:W-:Y:S02]  /*27b0*/  DFMA R34, -R18, R26, 1 ;  /* 0x3ff000001222742b */ /* 0x001fe4000000011a */
[----:B------:R-:W-:Y:S02]  /*27c0*/  DMUL R48, R28, R48 ;  /* 0x000000301c307228 */ /* 0x000fe40000000000 */
[----:B------:R-:W-:Y:S02]  /*27d0*/  DFMA R20, R8, R40, R20 ;  /* 0x000000280814722b */ /* 0x000fe40000000014 */
[----:B------:R-:W-:-:S02]  /*27e0*/  DMUL R22, R30, R22 ;  /* 0x000000161e167228 */ /* 0x000fc40000000000 */
[----:B------:R-:W-:Y:S02]  /*27f0*/  DFMA R34, R34, R34, R34 ;  /* 0x000000222222722b */ /* 0x000fe40000000022 */
[----:B------:R-:W-:-:S04]  /*2800*/  DMUL R48, R28, R48 ;  /* 0x000000301c307228 */ /* 0x000fc80000000000 */
[----:B------:R-:W-:Y:S02]  /*2810*/  DFMA R20, R32, R22, R20 ;  /* 0x000000162014722b */ /* 0x000fe40000000014 */
[----:B------:R-:W-:-:S06]  /*2820*/  DFMA R34, R26, R34, R26 ;  /* 0x000000221a22722b */ /* 0x000fcc000000001a */
[----:B------:R-:W-:Y:S02]  /*2830*/  DFMA R20, -R8, R24, R20 ;  /* 0x000000180814722b */ /* 0x000fe40000000114 */
[----:B------:R-:W-:-:S06]  /*2840*/  DFMA R22, -R18, R34, 1 ;  /* 0x3ff000001216742b */ /* 0x000fcc0000000122 */
[----:B------:R-:W-:Y:S02]  /*2850*/  DFMA R24, R28, R48, R20 ;  /* 0x000000301c18722b */ /* 0x000fe40000000014 */
[----:B------:R-:W-:-:S08]  /*2860*/  DFMA R22, R34, R22, R34 ;  /* 0x000000162216722b */ /* 0x000fd00000000022 */
[----:B------:R-:W-:Y:S01]  /*2870*/  DMUL R8, R22, R24 ;  /* 0x0000001816087228 */ /* 0x000fe20000000000 */
[----:B------:R-:W-:-:S07]  /*2880*/  FSETP.GEU.AND P1, PT, |R25|, 6.5827683646048100446e-37, PT ;  /* 0x036000001900780b */ /* 0x000fce0003f2e200 */
[----:B------:R-:W-:-:S08]  /*2890*/  DFMA R20, -R18, R8, R24 ;  /* 0x000000081214722b */ /* 0x000fd00000000118 */
[----:B------:R-:W-:-:S10]  /*28a0*/  DFMA R8, R22, R20, R8 ;  /* 0x000000141608722b */ /* 0x000fd40000000008 */
[----:B------:R-:W-:-:S05]  /*28b0*/  FFMA R20, RZ, R19, R9 ;  /* 0x00000013ff147223 */ /* 0x000fca0000000009 */
[----:B------:R-:W-:-:S13]  /*28c0*/  FSETP.GT.AND P0, PT, |R20|, 1.469367938527859385e-39, PT ;  /* 0x001000001400780b */ /* 0x000fda0003f04200 */
[----:B------:R-:W-:Y:S05]  /*28d0*/  @P0 BRA P1, `(.L_x_181) ;  /* 0x0000000000180947 */ /* 0x000fea0000800000 */
[----:B------:R-:W-:Y:S01]  /*28e0*/  MOV R22, R18 ;  /* 0x0000001200167202 */ /* 0x000fe20000000f00 */
[----:B------:R-:W-:Y:S01]  /*28f0*/  IMAD.MOV.U32 R23, RZ, RZ, R19 ;  /* 0x000000ffff177224 */ /* 0x000fe200078e0013 */
[----:B------:R-:W-:-:S07]  /*2900*/  MOV R136, 0x2920 ;  /* 0x0000292000887802 */ /* 0x000fce0000000f00 */
[----:B------:R-:W-:Y:S05]  /*2910*/  CALL.REL.NOINC `($__internal_9_$__cuda_sm20_div_rn_f64_full) ;  /* 0x0000000c00b47944 */ /* 0x000fea0003c00000 */
[----:B------:R-:W-:Y:S02]  /*2920*/  IMAD.MOV.U32 R8, RZ, RZ, R126 ;  /* 0x000000ffff087224 */ /* 0x000fe400078e007e */
[----:B------:R-:W-:-:S07]  /*2930*/  IMAD.MOV.U32 R9, RZ, RZ, R127 ;  /* 0x000000ffff097224 */ /* 0x000fce00078e007f */
.L_x_181:
[----:B------:R-:W-:Y:S05]  /*2940*/  BSYNC.RECONVERGENT B1 ;  /* 0x0000000000017941 */ /* 0x000fea0003800200 */
.L_x_180:
[----:B------:R-:W0:Y:S01]  /*2950*/  LDCU UR4, c[0x0][0x39c] ;  /* 0x00007380ff0477ac */ /* 0x000e220008000800 */
[----:B------:R-:W-:Y:S01]  /*2960*/  UMOV UR5, 0x3eb0c6f7 ;  /* 0x3eb0c6f700057882 */ /* 0x000fe20000000000 */
[----:B------:R-:W3:Y:S01]  /*2970*/  LDCU UR11, c[0x0][0x3b8] ;  /* 0x00007700ff0b77ac */ /* 0x000ee20008000800 */
[----:B------:R-:W4:Y:S01]  /*2980*/  LDCU UR10, c[0x0][0x3a8] ;  /* 0x00007500ff0a77ac */ /* 0x000f220008000800 */
[----:B0-----:R-:W0:Y:S01]  /*2990*/  F2F.F64.F32 R18, UR4 ;  /* 0x0000000400127d10 */ /* 0x001e220008201800 */
[----:B------:R-:W-:Y:S02]  /*29a0*/  UMOV UR4, 0xa0b5ed8d ;  /* 0xa0b5ed8d00047882 */ /* 0x000fe40000000000 */
[----:B0-----:R-:W-:-:S08]  /*29b0*/  DMUL R18, R18, UR4 ;  /* 0x0000000412127c28 */ /* 0x001fd00008000000 */
[----:B------:R-:W-:-:S14]  /*29c0*/  DSETP.GEU.AND P0, PT, R8, R18, PT ;  /* 0x000000120800722a */ /* 0x000fdc0003f0e000 */
[----:B---34-:R-:W-:Y:S05]  /*29d0*/  @!P0 BRA `(.L_x_159) ;  /* 0x0000000c00588947 */ /* 0x018fea0003800000 */
[----:B------:R-:W0:Y:S02]  /*29e0*/  LDCU UR4, c[0x0][0x398] ;  /* 0x00007300ff0477ac */ /* 0x000e240008000800 */
[C---:B0-----:R-:W-:Y:S01]  /*29f0*/  IADD3 R35, PT, PT, R132.reuse, -UR4, R134 ;  /* 0x8000000484237c10 */ /* 0x041fe2000fffe086 */
[----:B------:R-:W-:Y:S02]  /*2a00*/  VIADD R132, R132, UR4 ;  /* 0x0000000484847c36 */ /* 0x000fe40008000000 */
[----:B------:R-:W-:-:S03]  /*2a10*/  IMAD R134, R134, 0x8, R86 ;  /* 0x0000000886867824 */ /* 0x000fc600078e0256 */
[----:B------:R-:W-:-:S13]  /*2a20*/  ISETP.GT.AND P0, PT, R35, R132, PT ;  /* 0x000000842300720c */ /* 0x000fda0003f04270 */
[----:B------:R-:W-:Y:S05]  /*2a30*/  @P0 BRA `(.L_x_182) ;  /* 0x0000000800e00947 */ /* 0x000fea0003800000 */
[----:B------:R0:W1:Y:S02]  /*2a40*/  F2F.F64.F32 R18, R0 ;  /* 0x0000000000127310 */ /* 0x0000640000201800 */
.L_x_194:
[----:B------:R-:W-:-:S13]  /*2a50*/  ISETP.GE.AND P0, PT, R35, RZ, PT ;  /* 0x000000ff2300720c */ /* 0x000fda0003f06270 */
[----:B--2--5:R-:W-:Y:S05]  /*2a60*/  @!P0 BRA `(.L_x_183) ;  /* 0x0000000800c88947 */ /* 0x024fea0003800000 */
[----:B------:R-:W-:-:S13]  /*2a70*/  ISETP.GE.AND P0, PT, R35, UR10, PT ;  /* 0x0000000a23007c0c */ /* 0x000fda000bf06270 */
[----:B------:R-:W-:Y:S05]  /*2a80*/  @P0 BRA `(.L_x_182) ;  /* 0x0000000800cc0947 */ /* 0x000fea0003800000 */
[----:B------:R-:W2:Y:S02]  /*2a90*/  LDC.64 R28, c[0x0][0x390] ;  /* 0x0000e400ff1c7b82 */ /* 0x000ea40000000a00 */
[----:B--2---:R-:W-:-:S06]  /*2aa0*/  IMAD.WIDE.U32 R28, R35, 0x8, R28 ;  /* 0x00000008231c7825 */ /* 0x004fcc00078e001c */
[----:B------:R-:W2:Y:S01]  /*2ab0*/  LDG.E.64 R28, desc[UR6][R28.64] ;  /* 0x000000061c1c7981 */ /* 0x000ea2000c1e1b00 */
[----:B------:R-:W-:Y:S01]  /*2ac0*/  BSSY.RECONVERGENT B1, `(.L_x_183) ;  /* 0x00000ac000017945 */ /* 0x000fe20003800200 */
[----:B--2---:R-:W-:-:S14]  /*2ad0*/  DSETP.NEU.AND P0, PT, R28, RZ, PT ;  /* 0x000000ff1c00722a */ /* 0x004fdc0003f0d000 */
[----:B------:R-:W-:Y:S05]  /*2ae0*/  @!P0 BRA `(.L_x_184) ;  /* 0x0000000800a48947 */ /* 0x000fea0003800000 */
[----:B------:R-:W2:Y:S08]  /*2af0*/  LDC.64 R10, c[0x0][0x380] ;  /* 0x0000e000ff0a7b82 */ /* 0x000eb00000000a00 */
[----:B------:R-:W3:Y:S01]  /*2b00*/  LDC.64 R30, c[0x0][0x388] ;  /* 0x0000e200ff1e7b82 */ /* 0x000ee20000000a00 */
[----:B--2---:R-:W-:-:S06]  /*2b10*/  IMAD.WIDE.U32 R10, R35, 0x8, R10 ;  /* 0x00000008230a7825 */ /* 0x004fcc00078e000a */
[----:B------:R-:W2:Y:S01]  /*2b20*/  LDG.E.64 R10, desc[UR6][R10.64] ;  /* 0x000000060a0a7981 */ /* 0x000ea2000c1e1b00 */
[----:B---3--:R-:W-:-:S06]  /*2b30*/  IMAD.WIDE.U32 R30, R35, 0x8, R30 ;  /* 0x00000008231e7825 */ /* 0x008fcc00078e001e */
[----:B------:R-:W5:Y:S01]  /*2b40*/  LDG.E.64 R30, desc[UR6][R30.64] ;  /* 0x000000061e1e7981 */ /* 0x000f62000c1e1b00 */
[C---:B------:R-:W-:Y:S01]  /*2b50*/  ISETP.GT.AND P0, PT, R35.reuse, R92, PT ;  /* 0x0000005c2300720c */ /* 0x040fe20003f04270 */
[----:B------:R-:W-:Y:S03]  /*2b60*/  BSSY.RELIABLE B2, `(.L_x_185) ;  /* 0x000002c000027945 */ /* 0x000fe60003800100 */
[----:B------:R-:W-:Y:S01]  /*2b70*/  ISETP.LT.OR P0, PT, R35, R90, P0 ;  /* 0x0000005a2300720c */ /* 0x000fe20000701670 */
[----:B--2---:R-:W-:-:S08]  /*2b80*/  DADD R20, -R16, R10 ;  /* 0x0000000010147229 */ /* 0x004fd0000000010a */
[----:B------:R-:W-:-:S08]  /*2b90*/  DMUL R22, R20, R2 ;  /* 0x0000000214167228 */ /* 0x000fd00000000000 */
[----:B------:R-:W-:-:S08]  /*2ba0*/  DMUL R22, R20, R22 ;  /* 0x0000001614167228 */ /* 0x000fd00000000000 */
[----:B------:R-:W-:-:S08]  /*2bb0*/  DFMA R22, R20, R4, R22 ;  /* 0x000000041416722b */ /* 0x000fd00000000016 */
[----:B------:R-:W-:Y:S01]  /*2bc0*/  DADD R32, R22, R6 ;  /* 0x0000000016207229 */ /* 0x000fe20000000006 */
[----:B------:R-:W-:Y:S10]  /*2bd0*/  @P0 BRA `(.L_x_186) ;  /* 0x0000000000900947 */ /* 0x000ff40003800000 */
[----:B------:R-:W2:Y:S01]  /*2be0*/  MUFU.RCP64H R21, R15 ;  /* 0x0000000f00157308 */ /* 0x000ea20000001800 */
[----:B------:R-:W-:Y:S01]  /*2bf0*/  MOV R20, 0x1 ;  /* 0x0000000100147802 */ /* 0x000fe20000000f00 */
[----:B-1----:R-:W-:Y:S01]  /*2c00*/  DADD R24, -R18, R10 ;  /* 0x0000000012187229 */ /* 0x002fe2000000010a */
[----:B------:R-:W-:Y:S09]  /*2c10*/  BSSY.RECONVERGENT B3, `(.L_x_187) ;  /* 0x0000013000037945 */ /* 0x000ff20003800200 */
[----:B------:R-:W-:Y:S01]  /*2c20*/  FSETP.GEU.AND P1, PT, |R25|, 6.5827683646048100446e-37, PT ;  /* 0x036000001900780b */ /* 0x000fe20003f2e200 */
[----:B--2---:R-:W-:-:S08]  /*2c30*/  DFMA R22, -R14, R20, 1 ;  /* 0x3ff000000e16742b */ /* 0x004fd00000000114 */
[----:B------:R-:W-:-:S08]  /*2c40*/  DFMA R22, R22, R22, R22 ;  /* 0x000000161616722b */ /* 0x000fd00000000016 */
[----:B------:R-:W-:-:S08]  /*2c50*/  DFMA R22, R20, R22, R20 ;  /* 0x000000161416722b */ /* 0x000fd00000000014 */
[----:B------:R-:W-:-:S08]  /*2c60*/  DFMA R20, -R14, R22, 1 ;  /* 0x3ff000000e14742b */ /* 0x000fd00000000116 */
[----:B------:R-:W-:-:S08]  /*2c70*/  DFMA R22, R22, R20, R22 ;  /* 0x000000141616722b */ /* 0x000fd00000000016 */
[----:B------:R-:W-:-:S08]  /*2c80*/  DMUL R10, R22, R24 ;  /* 0x00000018160a7228 */ /* 0x000fd00000000000 */
[----:B------:R-:W-:-:S08]  /*2c90*/  DFMA R20, -R14, R10, R24 ;  /* 0x0000000a0e14722b */ /* 0x000fd00000000118 */
[----:B------:R-:W-:-:S10]  /*2ca0*/  DFMA R10, R22, R20, R10 ;  /* 0x00000014160a722b */ /* 0x000fd4000000000a */
[----:B0-----:R-:W-:-:S05]  /*2cb0*/  FFMA R0, RZ, R15, R11 ;  /* 0x0000000fff007223 */ /* 0x001fca000000000b */
[----:B------:R-:W-:-:S13]  /*2cc0*/  FSETP.GT.AND P0, PT, |R0|, 1.469367938527859385e-39, PT ;  /* 0x001000000000780b */ /* 0x000fda0003f04200 */
[----:B------:R-:W-:Y:S05]  /*2cd0*/  @P0 BRA P1, `(.L_x_188) ;  /* 0x0000000000180947 */ /* 0x000fea0000800000 */
[----:B------:R-:W-:Y:S01]  /*2ce0*/  IMAD.MOV.U32 R22, RZ, RZ, R14 ;  /* 0x000000ffff167224 */ /* 0x000fe200078e000e */
[----:B------:R-:W-:Y:S01]  /*2cf0*/  MOV R136, 0x2d20 ;  /* 0x00002d2000887802 */ /* 0x000fe20000000f00 */
[----:B------:R-:W-:-:S07]  /*2d00*/  IMAD.MOV.U32 R23, RZ, RZ, R15 ;  /* 0x000000ffff177224 */ /* 0x000fce00078e000f */
[----:B-----5:R-:W-:Y:S05]  /*2d10*/  CALL.REL.NOINC `($__internal_9_$__cuda_sm20_div_rn_f64_full) ;  /* 0x0000000800b47944 */ /* 0x020fea0003c00000 */
[----:B------:R-:W-:Y:S02]  /*2d20*/  IMAD.MOV.U32 R10, RZ, RZ, R126 ;  /* 0x000000ffff0a7224 */ /* 0x000fe400078e007e */
[----:B------:R-:W-:-:S07]  /*2d30*/  IMAD.MOV.U32 R11, RZ, RZ, R127 ;  /* 0x000000ffff0b7224 */ /* 0x000fce00078e007f */
.L_x_188:
[----:B------:R-:W-:Y:S05]  /*2d40*/  BSYNC.RECONVERGENT B3 ;  /* 0x0000000000037941 */ /* 0x000fea0003800200 */
.L_x_187:
[----:B------:R-:W-:-:S10]  /*2d50*/  DMUL R10, R12, R10 ;  /* 0x0000000a0c0a7228 */ /* 0x000fd40000000000 */
[----:B------:R-:W0:Y:S08]  /*2d60*/  F2F.F32.F64 R10, R10 ;  /* 0x0000000a000a7310 */ /* 0x000e300000301000 */
[----:B0-----:R-:W0:Y:S02]  /*2d70*/  F2I.S64 R20, R10 ;  /* 0x0000000a00147311 */ /* 0x001e240000201900 */
[----:B0-----:R-:W-:-:S04]  /*2d80*/  ISETP.GE.AND P0, PT, R20, UR11, PT ;  /* 0x0000000b14007c0c */ /* 0x001fc8000bf06270 */
[----:B------:R-:W-:-:S13]  /*2d90*/  ISETP.LT.OR P0, PT, R20, RZ, P0 ;  /* 0x000000ff1400720c */ /* 0x000fda0000701670 */
[----:B------:R-:W-:Y:S05]  /*2da0*/  @P0 BREAK.RELIABLE B2 ;  /* 0x0000000000020942 */ /* 0x000fea0003800100 */
[----:B------:R-:W-:Y:S05]  /*2db0*/  @P0 BRA `(.L_x_184) ;  /* 0x0000000400f00947 */ /* 0x000fea0003800000 */
[----:B------:R-:W0:Y:S01]  /*2dc0*/  S2UR UR5, SR_CgaCtaId ;  /* 0x00000000000579c3 */ /* 0x000e220000008800 */
[----:B------:R-:W-:Y:S02]  /*2dd0*/  UMOV UR4, 0x400 ;  /* 0x0000040000047882 */ /* 0x000fe40000000000 */
[----:B0-----:R-:W-:-:S06]  /*2de0*/  ULEA UR4, UR5, UR4, 0x18 ;  /* 0x0000000405047291 */ /* 0x001fcc000f8ec0ff */
[----:B------:R-:W-:-:S06]  /*2df0*/  LEA R10, R20, UR4, 0x3 ;  /* 0x00000004140a7c11 */ /* 0x000fcc000f8e18ff */
[----:B------:R-:W0:Y:S02]  /*2e00*/  LDS.64 R10, [R10] ;  /* 0x000000000a0a7984 */ /* 0x000e240000000a00 */
[----:B0-----:R-:W-:-:S11]  /*2e10*/  DFMA R32, R10, R8, R32 ;  /* 0x000000080a20722b */ /* 0x001fd60000000020 */
.L_x_186:
[----:B------:R-:W-:Y:S05]  /*2e20*/  BSYNC.RELIABLE B2 ;  /* 0x0000000000027941 */ /* 0x000fea0003800100 */
.L_x_185:
[----:B------:R-:W2:Y:S01]  /*2e30*/  MUFU.RCP64H R11, R29 ;  /* 0x0000001d000b7308 */ /* 0x000ea20000001800 */
[----:B------:R-:W-:Y:S01]  /*2e40*/  IMAD.MOV.U32 R10, RZ, RZ, 0x1 ;  /* 0x00000001ff0a7424 */ /* 0x000fe200078e00ff */
[----:B------:R-:W-:Y:S01]  /*2e50*/  UMOV UR4, 0x54442d18 ;  /* 0x54442d1800047882 */ /* 0x000fe20000000000 */
[----:B------:R-:W-:Y:S01]  /*2e60*/  UMOV UR5, 0x401921fb ;  /* 0x401921fb00057882 */ /* 0x000fe20000000000 */
[----:B------:R-:W-:Y:S01]  /*2e70*/  BSSY.RECONVERGENT B2, `(.L_x_189) ;  /* 0x0000015000027945 */ /* 0x000fe20003800200 */
[----:B-----5:R-:W-:Y:S02]  /*2e80*/  DADD R30, -R30, R32 ;  /* 0x000000001e1e7229 */ /* 0x020fe40000000120 */
[----:B--2---:R-:W-:-:S08]  /*2e90*/  DFMA R20, -R28, R10, 1 ;  /* 0x3ff000001c14742b */ /* 0x004fd0000000010a */
[----:B------:R-:W-:-:S08]  /*2ea0*/  DFMA R20, R20, R20, R20 ;  /* 0x000000141414722b */ /* 0x000fd00000000014 */
[----:B------:R-:W-:-:S08]  /*2eb0*/  DFMA R20, R10, R20, R10 ;  /* 0x000000140a14722b */ /* 0x000fd0000000000a */
[----:B------:R-:W-:-:S08]  /*2ec0*/  DFMA R10, -R28, R20, 1 ;  /* 0x3ff000001c0a742b */ /* 0x000fd00000000114 */
[----:B------:R-:W-:-:S08]  /*2ed0*/  DFMA R10, R20, R10, R20 ;  /* 0x0000000a140a722b */ /* 0x000fd00000000014 */
[----:B------:R-:W-:-:S08]  /*2ee0*/  DMUL R20, R10, UR4 ;  /* 0x000000040a147c28 */ /* 0x000fd00008000000 */
[----:B------:R-:W-:-:S08]  /*2ef0*/  DFMA R22, -R28, R20, UR4 ;  /* 0x000000041c167e2b */ /* 0x000fd00008000114 */
[----:B------:R-:W-:-:S10]  /*2f00*/  DFMA R10, R10, R22, R20 ;  /* 0x000000160a0a722b */ /* 0x000fd40000000014 */
[----:B0-----:R-:W-:-:S05]  /*2f10*/  FFMA R0, RZ, R29, R11 ;  /* 0x0000001dff007223 */ /* 0x001fca000000000b */
[----:B------:R-:W-:-:S13]  /*2f20*/  FSETP.GT.AND P0, PT, |R0|, 1.469367938527859385e-39, PT ;  /* 0x001000000000780b */ /* 0x000fda0003f04200 */
[----:B------:R-:W-:Y:S05]  /*2f30*/  @P0 BRA `(.L_x_190) ;  /* 0x0000000000200947 */ /* 0x000fea0003800000 */
[----:B------:R-:W-:Y:S01]  /*2f40*/  MOV R24, 0x54442d18 ;  /* 0x54442d1800187802 */ /* 0x000fe20000000f00 */
[----:B------:R-:W-:Y:S01]  /*2f50*/  IMAD.MOV.U32 R25, RZ, RZ, 0x401921fb ;  /* 0x401921fbff197424 */ /* 0x000fe200078e00ff */
[----:B------:R-:W-:Y:S01]  /*2f60*/  MOV R136, 0x2fa0 ;  /* 0x00002fa000887802 */ /* 0x000fe20000000f00 */
[----:B------:R-:W-:Y:S02]  /*2f70*/  IMAD.MOV.U32 R22, RZ, RZ, R28 ;  /* 0x000000ffff167224 */ /* 0x000fe400078e001c */
[----:B------:R-:W-:-:S07]  /*2f80*/  IMAD.MOV.U32 R23, RZ, RZ, R29 ;  /* 0x000000ffff177224 */ /* 0x000fce00078e001d */
[----:B-1----:R-:W-:Y:S05]  /*2f90*/  CALL.REL.NOINC `($__internal_9_$__cuda_sm20_div_rn_f64_full) ;  /* 0x0000000800147944 */ /* 0x002fea0003c00000 */
[----:B------:R-:W-:Y:S02]  /*2fa0*/  IMAD.MOV.U32 R10, RZ, RZ, R126 ;  /* 0x000000ffff0a7224 */ /* 0x000fe400078e007e */
[----:B------:R-:W-:-:S07]  /*2fb0*/  IMAD.MOV.U32 R11, RZ, RZ, R127 ;  /* 0x000000ffff0b7224 */ /* 0x000fce00078e007f */
.L_x_190:
[----:B------:R-:W-:Y:S05]  /*2fc0*/  BSYNC.RECONVERGENT B2 ;  /* 0x0000000000027941 */ /* 0x000fea0003800200 */
.L_x_189:
[----:B------:R-:W-:Y:S01]  /*2fd0*/  ISETP.GT.AND P0, PT, R11, 0xfffff, PT ;  /* 0x000fffff0b00780c */ /* 0x000fe20003f04270 */
[--C-:B------:R-:W-:Y:S01]  /*2fe0*/  IMAD.MOV.U32 R21, RZ, RZ, R11.reuse ;  /* 0x000000ffff157224 */ /* 0x100fe200078e000b */
[----:B------:R-:W-:Y:S01]  /*2ff0*/  MOV R20, R10 ;  /* 0x0000000a00147202 */ /* 0x000fe20000000f00 */
[----:B------:R-:W-:Y:S01]  /*3000*/  IMAD.MOV.U32 R0, RZ, RZ, R11 ;  /* 0x000000ffff007224 */ /* 0x000fe200078e000b */
[----:B------:R-:W-:Y:S01]  /*3010*/  BSSY.RECONVERGENT B0, `(.L_x_191) ;  /* 0x000004f000007945 */ /* 0x000fe20003800200 */
[----:B------:R-:W-:-:S08]  /*3020*/  IMAD.MOV.U32 R37, RZ, RZ, -0x3ff ;  /* 0xfffffc01ff257424 */ /* 0x000fd000078e00ff */
[----:B------:R-:W-:Y:S01]  /*3030*/  @!P0 DMUL R20, R20, 1.80143985094819840000e+16 ;  /* 0x4350000014148828 */ /* 0x000fe20000000000 */
[----:B------:R-:W-:-:S09]  /*3040*/  @!P0 MOV R37, 0xfffffbcb ;  /* 0xfffffbcb00258802 */ /* 0x000fd20000000f00 */
[----:B------:R-:W-:Y:S02]  /*3050*/  @!P0 IMAD.MOV.U32 R0, RZ, RZ, R21 ;  /* 0x000000ffff008224 */ /* 0x000fe400078e0015 */
[----:B------:R-:W-:Y:S02]  /*3060*/  @!P0 IMAD.MOV.U32 R10, RZ, RZ, R20 ;  /* 0x000000ffff0a8224 */ /* 0x000fe400078e0014 */
[----:B------:R-:W-:-:S05]  /*3070*/  VIADD R11, R0, 0xffffffff ;  /* 0xffffffff000b7836 */ /* 0x000fca0000000000 */
[----:B------:R-:W-:-:S13]  /*3080*/  ISETP.GT.U32.AND P1, PT, R11, 0x7feffffe, PT ;  /* 0x7feffffe0b00780c */ /* 0x000fda0003f24070 */
[----:B------:R-:W-:Y:S05]  /*3090*/  @P1 BRA `(.L_x_192) ;  /* 0x0000000400001947 */ /* 0x000fea0003800000 */
[C---:B------:R-:W-:Y:S01]  /*30a0*/  LOP3.LUT R11, R0.reuse, 0xfffff, RZ, 0xc0, !PT ;  /* 0x000fffff000b7812 */ /* 0x040fe200078ec0ff */
[----:B------:R-:W-:Y:S01]  /*30b0*/  IMAD.MOV.U32 R22, RZ, RZ, RZ ;  /* 0x000000ffff167224 */ /* 0x000fe200078e00ff */
[----:B------:R-:W-:Y:S01]  /*30c0*/  MOV R33, 0x3ed0ee25 ;  /* 0x3ed0ee2500217802 */ /* 0x000fe20000000f00 */
[----:B------:R-:W-:Y:S01]  /*30d0*/  IMAD.MOV.U32 R32, RZ, RZ, -0x748574fc ;  /* 0x8b7a8b04ff207424 */ /* 0x000fe200078e00ff */
[----:B------:R-:W-:Y:S01]  /*30e0*/  LOP3.LUT R11, R11, 0x3ff00000, RZ, 0xfc, !PT ;  /* 0x3ff000000b0b7812 */ /* 0x000fe200078efcff */
[----:B------:R-:W-:Y:S01]  /*30f0*/  UMOV UR4, 0x3ae80f1e ;  /* 0x3ae80f1e00047882 */ /* 0x000fe20000000000 */
[----:B------:R-:W-:Y:S01]  /*3100*/  UMOV UR5, 0x3eb1380b ;  /* 0x3eb1380b00057882 */ /* 0x000fe20000000000 */
[----:B------:R-:W-:Y:S01]  /*3110*/  LEA.HI R37, R0, R37, RZ, 0xc ;  /* 0x0000002500257211 */ /* 0x000fe200078f60ff */
[----:B------:R-:W-:Y:S01]  /*3120*/  UMOV UR8, 0x80000000 ;  /* 0x8000000000087882 */ /* 0x000fe20000000000 */
[----:B------:R-:W-:Y:S01]  /*3130*/  ISETP.GE.U32.AND P0, PT, R11, 0x3ff6a09f, PT ;  /* 0x3ff6a09f0b00780c */ /* 0x000fe20003f06070 */
[----:B------:R-:W-:-:S12]  /*3140*/  UMOV UR9, 0x43300000 ;  /* 0x4330000000097882 */ /* 0x000fd80000000000 */
[----:B------:R-:W-:Y:S02]  /*3150*/  @P0 VIADD R21, R11, 0xfff00000 ;  /* 0xfff000000b150836 */ /* 0x000fe40000000000 */
[----:B------:R-:W-:Y:S02]  /*3160*/  @P0 VIADD R37, R37, 0x1 ;  /* 0x0000000125250836 */ /* 0x000fe40000000000 */
[----:B------:R-:W-:-:S03]  /*3170*/  @P0 IMAD.MOV.U32 R11, RZ, RZ, R21 ;  /* 0x000000ffff0b0224 */ /* 0x000fc600078e0015 */
[----:B------:R-:W-:Y:S01]  /*3180*/  LOP3.LUT R36, R37, 0x80000000, RZ, 0x3c, !PT ;  /* 0x8000000025247812 */ /* 0x000fe200078e3cff */
[----:B------:R-:W-:Y:S02]  /*3190*/  IMAD.MOV.U32 R37, RZ, RZ, 0x43300000 ;  /* 0x43300000ff257424 */ /* 0x000fe400078e00ff */
[C---:B------:R-:W-:Y:S02]  /*31a0*/  DADD R20, R10.reuse, 1 ;  /* 0x3ff000000a147429 */ /* 0x040fe40000000000 */
[----:B------:R-:W-:Y:S02]  /*31b0*/  DADD R10, R10, -1 ;  /* 0xbff000000a0a7429 */ /* 0x000fe40000000000 */
[----:B------:R-:W-:Y:S01]  /*31c0*/  DADD R36, R36, -UR8 ;  /* 0x8000000824247e29 */ /* 0x000fe20008000000 */
[----:B------:R-:W-:Y:S01]  /*31d0*/  UMOV UR8, 0xfefa39ef ;  /* 0xfefa39ef00087882 */ /* 0x000fe20000000000 */
[----:B------:R-:W0:Y:S01]  /*31e0*/  MUFU.RCP64H R23, R21 ;  /* 0x0000001500177308 */ /* 0x000e220000001800 */
[----:B------:R-:W-:Y:S01]  /*31f0*/  UMOV UR9, 0x3fe62e42 ;  /* 0x3fe62e4200097882 */ /* 0x000fe20000000000 */
[----:B0-----:R-:W-:-:S08]  /*3200*/  DFMA R24, -R20, R22, 1 ;  /* 0x3ff000001418742b */ /* 0x001fd00000000116 */
[----:B------:R-:W-:-:S08]  /*3210*/  DFMA R24, R24, R24, R24 ;  /* 0x000000181818722b */ /* 0x000fd00000000018 */
[----:B------:R-:W-:-:S08]  /*3220*/  DFMA R24, R22, R24, R22 ;  /* 0x000000181618722b */ /* 0x000fd00000000016 */
[----:B------:R-:W-:-:S08]  /*3230*/  DMUL R22, R10, R24 ;  /* 0x000000180a167228 */ /* 0x000fd00000000000 */
[----:B------:R-:W-:-:S08]  /*3240*/  DFMA R22, R10, R24, R22 ;  /* 0x000000180a16722b */ /* 0x000fd00000000016 */
[----:B------:R-:W-:-:S08]  /*3250*/  DMUL R26, R22, R22 ;  /* 0x00000016161a7228 */ /* 0x000fd00000000000 */
[----:B------:R-:W-:Y:S01]  /*3260*/  DFMA R20, R26, UR4, R32 ;  /* 0x000000041a147c2b */ /* 0x000fe20008000020 */
[----:B------:R-:W-:Y:S01]  /*3270*/  UMOV UR4, 0x9f02676f ;  /* 0x9f02676f00047882 */ /* 0x000fe20000000000 */
[----:B------:R-:W-:Y:S01]  /*3280*/  UMOV UR5, 0x3ef3b266 ;  /* 0x3ef3b26600057882 */ /* 0x000fe20000000000 */
[----:B------:R-:W-:-:S05]  /*3290*/  DADD R32, R10, -R22 ;  /* 0x000000000a207229 */ /* 0x000fca0000000816 */
[----:B------:R-:W-:Y:S01]  /*32a0*/  DFMA R20, R26, R20, UR4 ;  /* 0x000000041a147e2b */ /* 0x000fe20008000014 */
[----:B------:R-:W-:Y:S01]  /*32b0*/  UMOV UR4, 0xa9ab0956 ;  /* 0xa9ab095600047882 */ /* 0x000fe20000000000 */
[----:B------:R-:W-:Y:S01]  /*32c0*/  UMOV UR5, 0x3f1745cb ;  /* 0x3f1745cb00057882 */ /* 0x000fe20000000000 */
[----:B------:R-:W-:-:S05]  /*32d0*/  DADD R32, R32, R32 ;  /* 0x0000000020207229 */ /* 0x000fca0000000020 */
[----:B------:R-:W-:Y:S01]  /*32e0*/  DFMA R20, R26, R20, UR4 ;  /* 0x000000041a147e2b */ /* 0x000fe20008000014 */
[----:B------:R-:W-:Y:S01]  /*32f0*/  UMOV UR4, 0x2d1b5154 ;  /* 0x2d1b515400047882 */ /* 0x000fe20000000000 */
[----:B------:R-:W-:Y:S01]  /*3300*/  UMOV UR5, 0x3f3c71c7 ;  /* 0x3f3c71c700057882 */ /* 0x000fe20000000000 */
[----:B------:R-:W-:Y:S02]  /*3310*/  DFMA R32, R10, -R22, R32 ;  /* 0x800000160a20722b */ /* 0x000fe40000000020 */
        /* <DEDUP_REMOVED lines=24> */
.L_x_192:
[----:B------:R-:W-:Y:S01]  /*34a0*/  IMAD.MOV.U32 R10, RZ, RZ, 0x0 ;  /* 0x00000000ff0a7424 */ /* 0x000fe200078e00ff */
[----:B------:R-:W-:Y:S01]  /*34b0*/  LOP3.LUT P0, RZ, R21, 0x7fffffff, RZ, 0xc0, !PT ;  /* 0x7fffffff15ff7812 */ /* 0x000fe2000780c0ff */
[----:B------:R-:W-:-:S06]  /*34c0*/  IMAD.MOV.U32 R11, RZ, RZ, 0x7ff00000 ;  /* 0x7ff00000ff0b7424 */ /* 0x000fcc00078e00ff */
[----:B------:R-:W-:-:S10]  /*34d0*/  DFMA R10, R20, R10, +INF ;  /* 0x7ff00000140a742b */ /* 0x000fd4000000000a */
[----:B------:R-:W-:Y:S02]  /*34e0*/  FSEL R10, R10, RZ, P0 ;  /* 0x000000ff0a0a7208 */ /* 0x000fe40000000000 */
[----:B------:R-:W-:-:S07]  /*34f0*/  FSEL R11, R11, -QNAN , P0 ;  /* 0xfff000000b0b7808 */ /* 0x000fce0000000000 */
.L_x_193:
[----:B------:R-:W-:Y:S05]  /*3500*/  BSYNC.RECONVERGENT B0 ;  /* 0x0000000000007941 */ /* 0x000fea0003800200 */
.L_x_191:
[----:B------:R-:W0:Y:S01]  /*3510*/  LDS.64 R22, [R134] ;  /* 0x0000000086167984 */ /* 0x000e220000000a00 */
[----:B------:R-:W-:Y:S02]  /*3520*/  DMUL R20, R30, -0.5 ;  /* 0xbfe000001e147828 */ /* 0x000fe40000000000 */
[----:B------:R-:W-:-:S06]  /*3530*/  DMUL R10, R10, -0.5 ;  /* 0xbfe000000a0a7828 */ /* 0x000fcc0000000000 */
[----:B------:R-:W-:-:S08]  /*3540*/  DMUL R20, R30, R20 ;  /* 0x000000141e147228 */ /* 0x000fd00000000000 */
[----:B------:R-:W-:-:S08]  /*3550*/  DFMA R10, R28, R20, R10 ;  /* 0x000000141c0a722b */ /* 0x000fd0000000000a */
[----:B0-----:R-:W-:-:S07]  /*3560*/  DADD R10, R10, R22 ;  /* 0x000000000a0a7229 */ /* 0x001fce0000000016 */
[----:B------:R2:W-:Y:S04]  /*3570*/  STS.64 [R134], R10 ;  /* 0x0000000a86007388 */ /* 0x0005e80000000a00 */
.L_x_184:
[----:B------:R-:W-:Y:S05]  /*3580*/  BSYNC.RECONVERGENT B1 ;  /* 0x0000000000017941 */ /* 0x000fea0003800200 */
.L_x_183:
[----:B------:R-:W-:-:S05]  /*3590*/  IMAD.IADD R35, R82, 0x1, R35 ;  /* 0x0000000152237824 */ /* 0x000fca00078e0223 */
[----:B------:R-:W-:-:S13]  /*35a0*/  ISETP.GT.AND P0, PT, R35, R132, PT ;  /* 0x000000842300720c */ /* 0x000fda0003f04270 */
[----:B------:R-:W-:Y:S05]  /*35b0*/  @!P0 BRA `(.L_x_194) ;  /* 0xfffffff400248947 */ /* 0x000fea000383ffff */
.L_x_182:
[----:B------:R-:W-:Y:S05]  /*35c0*/  WARPSYNC.ALL ;  /* 0x0000000000007948 */ /* 0x000fea0003800000 */
[----:B------:R-:W-:Y:S06]  /*35d0*/  BAR.SYNC.DEFER_BLOCKING 0x0 ;  /* 0x0000000000007b1d */ /* 0x000fec0000010000 */
[----:B------:R-:W-:Y:S04]  /*35e0*/  LDS.64 R2, [R134+0x80] ;  /* 0x0000800086027984 */ /* 0x000fe80000000a00 */
[----:B------:R-:W3:Y:S02]  /*35f0*/  LDS.64 R4, [R134] ;  /* 0x0000000086047984 */ /* 0x000ee40000000a00 */
[----:B---3--:R-:W-:-:S07]  /*3600*/  DADD R2, R2, R4 ;  /* 0x0000000002027229 */ /* 0x008fce0000000004 */
[----:B------:R-:W-:Y:S04]  /*3610*/  STS.64 [R134], R2 ;  /* 0x0000000286007388 */ /* 0x000fe80000000a00 */
        /* <DEDUP_REMOVED lines=9> */
[----:B--2---:R-:W2:Y:S02]  /*36b0*/  LDS.64 R10, [R134] ;  /* 0x00000000860a7984 */ /* 0x004ea40000000a00 */
[----:B--2---:R-:W-:-:S07]  /*36c0*/  DADD R8, R8, R10 ;  /* 0x0000000008087229 */ /* 0x004fce000000000a */
[----:B------:R-:W-:Y:S04]  /*36d0*/  STS.64 [R134], R8 ;  /* 0x0000000886007388 */ /* 0x000fe80000000a00 */
[----:B------:R-:W-:Y:S04]  /*36e0*/  LDS.64 R2, [R134+0x8] ;  /* 0x0000080086027984 */ /* 0x000fe80000000a00 */
[----:B------:R-:W2:Y:S02]  /*36f0*/  LDS.64 R10, [R134] ;  /* 0x00000000860a7984 */ /* 0x000ea40000000a00 */
[----:B--2---:R-:W-:-:S07]  /*3700*/  DADD R2, R2, R10 ;  /* 0x0000000002027229 */ /* 0x004fce000000000a */
[----:B------:R3:W-:Y:S01]  /*3710*/  STS.64 [R134], R2 ;  /* 0x0000000286007388 */ /* 0x0007e20000000a00 */
[----:B------:R-:W-:Y:S06]  /*3720*/  BAR.SYNC.DEFER_BLOCKING 0x0 ;  /* 0x0000000000007b1d */ /* 0x000fec0000010000 */
[----:B------:R3:W4:Y:S02]  /*3730*/  LDS.64 R10, [R86] ;  /* 0x00000000560a7984 */ /* 0x0007240000000a00 */
.L_x_159:
[----:B------:R-:W0:Y:S01]  /*3740*/  S2UR UR5, SR_CTAID.Y ;  /* 0x00000000000579c3 */ /* 0x000e220000002600 */
[----:B------:R-:W1:Y:S07]  /*3750*/  LDCU UR4, c[0x0][0x370] ;  /* 0x00006e00ff0477ac */ /* 0x000e6e0008000800 */
[----:B------:R-:W0:Y:S08]  /*3760*/  LDC R7, c[0x0][0x3d0] ;  /* 0x0000f400ff077b82 */ /* 0x000e300000000800 */
[----:B---3--:R-:W3:Y:S01]  /*3770*/  LDC.64 R2, c[0x0][0x420] ;  /* 0x00010800ff027b82 */ /* 0x008ee20000000a00 */
[----:B-1----:R-:W-:Y:S01]  /*3780*/  IADD3 R84, PT, PT, R84, UR4, RZ ;  /* 0x0000000454547c10 */ /* 0x002fe2000fffe0ff */
[----:B0-----:R-:W-:-:S03]  /*3790*/  IMAD R5, R7, UR5, R88 ;  /* 0x0000000507057c24 */ /* 0x001fc6000f8e0258 */
[----:B------:R-:W-:Y:S01]  /*37a0*/  ISETP.GE.AND P0, PT, R84, R7, PT ;  /* 0x000000075400720c */ /* 0x000fe20003f06270 */
[----:B---3--:R-:W-:-:S05]  /*37b0*/  IMAD.WIDE R2, R5, 0x8, R2 ;  /* 0x0000000805027825 */ /* 0x008fca00078e0202 */
[----:B----4-:R0:W-:Y:S07]  /*37c0*/  STG.E.64 desc[UR6][R2.64], R10 ;  /* 0x0000000a02007986 */ /* 0x0101ee000c101b06 */
[----:B------:R-:W-:Y:S05]  /*37d0*/  @!P0 BRA `(.L_x_195) ;  /* 0xffffffc800cc8947 */ /* 0x000fea000383ffff */
[----:B------:R-:W-:Y:S05]  /*37e0*/  EXIT ;  /* 0x000000000000794d */ /* 0x000fea0003800000 */
        .weak           $__internal_9_$__cuda_sm20_div_rn_f64_full
        .type           $__internal_9_$__cuda_sm20_div_rn_f64_full,@function
        .size           $__internal_9_$__cuda_sm20_div_rn_f64_full,($__internal_10_$__cuda_sm3x_div_rn_noftz_f32_slowpath - $__internal_9_$__cuda_sm20_div_rn_f64_full)
$__internal_9_$__cuda_sm20_div_rn_f64_full:
        /* <DEDUP_REMOVED lines=9> */
[----:B------:R-:W-:-:S02]  /*3880*/  LOP3.LUT R138, R23, 0x7ff00000, RZ, 0xc0, !PT ;  /* 0x7ff00000178a7812 */ /* 0x000fc400078ec0ff */
[----:B------:R-:W-:Y:S01]  /*3890*/  MOV R137, R133 ;  /* 0x0000008500897202 */ /* 0x000fe20000000f00 */
[----:B------:R-:W-:Y:S01]  /*38a0*/  @!P0 DMUL R20, R22, 8.98846567431157953865e+307 ;  /* 0x7fe0000016148828 */ /* 0x000fe20000000000 */
[----:B------:R-:W-:-:S03]  /*38b0*/  ISETP.GE.U32.AND P1, PT, R133, R138, PT ;  /* 0x0000008a8500720c */ /* 0x000fc60003f26070 */
[----:B------:R-:W-:Y:S02]  /*38c0*/  @!P2 LOP3.LUT R128, R23, 0x7ff00000, RZ, 0xc0, !PT ;  /* 0x7ff000001780a812 */ /* 0x000fe400078ec0ff */
[----:B------:R-:W0:Y:S01]  /*38d0*/  MUFU.RCP64H R127, R21 ;  /* 0x00000015007f7308 */ /* 0x000e220000001800 */
[----:B------:R-:W-:Y:S02]  /*38e0*/  SEL R129, R135, 0x63400000, !P1 ;  /* 0x6340000087817807 */ /* 0x000fe40004800000 */
[----:B------:R-:W-:Y:S02]  /*38f0*/  @!P2 ISETP.GE.U32.AND P3, PT, R133, R128, PT ;  /* 0x000000808500a20c */ /* 0x000fe40003f66070 */
[----:B------:R-:W-:-:S05]  /*3900*/  @!P0 LOP3.LUT R138, R21, 0x7ff00000, RZ, 0xc0, !PT ;  /* 0x7ff00000158a8812 */ /* 0x000fca00078ec0ff */
[----:B------:R-:W-:Y:S01]  /*3910*/  VIADD R140, R138, 0xffffffff ;  /* 0xffffffff8a8c7836 */ /* 0x000fe20000000000 */
[----:B0-----:R-:W-:-:S08]  /*3920*/  DFMA R26, R126, -R20, 1 ;  /* 0x3ff000007e1a742b */ /* 0x001fd00000000814 */
[----:B------:R-:W-:-:S08]  /*3930*/  DFMA R26, R26, R26, R26 ;  /* 0x0000001a1a1a722b */ /* 0x000fd0000000001a */
[----:B------:R-:W-:Y:S01]  /*3940*/  DFMA R126, R126, R26, R126 ;  /* 0x0000001a7e7e722b */ /* 0x000fe2000000007e */
[----:B------:R-:W-:Y:S01]  /*3950*/  @!P2 SEL R27, R135, 0x63400000, !P3 ;  /* 0x63400000871ba807 */ /* 0x000fe20005800000 */
[----:B------:R-:W-:-:S03]  /*3960*/  IMAD.MOV.U32 R26, RZ, RZ, R24 ;  /* 0x000000ffff1a7224 */ /* 0x000fc600078e0018 */
[--C-:B------:R-:W-:Y:S02]  /*3970*/  @!P2 LOP3.LUT R130, R27, 0x80000000, R25.reuse, 0xf8, !PT ;  /* 0x800000001b82a812 */ /* 0x100fe400078ef819 */
[----:B------:R-:W-:Y:S01]  /*3980*/  LOP3.LUT R27, R129, 0x800fffff, R25, 0xf8, !PT ;  /* 0x800fffff811b7812 */ /* 0x000fe200078ef819 */
[----:B------:R-:W-:Y:S01]  /*3990*/  DFMA R128, R126, -R20, 1 ;  /* 0x3ff000007e80742b */ /* 0x000fe20000000814 */
[----:B------:R-:W-:Y:S01]  /*39a0*/  @!P2 LOP3.LUT R131, R130, 0x100000, RZ, 0xfc, !PT ;  /* 0x001000008283a812 */ /* 0x000fe200078efcff */
[----:B------:R-:W-:-:S06]  /*39b0*/  @!P2 IMAD.MOV.U32 R130, RZ, RZ, RZ ;  /* 0x000000ffff82a224 */ /* 0x000fcc00078e00ff */
[----:B------:R-:W-:Y:S02]  /*39c0*/  @!P2 DFMA R26, R26, 2, -R130 ;  /* 0x400000001a1aa82b */ /* 0x000fe40000000882 */
[----:B------:R-:W-:-:S08]  /*39d0*/  DFMA R128, R126, R128, R126 ;  /* 0x000000807e80722b */ /* 0x000fd0000000007e */
[----:B------:R-:W-:Y:S01]  /*39e0*/  @!P2 LOP3.LUT R137, R27, 0x7ff00000, RZ, 0xc0, !PT ;  /* 0x7ff000001b89a812 */ /* 0x000fe200078ec0ff */
[----:B------:R-:W-:-:S04]  /*39f0*/  DMUL R126, R128, R26 ;  /* 0x0000001a807e7228 */ /* 0x000fc80000000000 */
        /* <DEDUP_REMOVED lines=18> */
[----:B------:R-:W-:-:S09]  /*3b20*/  MOV R24, RZ ;  /* 0x000000ff00187202 */ /* 0x000fd20000000f00 */
        /* <DEDUP_REMOVED lines=14> */
.L_x_197:
        /* <DEDUP_REMOVED lines=12> */
[----:B------:R-:W-:Y:S01]  /*3cd0*/  @!P0 IMAD.MOV.U32 R126, RZ, RZ, RZ ;  /* 0x000000ffff7e8224 */ /* 0x000fe200078e00ff */
[----:B------:R-:W-:-:S03]  /*3ce0*/  @P0 MOV R126, RZ ;  /* 0x000000ff007e0202 */ /* 0x000fc60000000f00 */
[----:B------:R-:W-:Y:S01]  /*3cf0*/  @P0 IMAD.MOV.U32 R127, RZ, RZ, R20 ;  /* 0x000000ffff7f0224 */ /* 0x000fe200078e0014 */
[----:B------:R-:W-:Y:S06]  /*3d00*/  BRA `(.L_x_198) ;  /* 0x0000000000147947 */ /* 0x000fec0003800000 */
.L_x_200:
[----:B------:R-:W-:Y:S01]  /*3d10*/  LOP3.LUT R127, R23, 0x80000, RZ, 0xfc, !PT ;  /* 0x00080000177f7812 */ /* 0x000fe200078efcff */
[----:B------:R-:W-:Y:S01]  /*3d20*/  IMAD.MOV.U32 R126, RZ, RZ, R22 ;  /* 0x000000ffff7e7224 */ /* 0x000fe200078e0016 */
[----:B------:R-:W-:Y:S06]  /*3d30*/  BRA `(.L_x_198) ;  /* 0x0000000000087947 */ /* 0x000fec0003800000 */
.L_x_199:
[----:B------:R-:W-:Y:S01]  /*3d40*/  LOP3.LUT R127, R25, 0x80000, RZ, 0xfc, !PT ;  /* 0x00080000197f7812 */ /* 0x000fe200078efcff */
[----:B------:R-:W-:-:S07]  /*3d50*/  IMAD.MOV.U32 R126, RZ, RZ, R24 ;  /* 0x000000ffff7e7224 */ /* 0x000fce00078e0018 */
.L_x_198:
[----:B------:R-:W-:Y:S05]  /*3d60*/  BSYNC.RECONVERGENT B0 ;  /* 0x0000000000007941 */ /* 0x000fea0003800200 */
.L_x_196:
[----:B------:R-:W-:-:S04]  /*3d70*/  IMAD.MOV.U32 R137, RZ, RZ, 0x0 ;  /* 0x00000000ff897424 */ /* 0x000fc800078e00ff */
[----:B------:R-:W-:Y:S05]  /*3d80*/  RET.REL.NODEC R136 `(_Z16detrender_qtrfitPKdS0_S0_ififiS0_iPKfifiS0_S0_S0_S0_S0_S0_S0_S0_PKiPd) ;  /* 0xffffffc0889c7950 */ /* 0x000fea0003c3ffff */
        .weak           $__internal_10_$__cuda_sm3x_div_rn_noftz_f32_slowpath
        .type           $__internal_10_$__cuda_sm3x_div_rn_noftz_f32_slowpath,@function
        .size           $__internal_10_$__cuda_sm3x_div_rn_noftz_f32_slowpath,(.L_x_266 - $__internal_10_$__cuda_sm3x_div_rn_noftz_f32_slowpath)
$__internal_10_$__cuda_sm3x_div_rn_noftz_f32_slowpath:
[--C-:B------:R-:W-:Y:S01]  /*3d90*/  SHF.R.U32.HI R6, RZ, 0x17, R3.reuse ;  /* 0x00000017ff067819 */ /* 0x100fe20000011603 */
[----:B------:R-:W-:Y:S01]  /*3da0*/  BSSY.RECONVERGENT B1, `(.L_x_201) ;  /* 0x0000063000017945 */ /* 0x000fe20003800200 */
[----:B------:R-:W-:Y:S02]  /*3db0*/  SHF.R.U32.HI R5, RZ, 0x17, R2 ;  /* 0x00000017ff057819 */ /* 0x000fe40000011602 */
[----:B------:R-:W-:Y:S02]  /*3dc0*/  LOP3.LUT R6, R6, 0xff, RZ, 0xc0, !PT ;  /* 0x000000ff06067812 */ /* 0x000fe400078ec0ff */
[----:B------:R-:W-:Y:S01]  /*3dd0*/  LOP3.LUT R20, R5, 0xff, RZ, 0xc0, !PT ;  /* 0x000000ff05147812 */ /* 0x000fe200078ec0ff */
[----:B------:R-:W-:Y:S02]  /*3de0*/  IMAD.MOV.U32 R5, RZ, RZ, R3 ;  /* 0x000000ffff057224 */ /* 0x000fe400078e0003 */
        /* <DEDUP_REMOVED lines=29> */
.L_x_202:
[----:B------:R-:W-:Y:S01]  /*3fc0*/  LEA R8, R6, 0xc0800000, 0x17 ;  /* 0xc080000006087811 */ /* 0x000fe200078eb8ff */
[----:B------:R-:W-:Y:S03]  /*3fd0*/  BSSY.RECONVERGENT B2, `(.L_x_207) ;  /* 0x0000036000027945 */ /* 0x000fe60003800200 */
[----:B------:R-:W-:Y:S01]  /*3fe0*/  IADD3 R8, PT, PT, -R8, R5, RZ ;  /* 0x0000000508087210 */ /* 0x000fe20007ffe1ff */
[----:B------:R-:W-:-:S03]  /*3ff0*/  VIADD R5, R20, 0xffffff81 ;  /* 0xffffff8114057836 */ /* 0x000fc60000000000 */
[----:B------:R-:W0:Y:S01]  /*4000*/  MUFU.RCP R9, R8 ;  /* 0x0000000800097308 */ /* 0x000e220000001000 */
[----:B------:R-:W-:Y:S01]  /*4010*/  FADD.FTZ R21, -R8, -RZ ;  /* 0x800000ff08157221 */ /* 0x000fe20000010100 */
[C---:B------:R-:W-:Y:S01]  /*4020*/  IMAD R2, R5.reuse, -0x800000, R2 ;  /* 0xff80000005027824 */ /* 0x040fe200078e0202 */
[----:B------:R-:W-:-:S05]  /*4030*/  IADD3 R6, PT, PT, R5, 0x7f, -R6 ;  /* 0x0000007f05067810 */ /* 0x000fca0007ffe806 */
[----:B------:R-:W-:Y:S02]  /*4040*/  IMAD.IADD R6, R6, 0x1, R7 ;  /* 0x0000000106067824 */ /* 0x000fe400078e0207 */
        /* <DEDUP_REMOVED lines=20> */
[-CC-:B------:R-:W-:Y:S01]  /*4190*/  FFMA.RZ R2, R24, R20.reuse, R23.reuse ;  /* 0x0000001418027223 */ /* 0x180fe2000000c017 */
[----:B------:R-:W-:Y:S02]  /*41a0*/  VIADD R7, R8, 0x20 ;  /* 0x0000002008077836 */ /* 0x000fe40000000000 */
[-CC-:B------:R-:W-:Y:S01]  /*41b0*/  FFMA.RM R5, R24, R20.reuse, R23.reuse ;  /* 0x0000001418057223 */ /* 0x180fe20000004017 */
[----:B------:R-:W-:Y:S02]  /*41c0*/  ISETP.NE.AND P2, PT, R8, RZ, PT ;  /* 0x000000ff0800720c */ /* 0x000fe40003f45270 */
[----:B------:R-:W-:Y:S01]  /*41d0*/  LOP3.LUT R6, R2, 0x7fffff, RZ, 0xc0, !PT ;  /* 0x007fffff02067812 */ /* 0x000fe200078ec0ff */
[----:B------:R-:W-:Y:S01]  /*41e0*/  FFMA.RP R2, R24, R20, R23 ;  /* 0x0000001418027223 */ /* 0x000fe20000008017 */
[----:B------:R-:W-:Y:S02]  /*41f0*/  ISETP.NE.AND P1, PT, R8, RZ, PT ;  /* 0x000000ff0800720c */ /* 0x000fe40003f25270 */
[----:B------:R-:W-:-:S02]  /*4200*/  LOP3.LUT R6, R6, 0x800000, RZ, 0xfc, !PT ;  /* 0x0080000006067812 */ /* 0x000fc400078efcff */
[----:B------:R-:W-:Y:S02]  /*4210*/  IADD3 R8, PT, PT, -R8, RZ, RZ ;  /* 0x000000ff08087210 */ /* 0x000fe40007ffe1ff */
[----:B------:R-:W-:Y:S02]  /*4220*/  SHF.L.U32 R7, R6, R7, RZ ;  /* 0x0000000706077219 */ /* 0x000fe400000006ff */
[----:B------:R-:W-:Y:S02]  /*4230*/  FSETP.NEU.FTZ.AND P0, PT, R2, R5, PT ;  /* 0x000000050200720b */ /* 0x000fe40003f1d000 */
[----:B------:R-:W-:Y:S02]  /*4240*/  SEL R5, R8, RZ, P2 ;  /* 0x000000ff08057207 */ /* 0x000fe40001000000 */
[----:B------:R-:W-:Y:S02]  /*4250*/  ISETP.NE.AND P1, PT, R7, RZ, P1 ;  /* 0x000000ff0700720c */ /* 0x000fe40000f25270 */
[----:B------:R-:W-:-:S02]  /*4260*/  SHF.R.U32.HI R5, RZ, R5, R6 ;  /* 0x00000005ff057219 */ /* 0x000fc40000011606 */
[----:B------:R-:W-:Y:S02]  /*4270*/  PLOP3.LUT P0, PT, P0, P1, PT, 0xf8, 0x8f ;  /* 0x00000000008f781c */ /* 0x000fe40000703f70 */
[----:B------:R-:W-:Y:S02]  /*4280*/  SHF.R.U32.HI R7, RZ, 0x1, R5 ;  /* 0x00000001ff077819 */ /* 0x000fe40000011605 */
[----:B------:R-:W-:-:S04]  /*4290*/  SEL R2, RZ, 0x1, !P0 ;  /* 0x00000001ff027807 */ /* 0x000fc80004000000 */
[----:B------:R-:W-:-:S04]  /*42a0*/  LOP3.LUT R2, R2, 0x1, R7, 0xf8, !PT ;  /* 0x0000000102027812 */ /* 0x000fc800078ef807 */
[----:B------:R-:W-:-:S05]  /*42b0*/  LOP3.LUT R2, R2, R5, RZ, 0xc0, !PT ;  /* 0x0000000502027212 */ /* 0x000fca00078ec0ff */
[----:B------:R-:W-:-:S05]  /*42c0*/  IMAD.IADD R2, R7, 0x1, R2 ;  /* 0x0000000107027824 */ /* 0x000fca00078e0202 */
[----:B------:R-:W-:Y:S01]  /*42d0*/  LOP3.LUT R9, R2, R9, RZ, 0xfc, !PT ;  /* 0x0000000902097212 */ /* 0x000fe200078efcff */
[----:B------:R-:W-:Y:S06]  /*42e0*/  BRA `(.L_x_210) ;  /* 0x0000000000107947 */ /* 0x000fec0003800000 */
.L_x_209:
[----:B------:R-:W-:-:S04]  /*42f0*/  LOP3.LUT R9, R9, 0x80000000, RZ, 0xc0, !PT ;  /* 0x8000000009097812 */ /* 0x000fc800078ec0ff */
[----:B------:R-:W-:Y:S01]  /*4300*/  LOP3.LUT R9, R9, 0x7f800000, RZ, 0xfc, !PT ;  /* 0x7f80000009097812 */ /* 0x000fe200078efcff */
[----:B------:R-:W-:Y:S06]  /*4310*/  BRA `(.L_x_210) ;  /* 0x0000000000047947 */ /* 0x000fec0003800000 */
.L_x_208:
[----:B------:R-:W-:-:S07]  /*4320*/  IMAD R9, R6, 0x800000, R9 ;  /* 0x0080000006097824 */ /* 0x000fce00078e0209 */
.L_x_210:
[----:B------:R-:W-:Y:S05]  /*4330*/  BSYNC.RECONVERGENT B2 ;  /* 0x0000000000027941 */ /* 0x000fea0003800200 */
.L_x_207:
[----:B------:R-:W-:Y:S05]  /*4340*/  BRA `(.L_x_211) ;  /* 0x0000000000207947 */ /* 0x000fea0003800000 */
.L_x_206:
[----:B------:R-:W-:-:S04]  /*4350*/  LOP3.LUT R2, R5, 0x80000000, R2, 0x48, !PT ;  /* 0x8000000005027812 */ /* 0x000fc800078e4802 */
[----:B------:R-:W-:Y:S01]  /*4360*/  LOP3.LUT R9, R2, 0x7f800000, RZ, 0xfc, !PT ;  /* 0x7f80000002097812 */ /* 0x000fe200078efcff */
[----:B------:R-:W-:Y:S06]  /*4370*/  BRA `(.L_x_211) ;  /* 0x0000000000147947 */ /* 0x000fec0003800000 */
.L_x_205:
[----:B------:R-:W-:Y:S01]  /*4380*/  LOP3.LUT R9, R5, 0x80000000, R2, 0x48, !PT ;  /* 0x8000000005097812 */ /* 0x000fe200078e4802 */
[----:B------:R-:W-:Y:S06]  /*4390*/  BRA `(.L_x_211) ;  /* 0x00000000000c7947 */ /* 0x000fec0003800000 */
.L_x_204:
[----:B------:R-:W0:Y:S01]  /*43a0*/  MUFU.RSQ R9, -QNAN ;  /* 0xffc0000000097908 */ /* 0x000e220000001400 */
[----:B------:R-:W-:Y:S05]  /*43b0*/  BRA `(.L_x_211) ;  /* 0x0000000000047947 */ /* 0x000fea0003800000 */
.L_x_203:
[----:B------:R-:W-:-:S07]  /*43c0*/  FADD.FTZ R9, R2, R3 ;  /* 0x0000000302097221 */ /* 0x000fce0000010000 */
.L_x_211:
[----:B------:R-:W-:Y:S05]  /*43d0*/  BSYNC.RECONVERGENT B1 ;  /* 0x0000000000017941 */ /* 0x000fea0003800200 */
.L_x_201:
[----:B------:R-:W-:Y:S02]  /*43e0*/  IMAD.MOV.U32 R6, RZ, RZ, R22 ;  /* 0x000000ffff067224 */ /* 0x000fe400078e0016 */
[----:B------:R-:W-:-:S04]  /*43f0*/  IMAD.MOV.U32 R7, RZ, RZ, 0x0 ;  /* 0x00000000ff077424 */ /* 0x000fc800078e00ff */
[----:B0-----:R-:W-:Y:S05]  /*4400*/  RET.REL.NODEC R6 `(_Z16detrender_qtrfitPKdS0_S0_ififiS0_iPKfifiS0_S0_S0_S0_S0_S0_S0_S0_PKiPd) ;  /* 0xffffffb806fc7950 */ /* 0x001fea0003c3ffff */
.L_x_212:
        /* <DEDUP_REMOVED lines=15> */
.L_x_266:


//--------------------- .text._Z17detrender_quadfitPKdS0_S0_iififiPdS1_S1_S1_S1_S1_S1_S1_PiS1_ --------------------------
	.section	.text._Z17detrender_quadfitPKdS0_S0_iififiPdS1_S1_S1_S1_S1_S1_S1_PiS1_,"ax",@progbits
	.align	128
        .global         _Z17detrender_quadfitPKdS0_S0_iififiPdS1_S1_S1_S1_S1_S1_S1_PiS1_
        .type           _Z17detrender_quadfitPKdS0_S0_iififiPdS1_S1_S1_S1_S1_S1_S1_PiS1_,@function
        .size           _Z17detrender_quadfitPKdS0_S0_iififiPdS1_S1_S1_S1_S1_S1_S1_PiS1_,(.L_x_268 - _Z17detrender_quadfitPKdS0_S0_iififiPdS1_S1_S1_S1_S1_S1_S1_PiS1_)
        .other          _Z17detrender_quadfitPKdS0_S0_iififiPdS1_S1_S1_S1_S1_S1_S1_PiS1_,@"STO_CUDA_ENTRY STV_DEFAULT"
_Z17detrender_quadfitPKdS0_S0_iififiPdS1_S1_S1_S1_S1_S1_S1_PiS1_:
.text._Z17detrender_quadfitPKdS0_S0_iififiPdS1_S1_S1_S1_S1_S1_S1_PiS1_:
        /* <DEDUP_REMOVED lines=8> */
[----:B------:R-:W0:Y:S01]  /*0080*/  LDC R5, c[0x0][0x3a0] ;  /* 0x0000e800ff057b82 */ /* 0x000e220000000800 */
[----:B------:R-:W1:Y:S01]  /*0090*/  LDCU UR4, c[0x0][0x3a8] ;  /* 0x00007500ff0477ac */ /* 0x000e620008000800 */
[----:B------:R-:W-:Y:S01]  /*00a0*/  I2FP.F32.S32 R0, R6 ;  /* 0x0000000600007245 */ /* 0x000fe20000201400 */
[----:B------:R-:W-:Y:S04]  /*00b0*/  BSSY.RECONVERGENT B0, `(.L_x_213) ;  /* 0x000000d000007945 */ /* 0x000fe80003800200 */
[----:B-1----:R-:W-:Y:S01]  /*00c0*/  FMUL R0, R0, UR4 ;  /* 0x0000000400007c20 */ /* 0x002fe20008400000 */
[----:B0-----:R-:W0:Y:S08]  /*00d0*/  MUFU.RCP R2, R5 ;  /* 0x0000000500027308 */ /* 0x001e300000001000 */
[----:B------:R-:W1:Y:S01]  /*00e0*/  FCHK P0, R0, R5 ;  /* 0x0000000500007302 */ /* 0x000e620000000000 */
[----:B0-----:R-:W-:-:S04]  /*00f0*/  FFMA R3, R2, -R5, 1 ;  /* 0x3f80000002037423 */ /* 0x001fc80000000805 */
[----:B------:R-:W-:-:S04]  /*0100*/  FFMA R3, R2, R3, R2 ;  /* 0x0000000302037223 */ /* 0x000fc80000000002 */
[----:B------:R-:W-:-:S04]  /*0110*/  FFMA R2, R0, R3, RZ ;  /* 0x0000000300027223 */ /* 0x000fc800000000ff */
[----:B------:R-:W-:-:S04]  /*0120*/  FFMA R4, R2, -R5, R0 ;  /* 0x8000000502047223 */ /* 0x000fc80000000000 */
[----:B------:R-:W-:Y:S01]  /*0130*/  FFMA R3, R3, R4, R2 ;  /* 0x0000000403037223 */ /* 0x000fe20000000002 */
[----:B-1----:R-:W-:Y:S06]  /*0140*/  @!P0 BRA `(.L_x_214) ;  /* 0x00000000000c8947 */ /* 0x002fec0003800000 */
[----:B------:R-:W-:-:S07]  /*0150*/  MOV R12, 0x170 ;  /* 0x00000170000c7802 */ /* 0x000fce0000000f00 */
[----:B------:R-:W-:Y:S05]  /*0160*/  CALL.REL.NOINC `($__internal_12_$__cuda_sm3x_div_rn_noftz_f32_slowpath) ;  /* 0x0000001c00687944 */ /* 0x000fea0003c00000 */
[----:B------:R-:W-:-:S07]  /*0170*/  IMAD.MOV.U32 R3, RZ, RZ, R5 ;  /* 0x000000ffff037224 */ /* 0x000fce00078e0005 */
.L_x_214:
[----:B------:R-:W-:Y:S05]  /*0180*/  BSYNC.RECONVERGENT B0 ;  /* 0x0000000000007941 */ /* 0x000fea0003800200 */
.L_x_213:
[----:B------:R-:W0:Y:S01]  /*0190*/  LDCU UR6, c[0x0][0x398] ;  /* 0x00007300ff0677ac */ /* 0x000e220008000800 */
[----:B------:R-:W0:Y:S01]  /*01a0*/  F2I.S64 R4, R3 ;  /* 0x0000000300047311 */ /* 0x000e220000201900 */
[----:B------:R-:W-:Y:S01]  /*01b0*/  BSSY.RECONVERGENT B0, `(.L_x_215) ;  /* 0x000003f000007945 */ /* 0x000fe20003800200 */
[----:B------:R-:W-:Y:S01]  /*01c0*/  IMAD.MOV.U32 R2, RZ, RZ, RZ ;  /* 0x000000ffff027224 */ /* 0x000fe200078e00ff */
        /* <DEDUP_REMOVED lines=9> */
[----:B------:R-:W-:Y:S01]  /*0260*/  CS2R R30, SRZ ;  /* 0x00000000001e7805 */ /* 0x000fe2000001ff00 */
[C---:B0-----:R-:W-:Y:S02]  /*0270*/  VIADD R5, R4.reuse, -UR6 ;  /* 0x8000000604057c36 */ /* 0x041fe40008000000 */
[----:B------:R-:W-:-:S05]  /*0280*/  VIADD R4, R4, UR6 ;  /* 0x0000000604047c36 */ /* 0x000fca0008000000 */
[----:B------:R-:W-:-:S13]  /*0290*/  ISETP.GT.AND P0, PT, R5, R4, PT ;  /* 0x000000040500720c */ /* 0x000fda0003f04270 */
[----:B-12---:R-:W-:Y:S05]  /*02a0*/  @P0 BRA `(.L_x_216) ;  /* 0x0000000000bc0947 */ /* 0x006fea0003800000 */
[----:B------:R-:W-:Y:S01]  /*02b0*/  IMAD.MOV.U32 R2, RZ, RZ, RZ ;  /* 0x000000ffff027224 */ /* 0x000fe200078e00ff */
[----:B------:R-:W-:Y:S01]  /*02c0*/  CS2R R30, SRZ ;  /* 0x00000000001e7805 */ /* 0x000fe2000001ff00 */
[----:B------:R-:W-:Y:S01]  /*02d0*/  IMAD.MOV.U32 R3, RZ, RZ, R5 ;  /* 0x000000ffff037224 */ /* 0x000fe200078e0005 */
[----:B------:R-:W-:Y:S02]  /*02e0*/  CS2R R32, SRZ ;  /* 0x0000000000207805 */ /* 0x000fe4000001ff00 */
[----:B------:R-:W-:Y:S02]  /*02f0*/  CS2R R34, SRZ ;  /* 0x0000000000227805 */ /* 0x000fe4000001ff00 */
[----:B------:R-:W-:Y:S02]  /*0300*/  CS2R R36, SRZ ;  /* 0x0000000000247805 */ /* 0x000fe4000001ff00 */
[----:B------:R-:W-:Y:S02]  /*0310*/  CS2R R38, SRZ ;  /* 0x0000000000267805 */ /* 0x000fe4000001ff00 */
[----:B------:R-:W-:-:S02]  /*0320*/  CS2R R40, SRZ ;  /* 0x0000000000287805 */ /* 0x000fc4000001ff00 */
[----:B------:R-:W-:Y:S02]  /*0330*/  CS2R R42, SRZ ;  /* 0x00000000002a7805 */ /* 0x000fe4000001ff00 */
[----:B------:R-:W-:-:S07]  /*0340*/  CS2R R44, SRZ ;  /* 0x00000000002c7805 */ /* 0x000fce000001ff00 */
.L_x_220:
[----:B------:R-:W-:Y:S01]  /*0350*/  ISETP.GE.AND P0, PT, R3, RZ, PT ;  /* 0x000000ff0300720c */ /* 0x000fe20003f06270 */
[----:B------:R-:W-:-:S12]  /*0360*/  BSSY.RELIABLE B1, `(.L_x_217) ;  /* 0x0000020000017945 */ /* 0x000fd80003800100 */
[----:B------:R-:W-:Y:S05]  /*0370*/  @!P0 BRA `(.L_x_218) ;  /* 0x0000000000788947 */ /* 0x000fea0003800000 */
[----:B------:R-:W-:-:S13]  /*0380*/  ISETP.GE.AND P0, PT, R3, UR7, PT ;  /* 0x0000000703007c0c */ /* 0x000fda000bf06270 */
[----:B------:R-:W-:Y:S05]  /*0390*/  @P0 BREAK.RELIABLE B1 ;  /* 0x0000000000010942 */ /* 0x000fea0003800100 */
[----:B------:R-:W-:Y:S05]  /*03a0*/  @P0 BRA `(.L_x_216) ;  /* 0x00000000007c0947 */ /* 0x000fea0003800000 */
[----:B------:R-:W0:Y:S02]  /*03b0*/  LDC.64 R8, c[0x0][0x390] ;  /* 0x0000e400ff087b82 */ /* 0x000e240000000a00 */
[----:B0-----:R-:W-:-:S05]  /*03c0*/  IMAD.WIDE.U32 R8, R3, 0x8, R8 ;  /* 0x0000000803087825 */ /* 0x001fca00078e0008 */
[----:B------:R-:W2:Y:S01]  /*03d0*/  LDG.E.64 R20, desc[UR4][R8.64] ;  /* 0x0000000408147981 */ /* 0x000ea2000c1e1b00 */
[----:B------:R-:W-:Y:S01]  /*03e0*/  BSSY.RECONVERGENT B2, `(.L_x_218) ;  /* 0x0000017000027945 */ /* 0x000fe20003800200 */
[----:B--2---:R-:W-:-:S14]  /*03f0*/  DSETP.NEU.AND P0, PT, R20, RZ, PT ;  /* 0x000000ff1400722a */ /* 0x004fdc0003f0d000 */
[----:B------:R-:W-:Y:S05]  /*0400*/  @!P0 BRA `(.L_x_219) ;  /* 0x0000000000508947 */ /* 0x000fea0003800000 */
[----:B------:R-:W0:Y:S08]  /*0410*/  LDC.64 R8, c[0x0][0x380] ;  /* 0x0000e000ff087b82 */ /* 0x000e300000000a00 */
[----:B------:R-:W1:Y:S01]  /*0420*/  LDC.64 R10, c[0x0][0x388] ;  /* 0x0000e200ff0a7b82 */ /* 0x000e620000000a00 */
[----:B0-----:R-:W-:-:S06]  /*0430*/  IMAD.WIDE.U32 R8, R3, 0x8, R8 ;  /* 0x0000000803087825 */ /* 0x001fcc00078e0008 */
[----:B------:R-:W2:Y:S01]  /*0440*/  LDG.E.64 R8, desc[UR4][R8.64] ;  /* 0x0000000408087981 */ /* 0x000ea2000c1e1b00 */
[----:B-1----:R-:W-:-:S06]  /*0450*/  IMAD.WIDE.U32 R10, R3, 0x8, R10 ;  /* 0x00000008030a7825 */ /* 0x002fcc00078e000a */
[----:B------:R-:W3:Y:S01]  /*0460*/  LDG.E.64 R10, desc[UR4][R10.64] ;  /* 0x000000040a0a7981 */ /* 0x000ee2000c1e1b00 */
[----:B------:R-:W2:Y:S01]  /*0470*/  F2F.F64.F32 R12, R0 ;  /* 0x00000000000c7310 */ /* 0x000ea20000201800 */
[----:B------:R-:W-:Y:S01]  /*0480*/  DADD R44, R44, R20 ;  /* 0x000000002c2c7229 */ /* 0x000fe20000000014 */
[----:B------:R-:W-:Y:S01]  /*0490*/  VIADD R2, R2, 0x1 ;  /* 0x0000000102027836 */ /* 0x000fe20000000000 */
[----:B--2---:R-:W-:-:S08]  /*04a0*/  DADD R12, R8, -R12 ;  /* 0x00000000080c7229 */ /* 0x004fd0000000080c */
[C---:B------:R-:W-:Y:S02]  /*04b0*/  DMUL R14, R20.reuse, R12 ;  /* 0x0000000c140e7228 */ /* 0x040fe40000000000 */
[----:B---3--:R-:W-:-:S06]  /*04c0*/  DFMA R40, R20, R10, R40 ;  /* 0x0000000a1428722b */ /* 0x008fcc0000000028 */
[-C--:B------:R-:W-:Y:S02]  /*04d0*/  DMUL R16, R12, R14.reuse ;  /* 0x0000000e0c107228 */ /* 0x080fe40000000000 */
[----:B------:R-:W-:Y:S02]  /*04e0*/  DADD R42, R42, R14 ;  /* 0x000000002a2a7229 */ /* 0x000fe4000000000e */
[----:B------:R-:W-:-:S04]  /*04f0*/  DFMA R36, R10, R14, R36 ;  /* 0x0000000e0a24722b */ /* 0x000fc80000000024 */
[-C--:B------:R-:W-:Y:S02]  /*0500*/  DMUL R18, R12, R16.reuse ;  /* 0x000000100c127228 */ /* 0x080fe40000000000 */
[----:B------:R-:W-:Y:S02]  /*0510*/  DADD R38, R38, R16 ;  /* 0x0000000026267229 */ /* 0x000fe40000000010 */
[----:B------:R-:W-:-:S04]  /*0520*/  DFMA R32, R10, R16, R32 ;  /* 0x000000100a20722b */ /* 0x000fc80000000020 */
[----:B------:R-:W-:Y:S02]  /*0530*/  DFMA R30, R12, R18, R30 ;  /* 0x000000120c1e722b */ /* 0x000fe4000000001e */
[----:B------:R-:W-:-:S11]  /*0540*/  DADD R34, R34, R18 ;  /* 0x0000000022227229 */ /* 0x000fd60000000012 */
.L_x_219:
[----:B------:R-:W-:Y:S05]  /*0550*/  BSYNC.RECONVERGENT B2 ;  /* 0x0000000000027941 */ /* 0x000fea0003800200 */
.L_x_218:
[----:B------:R-:W-:Y:S05]  /*0560*/  BSYNC.RELIABLE B1 ;  /* 0x0000000000017941 */ /* 0x000fea0003800100 */
.L_x_217:
[C---:B------:R-:W-:Y:S01]  /*0570*/  ISETP.NE.AND P0, PT, R3.reuse, R4, PT ;  /* 0x000000040300720c */ /* 0x040fe20003f05270 */
[----:B------:R-:W-:-:S12]  /*0580*/  VIADD R3, R3, 0x1 ;  /* 0x0000000103037836 */ /* 0x000fd80000000000 */
[----:B------:R-:W-:Y:S05]  /*0590*/  @P0 BRA `(.L_x_220) ;  /* 0xfffffffc006c0947 */ /* 0x000fea000383ffff */
.L_x_216:
[----:B------:R-:W-:Y:S05]  /*05a0*/  BSYNC.RECONVERGENT B0 ;  /* 0x0000000000007941 */ /* 0x000fea0003800200 */
.L_x_215:
[----:B------:R-:W-:Y:S05]  /*05b0*/  WARPSYNC.ALL ;  /* 0x0000000000007948 */ /* 0x000fea0003800000 */
[----:B------:R-:W0:Y:S01]  /*05c0*/  LDC.64 R8, c[0x0][0x3f0] ;  /* 0x0000fc00ff087b82 */ /* 0x000e220000000a00 */
[----:B------:R-:W1:Y:S02]  /*05d0*/  LDCU UR6, c[0x0][0x39c] ;  /* 0x00007380ff0677ac */ /* 0x000e640008000800 */
[----:B-1----:R-:W-:Y:S01]  /*05e0*/  ISETP.GE.AND P0, PT, R2, UR6, PT ;  /* 0x0000000602007c0c */ /* 0x002fe2000bf06270 */
[----:B0-----:R-:W-:-:S05]  /*05f0*/  IMAD.WIDE R8, R6, 0x4, R8 ;  /* 0x0000000406087825 */ /* 0x001fca00078e0208 */
[----:B------:R0:W-:Y:S07]  /*0600*/  STG.E desc[UR4][R8.64], R2 ;  /* 0x0000000208007986 */ /* 0x0001ee000c101904 */
[----:B------:R-:W-:Y:S05]  /*0610*/  @P0 BRA `(.L_x_221) ;  /* 0x0000000000780947 */ /* 0x000fea0003800000 */
[----:B0-----:R-:W0:Y:S01]  /*0620*/  LDC.64 R2, c[0x0][0x3b0] ;  /* 0x0000ec00ff027b82 */ /* 0x001e220000000a00 */
[----:B------:R-:W-:Y:S02]  /*0630*/  IMAD.MOV.U32 R20, RZ, RZ, 0x0 ;  /* 0x00000000ff147424 */ /* 0x000fe400078e00ff */
[----:B------:R-:W-:-:S05]  /*0640*/  IMAD.MOV.U32 R21, RZ, RZ, 0x7ff80000 ;  /* 0x7ff80000ff157424 */ /* 0x000fca00078e00ff */
[----:B------:R-:W1:Y:S08]  /*0650*/  LDC.64 R4, c[0x0][0x3b8] ;  /* 0x0000ee00ff047b82 */ /* 0x000e700000000a00 */
[----:B------:R-:W2:Y:S08]  /*0660*/  LDC.64 R8, c[0x0][0x3c0] ;  /* 0x0000f000ff087b82 */ /* 0x000eb00000000a00 */
[----:B------:R-:W3:Y:S01]  /*0670*/  LDC.64 R10, c[0x0][0x3c8] ;  /* 0x0000f200ff0a7b82 */ /* 0x000ee20000000a00 */
[----:B0-----:R-:W-:-:S05]  /*0680*/  IMAD.WIDE R2, R6, 0x8, R2 ;  /* 0x0000000806027825 */ /* 0x001fca00078e0202 */
[----:B------:R-:W-:Y:S02]  /*0690*/  STG.E.64 desc[UR4][R2.64], R20 ;  /* 0x0000001402007986 */ /* 0x000fe4000c101b04 */
[----:B------:R-:W0:Y:S01]  /*06a0*/  LDC.64 R12, c[0x0][0x3d0] ;  /* 0x0000f400ff0c7b82 */ /* 0x000e220000000a00 */
[----:B-1----:R-:W-:-:S05]  /*06b0*/  IMAD.WIDE R4, R6, 0x8, R4 ;  /* 0x0000000806047825 */ /* 0x002fca00078e0204 */
[----:B------:R-:W-:Y:S02]  /*06c0*/  STG.E.64 desc[UR4][R4.64], R20 ;  /* 0x0000001404007986 */ /* 0x000fe4000c101b04 */
[----:B------:R-:W1:Y:S01]  /*06d0*/  LDC.64 R14, c[0x0][0x3d8] ;  /* 0x0000f600ff0e7b82 */ /* 0x000e620000000a00 */
[----:B--2---:R-:W-:-:S05]  /*06e0*/  IMAD.WIDE R8, R6, 0x8, R8 ;  /* 0x0000000806087825 */ /* 0x004fca00078e0208 */
[----:B------:R-:W-:Y:S02]  /*06f0*/  STG.E.64 desc[UR4][R8.64], R20 ;  /* 0x0000001408007986 */ /* 0x000fe4000c101b04 */
[----:B------:R-:W2:Y:S01]  /*0700*/  LDC.64 R16, c[0x0][0x3e0] ;  /* 0x0000f800ff107b82 */ /* 0x000ea20000000a00 */
[----:B---3--:R-:W-:-:S05]  /*0710*/  IMAD.WIDE R10, R6, 0x8, R10 ;  /* 0x00000008060a7825 */ /* 0x008fca00078e020a */
[----:B------:R-:W-:Y:S02]  /*0720*/  STG.E.64 desc[UR4][R10.64], R20 ;  /* 0x000000140a007986 */ /* 0x000fe4000c101b04 */
[----:B------:R-:W3:Y:S01]  /*0730*/  LDC.64 R18, c[0x0][0x3e8] ;  /* 0x0000fa00ff127b82 */ /* 0x000ee20000000a00 */
[----:B0-----:R-:W-:-:S05]  /*0740*/  IMAD.WIDE R12, R6, 0x8, R12 ;  /* 0x00000008060c7825 */ /* 0x001fca00078e020c */
[----:B------:R-:W-:Y:S02]  /*0750*/  STG.E.64 desc[UR4][R12.64], R20 ;  /* 0x000000140c007986 */ /* 0x000fe4000c101b04 */
[----:B------:R-:W0:Y:S01]  /*0760*/  LDC.64 R22, c[0x0][0x3f8] ;  /* 0x0000fe00ff167b82 */ /* 0x000e220000000a00 */
[----:B-1----:R-:W-:-:S05]  /*0770*/  IMAD.WIDE R14, R6, 0x8, R14 ;  /* 0x00000008060e7825 */ /* 0x002fca00078e020e */
[----:B------:R-:W-:Y:S01]  /*0780*/  STG.E.64 desc[UR4][R14.64], R20 ;  /* 0x000000140e007986 */ /* 0x000fe2000c101b04 */
[----:B--2---:R-:W-:-:S05]  /*0790*/  IMAD.WIDE R16, R6, 0x8, R16 ;  /* 0x0000000806107825 */ /* 0x004fca00078e0210 */
[----:B------:R-:W-:Y:S01]  /*07a0*/  STG.E.64 desc[UR4][R16.64], R20 ;  /* 0x0000001410007986 */ /* 0x000fe2000c101b04 */
[----:B---3--:R-:W-:-:S05]  /*07b0*/  IMAD.WIDE R18, R6, 0x8, R18 ;  /* 0x0000000806127825 */ /* 0x008fca00078e0212 */
[----:B------:R-:W-:Y:S01]  /*07c0*/  STG.E.64 desc[UR4][R18.64], R20 ;  /* 0x0000001412007986 */ /* 0x000fe2000c101b04 */
[----:B0-----:R-:W-:-:S05]  /*07d0*/  IMAD.WIDE R6, R6, 0x8, R22 ;  /* 0x0000000806067825 */ /* 0x001fca00078e0216 */
[----:B------:R-:W-:Y:S01]  /*07e0*/  STG.E.64 desc[UR4][R6.64], R20 ;  /* 0x0000001406007986 */ /* 0x000fe2000c101b04 */
[----:B------:R-:W-:Y:S05]  /*07f0*/  EXIT ;  /* 0x000000000000794d */ /* 0x000fea0003800000 */
.L_x_221:
[-C--:B------:R-:W-:Y:S01]  /*0800*/  DMUL R28, R34, R44.reuse ;  /* 0x0000002c221c7228 */ /* 0x080fe20000000000 */
[----:B------:R-:W1:Y:S01]  /*0810*/  LDC.64 R50, c[0x0][0x3b0] ;  /* 0x0000ec00ff327b82 */ /* 0x000e620000000a00 */
[----:B0-----:R-:W-:Y:S01]  /*0820*/  DMUL R8, R38, R44 ;  /* 0x0000002c26087228 */ /* 0x001fe20000000000 */
[----:B------:R-:W-:Y:S01]  /*0830*/  BSSY.RECONVERGENT B0, `(.L_x_222) ;  /* 0x000003e000007945 */ /* 0x000fe20003800200 */
[C---:B------:R-:W-:Y:S01]  /*0840*/  DMUL R2, R42.reuse, R42 ;  /* 0x0000002a2a027228 */ /* 0x040fe20000000000 */
[----:B------:R-:W-:Y:S01]  /*0850*/  ISETP.GT.AND P1, PT, R5, R4, PT ;  /* 0x000000040500720c */ /* 0x000fe20003f24270 */
[----:B------:R-:W-:Y:S02]  /*0860*/  DADD R12, R42, R42 ;  /* 0x000000002a0c7229 */ /* 0x000fe4000000002a */
[----:B------:R-:W-:Y:S01]  /*0870*/  DMUL R10, R28, R34 ;  /* 0x000000221c0a7228 */ /* 0x000fe20000000000 */
[----:B------:R-:W0:Y:S01]  /*0880*/  LDC.64 R48, c[0x0][0x3b8] ;  /* 0x0000ee00ff307b82 */ /* 0x000e220000000a00 */
[----:B------:R-:W-:-:S02]  /*0890*/  DMUL R26, R38, R38 ;  /* 0x00000026261a7228 */ /* 0x000fc40000000000 */
[----:B------:R-:W-:Y:S02]  /*08a0*/  DMUL R22, R38, R42 ;  /* 0x0000002a26167228 */ /* 0x000fe40000000000 */
[----:B------:R-:W-:Y:S02]  /*08b0*/  DMUL R12, R12, R38 ;  /* 0x000000260c0c7228 */ /* 0x000fe40000000000 */
[----:B------:R-:W-:Y:S01]  /*08c0*/  DFMA R10, R8, R30, -R10 ;  /* 0x0000001e080a722b */ /* 0x000fe2000000080a */
[----:B------:R-:W2:Y:S01]  /*08d0*/  LDC.64 R46, c[0x0][0x3c0] ;  /* 0x0000f000ff2e7b82 */ /* 0x000ea20000000a00 */
[----:B------:R-:W-:-:S06]  /*08e0*/  DMUL R20, R34, R42 ;  /* 0x0000002a22147228 */ /* 0x000fcc0000000000 */
[----:B------:R-:W-:Y:S01]  /*08f0*/  DFMA R10, -R2, R30, R10 ;  /* 0x0000001e020a722b */ /* 0x000fe2000000010a */
[----:B------:R-:W3:Y:S01]  /*0900*/  LDC.64 R18, c[0x0][0x3c8] ;  /* 0x0000f200ff127b82 */ /* 0x000ee20000000a00 */
[----:B-1----:R-:W-:-:S05]  /*0910*/  IMAD.WIDE R50, R6, 0x8, R50 ;  /* 0x0000000806327825 */ /* 0x002fca00078e0232 */
[----:B------:R1:W-:Y:S01]  /*0920*/  STG.E.64 desc[UR4][R50.64], R44 ;  /* 0x0000002c32007986 */ /* 0x0003e2000c101b04 */
[----:B------:R-:W-:Y:S01]  /*0930*/  DFMA R10, R12, R34, R10 ;  /* 0x000000220c0a722b */ /* 0x000fe2000000000a */
[----:B------:R-:W4:Y:S01]  /*0940*/  LDC.64 R16, c[0x0][0x3d8] ;  /* 0x0000f600ff107b82 */ /* 0x000f220000000a00 */
[----:B------:R-:W-:Y:S02]  /*0950*/  IMAD.MOV.U32 R12, RZ, RZ, 0x1 ;  /* 0x00000001ff0c7424 */ /* 0x000fe400078e00ff */
[----:B0-----:R-:W-:-:S04]  /*0960*/  IMAD.WIDE R48, R6, 0x8, R48 ;  /* 0x0000000806307825 */ /* 0x001fc800078e0230 */
[----:B------:R-:W-:Y:S01]  /*0970*/  DFMA R24, R26, -R38, R10 ;  /* 0x800000261a18722b */ /* 0x000fe2000000000a */
[C---:B--2---:R-:W-:Y:S01]  /*0980*/  IMAD.WIDE R46, R6.reuse, 0x8, R46 ;  /* 0x00000008062e7825 */ /* 0x044fe200078e022e */
[----:B------:R-:W-:Y:S01]  /*0990*/  DMUL R10, R28, R36 ;  /* 0x000000241c0a7228 */ /* 0x000fe20000000000 */
[----:B------:R1:W-:Y:S03]  /*09a0*/  STG.E.64 desc[UR4][R48.64], R42 ;  /* 0x0000002a30007986 */ /* 0x0003e6000c101b04 */
[----:B------:R-:W0:Y:S01]  /*09b0*/  MUFU.RCP64H R13, R25 ;  /* 0x00000019000d7308 */ /* 0x000e220000001800 */
[----:B------:R1:W-:Y:S01]  /*09c0*/  STG.E.64 desc[UR4][R46.64], R40 ;  /* 0x000000282e007986 */ /* 0x0003e2000c101b04 */
[----:B---3--:R-:W-:Y:S02]  /*09d0*/  IMAD.WIDE R18, R6, 0x8, R18 ;  /* 0x0000000806127825 */ /* 0x008fe400078e0212 */
[----:B------:R-:W-:-:S03]  /*09e0*/  DFMA R10, R8, R32, -R10 ;  /* 0x00000020080a722b */ /* 0x000fc6000000080a */
[----:B------:R1:W-:Y:S01]  /*09f0*/  STG.E.64 desc[UR4][R18.64], R38 ;  /* 0x0000002612007986 */ /* 0x0003e2000c101b04 */
[----:B----4-:R-:W-:-:S04]  /*0a00*/  IMAD.WIDE R16, R6, 0x8, R16 ;  /* 0x0000000806107825 */ /* 0x010fc800078e0210 */
[----:B------:R-:W-:Y:S02]  /*0a10*/  DFMA R10, -R2, R32, R10 ;  /* 0x00000020020a722b */ /* 0x000fe4000000010a */
[----:B0-----:R-:W-:-:S06]  /*0a20*/  DFMA R8, -R24, R12, 1 ;  /* 0x3ff000001808742b */ /* 0x001fcc000000010c */
[----:B------:R-:W-:Y:S02]  /*0a30*/  DFMA R10, R22, R36, R10 ;  /* 0x00000024160a722b */ /* 0x000fe4000000000a */
[----:B------:R-:W-:-:S06]  /*0a40*/  DFMA R8, R8, R8, R8 ;  /* 0x000000080808722b */ /* 0x000fcc0000000008 */
[----:B------:R-:W-:Y:S02]  /*0a50*/  DFMA R10, R20, R40, R10 ;  /* 0x00000028140a722b */ /* 0x000fe4000000000a */
[----:B------:R-:W-:Y:S01]  /*0a60*/  DFMA R8, R12, R8, R12 ;  /* 0x000000080c08722b */ /* 0x000fe2000000000c */
[----:B------:R-:W0:Y:S05]  /*0a70*/  LDC.64 R12, c[0x0][0x3e0] ;  /* 0x0000f800ff0c7b82 */ /* 0x000e2a0000000a00 */
[----:B------:R-:W-:Y:S02]  /*0a80*/  DFMA R14, R26, -R40, R10 ;  /* 0x800000281a0e722b */ /* 0x000fe4000000000a */
[----:B------:R-:W-:-:S08]  /*0a90*/  DFMA R2, -R24, R8, 1 ;  /* 0x3ff000001802742b */ /* 0x000fd00000000108 */
[----:B------:R-:W-:Y:S01]  /*0aa0*/  FSETP.GEU.AND P2, PT, |R15|, 6.5827683646048100446e-37, PT ;  /* 0x036000000f00780b */ /* 0x000fe20003f4e200 */
[----:B------:R-:W-:-:S08]  /*0ab0*/  DFMA R2, R8, R2, R8 ;  /* 0x000000020802722b */ /* 0x000fd00000000008 */
[----:B------:R-:W-:Y:S01]  /*0ac0*/  DMUL R8, R14, R2 ;  /* 0x000000020e087228 */ /* 0x000fe20000000000 */
[----:B0-----:R-:W-:-:S07]  /*0ad0*/  IMAD.WIDE R12, R6, 0x8, R12 ;  /* 0x00000008060c7825 */ /* 0x001fce00078e020c */
[----:B------:R-:W-:-:S08]  /*0ae0*/  DFMA R10, -R24, R8, R14 ;  /* 0x00000008180a722b */ /* 0x000fd0000000010e */
[----:B------:R-:W-:Y:S01]  /*0af0*/  DFMA R2, R2, R10, R8 ;  /* 0x0000000a0202722b */ /* 0x000fe20000000008 */
[----:B------:R-:W0:Y:S08]  /*0b00*/  LDC.64 R8, c[0x0][0x3d0] ;  /* 0x0000f400ff087b82 */ /* 0x000e300000000a00 */
[----:B------:R-:W2:Y:S01]  /*0b10*/  LDC.64 R10, c[0x0][0x3e8] ;  /* 0x0000fa00ff0a7b82 */ /* 0x000ea20000000a00 */
[----:B------:R-:W-:-:S05]  /*0b20*/  FFMA R7, RZ, R25, R3 ;  /* 0x00000019ff077223 */ /* 0x000fca0000000003 */
[----:B------:R-:W-:Y:S01]  /*0b30*/  FSETP.GT.AND P0, PT, |R7|, 1.469367938527859385e-39, PT ;  /* 0x001000000700780b */ /* 0x000fe20003f04200 */
[----:B0-----:R-:W-:-:S05]  /*0b40*/  IMAD.WIDE R8, R6, 0x8, R8 ;  /* 0x0000000806087825 */ /* 0x001fca00078e0208 */
[----:B------:R1:W-:Y:S01]  /*0b50*/  STG.E.64 desc[UR4][R8.64], R36 ;  /* 0x0000002408007986 */ /* 0x0003e2000c101b04 */
[----:B--2---:R-:W-:-:S03]  /*0b60*/  IMAD.WIDE R10, R6, 0x8, R10 ;  /* 0x00000008060a7825 */ /* 0x004fc600078e020a */
[----:B------:R1:W-:Y:S04]  /*0b70*/  STG.E.64 desc[UR4][R16.64], R34 ;  /* 0x0000002210007986 */ /* 0x0003e8000c101b04 */
[----:B------:R1:W-:Y:S04]  /*0b80*/  STG.E.64 desc[UR4][R12.64], R32 ;  /* 0x000000200c007986 */ /* 0x0003e8000c101b04 */
[----:B------:R1:W-:Y:S01]  /*0b90*/  STG.E.64 desc[UR4][R10.64], R30 ;  /* 0x0000001e0a007986 */ /* 0x0003e2000c101b04 */
[----:B------:R-:W-:Y:S05]  /*0ba0*/  @P0 BRA P2, `(.L_x_223) ;  /* 0x0000000000180947 */ /* 0x000fea0001000000 */
[----:B-1----:R-:W-:Y:S01]  /*0bb0*/  IMAD.MOV.U32 R16, RZ, RZ, R24 ;  /* 0x000000ffff107224 */ /* 0x002fe200078e0018 */
[----:B------:R-:W-:Y:S01]  /*0bc0*/  MOV R8, 0xbf0 ;  /* 0x00000bf000087802 */ /* 0x000fe20000000f00 */
[----:B------:R-:W-:-:S07]  /*0bd0*/  IMAD.MOV.U32 R17, RZ, RZ, R25 ;  /* 0x000000ffff117224 */ /* 0x000fce00078e0019 */
[----:B------:R-:W-:Y:S05]  /*0be0*/  CALL.REL.NOINC `($__internal_11_$__cuda_sm20_div_rn_f64_full) ;  /* 0x0000000c00607944 */ /* 0x000fea0003c00000 */
[----:B------:R-:W-:Y:S02]  /*0bf0*/  IMAD.MOV.U32 R2, RZ, RZ, R48 ;  /* 0x000000ffff027224 */ /* 0x000fe400078e0030 */
[----:B------:R-:W-:-:S07]  /*0c00*/  IMAD.MOV.U32 R3, RZ, RZ, R49 ;  /* 0x000000ffff037224 */ /* 0x000fce00078e0031 */
.L_x_223:
[----:B------:R-:W-:Y:S05]  /*0c10*/  BSYNC.RECONVERGENT B0 ;  /* 0x0000000000007941 */ /* 0x000fea0003800200 */
.L_x_222:
[----:B-1----:R-:W0:Y:S01]  /*0c20*/  MUFU.RCP64H R9, R25 ;  /* 0x0000001900097308 */ /* 0x002e220000001800 */
[----:B------:R-:W-:Y:S01]  /*0c30*/  DMUL R28, R28, R32 ;  /* 0x000000201c1c7228 */ /* 0x000fe20000000000 */
[----:B------:R-:W-:Y:S01]  /*0c40*/  IMAD.MOV.U32 R8, RZ, RZ, 0x1 ;  /* 0x00000001ff087424 */ /* 0x000fe200078e00ff */
[C---:B------:R-:W-:Y:S01]  /*0c50*/  DMUL R44, R30.reuse, R44 ;  /* 0x0000002c1e2c7228 */ /* 0x040fe20000000000 */
[----:B------:R-:W-:Y:S01]  /*0c60*/  BSSY.RECONVERGENT B0, `(.L_x_224) ;  /* 0x000001a000007945 */ /* 0x000fe20003800200 */
[----:B------:R-:W-:-:S06]  /*0c70*/  DMUL R42, R30, R42 ;  /* 0x0000002a1e2a7228 */ /* 0x000fcc0000000000 */
[----:B------:R-:W-:Y:S02]  /*0c80*/  DFMA R28, R44, R36, -R28 ;  /* 0x000000242c1c722b */ /* 0x000fe4000000081c */
[----:B0-----:R-:W-:-:S06]  /*0c90*/  DFMA R10, -R24, R8, 1 ;  /* 0x3ff00000180a742b */ /* 0x001fcc0000000108 */
[----:B------:R-:W-:Y:S02]  /*0ca0*/  DFMA R28, R22, R32, R28 ;  /* 0x00000020161c722b */ /* 0x000fe4000000001c */
[----:B------:R-:W-:Y:S02]  /*0cb0*/  DMUL R22, R34, R38 ;  /* 0x0000002622167228 */ /* 0x000fe40000000000 */
[----:B------:R-:W-:-:S04]  /*0cc0*/  DFMA R10, R10, R10, R10 ;  /* 0x0000000a0a0a722b */ /* 0x000fc8000000000a */
[----:B------:R-:W-:-:S04]  /*0cd0*/  DFMA R28, R42, -R40, R28 ;  /* 0x800000282a1c722b */ /* 0x000fc8000000001c */
[----:B------:R-:W-:-:S04]  /*0ce0*/  DFMA R10, R8, R10, R8 ;  /* 0x0000000a080a722b */ /* 0x000fc80000000008 */
[----:B------:R-:W-:-:S04]  /*0cf0*/  DFMA R28, -R26, R36, R28 ;  /* 0x000000241a1c722b */ /* 0x000fc8000000011c */
[----:B------:R-:W-:-:S04]  /*0d00*/  DFMA R8, -R24, R10, 1 ;  /* 0x3ff000001808742b */ /* 0x000fc8000000010a */
[----:B------:R-:W-:-:S04]  /*0d10*/  DFMA R14, R22, R40, R28 ;  /* 0x00000028160e722b */ /* 0x000fc8000000001c */
[----:B------:R-:W-:-:S06]  /*0d20*/  DFMA R10, R10, R8, R10 ;  /* 0x000000080a0a722b */ /* 0x000fcc000000000a */
[----:B------:R-:W-:Y:S02]  /*0d30*/  FSETP.GEU.AND P2, PT, |R15|, 6.5827683646048100446e-37, PT ;  /* 0x036000000f00780b */ /* 0x000fe40003f4e200 */
        /* <DEDUP_REMOVED lines=9> */
[----:B------:R-:W-:Y:S05]  /*0dd0*/  CALL.REL.NOINC `($__internal_11_$__cuda_sm20_div_rn_f64_full) ;  /* 0x0000000800e47944 */ /* 0x000fea0003c00000 */
[----:B------:R-:W-:Y:S02]  /*0de0*/  IMAD.MOV.U32 R28, RZ, RZ, R48 ;  /* 0x000000ffff1c7224 */ /* 0x000fe400078e0030 */
[----:B------:R-:W-:-:S07]  /*0df0*/  IMAD.MOV.U32 R29, RZ, RZ, R49 ;  /* 0x000000ffff1d7224 */ /* 0x000fce00078e0031 */
.L_x_225:
[----:B------:R-:W-:Y:S05]  /*0e00*/  BSYNC.RECONVERGENT B0 ;  /* 0x0000000000007941 */ /* 0x000fea0003800200 */
.L_x_224:
[----:B------:R-:W0:Y:S01]  /*0e10*/  MUFU.RCP64H R9, R25 ;  /* 0x0000001900097308 */ /* 0x000e220000001800 */
[----:B------:R-:W-:Y:S01]  /*0e20*/  DMUL R42, R42, R36 ;  /* 0x000000242a2a7228 */ /* 0x000fe20000000000 */
[----:B------:R-:W-:Y:S01]  /*0e30*/  IMAD.MOV.U32 R8, RZ, RZ, 0x1 ;  /* 0x00000001ff087424 */ /* 0x000fe200078e00ff */
[----:B------:R-:W-:Y:S01]  /*0e40*/  DMUL R30, R30, R38 ;  /* 0x000000261e1e7228 */ /* 0x000fe20000000000 */
[----:B------:R-:W-:Y:S01]  /*0e50*/  BSSY.RECONVERGENT B0, `(.L_x_226) ;  /* 0x0000019000007945 */ /* 0x000fe20003800200 */
[----:B------:R-:W-:-:S04]  /*0e60*/  DMUL R34, R34, R34 ;  /* 0x0000002222227228 */ /* 0x000fc80000000000 */
[----:B------:R-:W-:Y:S02]  /*0e70*/  DFMA R42, R20, R32, -R42 ;  /* 0x00000020142a722b */ /* 0x000fe4000000082a */
[----:B0-----:R-:W-:-:S06]  /*0e80*/  DFMA R10, -R24, R8, 1 ;  /* 0x3ff00000180a742b */ /* 0x001fcc0000000108 */
[----:B------:R-:W-:Y:S02]  /*0e90*/  DFMA R42, -R26, R32, R42 ;  /* 0x000000201a2a722b */ /* 0x000fe4000000012a */
[----:B------:R-:W-:-:S06]  /*0ea0*/  DFMA R10, R10, R10, R10 ;  /* 0x0000000a0a0a722b */ /* 0x000fcc000000000a */
[----:B------:R-:W-:Y:S02]  /*0eb0*/  DFMA R42, R22, R36, R42 ;  /* 0x00000024162a722b */ /* 0x000fe4000000002a */
[----:B------:R-:W-:-:S06]  /*0ec0*/  DFMA R10, R8, R10, R8 ;  /* 0x0000000a080a722b */ /* 0x000fcc0000000008 */
[----:B------:R-:W-:Y:S02]  /*0ed0*/  DFMA R30, R30, R40, R42 ;  /* 0x000000281e1e722b */ /* 0x000fe4000000002a */
[----:B------:R-:W-:-:S06]  /*0ee0*/  DFMA R8, -R24, R10, 1 ;  /* 0x3ff000001808742b */ /* 0x000fcc000000010a */
[----:B------:R-:W-:Y:S02]  /*0ef0*/  DFMA R14, R34, -R40, R30 ;  /* 0x80000028220e722b */ /* 0x000fe4000000001e */
        /* <DEDUP_REMOVED lines=14> */
.L_x_227:
[----:B------:R-:W-:Y:S05]  /*0fe0*/  BSYNC.RECONVERGENT B0 ;  /* 0x0000000000007941 */ /* 0x000fea0003800200 */
.L_x_226:
[----:B------:R-:W-:Y:S01]  /*0ff0*/  BSSY.RECONVERGENT B0, `(.L_x_228) ;  /* 0x0000093000007945 */ /* 0x000fe20003800200 */
[----:B------:R-:W-:-:S03]  /*1000*/  CS2R R22, SRZ ;  /* 0x0000000000167805 */ /* 0x000fc6000001ff00 */
[----:B------:R-:W-:Y:S05]  /*1010*/  @P1 BRA `(.L_x_229) ;  /* 0x0000000800401947 */ /* 0x000fea0003800000 */
[----:B------:R0:W1:Y:S01]  /*1020*/  F2F.F64.F32 R24, R0 ;  /* 0x0000000000187310 */ /* 0x0000620000201800 */
[----:B------:R-:W-:-:S07]  /*1030*/  CS2R R22, SRZ ;  /* 0x0000000000167805 */ /* 0x000fce000001ff00 */
.L_x_238:
[----:B------:R-:W-:Y:S01]  /*1040*/  ISETP.GE.AND P0, PT, R5, RZ, PT ;  /* 0x000000ff0500720c */ /* 0x000fe20003f06270 */
[----:B------:R-:W-:-:S12]  /*1050*/  BSSY.RELIABLE B1, `(.L_x_230) ;  /* 0x0000089000017945 */ /* 0x000fd80003800100 */
[----:B------:R-:W-:Y:S05]  /*1060*/  @!P0 BRA `(.L_x_231) ;  /* 0x00000008001c8947 */ /* 0x000fea0003800000 */
[----:B------:R-:W2:Y:S02]  /*1070*/  LDCU UR6, c[0x0][0x3a4] ;  /* 0x00007480ff0677ac */ /* 0x000ea40008000800 */
[----:B--2---:R-:W-:-:S13]  /*1080*/  ISETP.GE.AND P0, PT, R5, UR6, PT ;  /* 0x0000000605007c0c */ /* 0x004fda000bf06270 */
[----:B------:R-:W-:Y:S05]  /*1090*/  @P0 BREAK.RELIABLE B1 ;  /* 0x0000000000010942 */ /* 0x000fea0003800100 */
        /* <DEDUP_REMOVED lines=10> */
[----:B------:R-:W1:Y:S01]  /*1140*/  LDG.E.64 R8, desc[UR4][R8.64] ;  /* 0x0000000408087981 */ /* 0x000e62000c1e1b00 */
[----:B---3--:R-:W-:-:S06]  /*1150*/  IMAD.WIDE.U32 R10, R5, 0x8, R10 ;  /* 0x00000008050a7825 */ /* 0x008fcc00078e000a */
[----:B------:R-:W2:Y:S01]  /*1160*/  LDG.E.64 R10, desc[UR4][R10.64] ;  /* 0x000000040a0a7981 */ /* 0x000ea2000c1e1b00 */
[----:B------:R-:W3:Y:S01]  /*1170*/  MUFU.RCP64H R13, R31 ;  /* 0x0000001f000d7308 */ /* 0x000ee20000001800 */
[----:B------:R-:W-:Y:S01]  /*1180*/  IMAD.MOV.U32 R12, RZ, RZ, 0x1 ;  /* 0x00000001ff0c7424 */ /* 0x000fe200078e00ff */
[----:B------:R-:W-:Y:S01]  /*1190*/  UMOV UR6, 0x54442d18 ;  /* 0x54442d1800067882 */ /* 0x000fe20000000000 */
[----:B------:R-:W-:Y:S01]  /*11a0*/  UMOV UR7, 0x401921fb ;  /* 0x401921fb00077882 */ /* 0x000fe20000000000 */
[----:B------:R-:W-:Y:S03]  /*11b0*/  BSSY.RECONVERGENT B3, `(.L_x_233) ;  /* 0x0000018000037945 */ /* 0x000fe60003800200 */
[----:B---3--:R-:W-:-:S08]  /*11c0*/  DFMA R14, -R30, R12, 1 ;  /* 0x3ff000001e0e742b */ /* 0x008fd0000000010c */
        /* <DEDUP_REMOVED lines=8> */
[----:B------:R-:W-:Y:S01]  /*1250*/  FSETP.GT.AND P0, PT, |R0|, 1.469367938527859385e-39, PT ;  /* 0x001000000000780b */ /* 0x000fe20003f04200 */
[----:B-1----:R-:W-:-:S08]  /*1260*/  DADD R8, -R24, R8 ;  /* 0x0000000018087229 */ /* 0x002fd00000000108 */
[----:B------:R-:W-:-:S08]  /*1270*/  DMUL R12, R8, R2 ;  /* 0x00000002080c7228 */ /* 0x000fd00000000000 */
[----:B------:R-:W-:-:S08]  /*1280*/  DMUL R12, R8, R12 ;  /* 0x0000000c080c7228 */ /* 0x000fd00000000000 */
[----:B------:R-:W-:-:S08]  /*1290*/  DFMA R12, R8, R28, R12 ;  /* 0x0000001c080c722b */ /* 0x000fd0000000000c */
[----:B------:R-:W-:-:S08]  /*12a0*/  DADD R12, R12, R20 ;  /* 0x000000000c0c7229 */ /* 0x000fd00000000014 */
[----:B--2---:R-:W-:Y:S01]  /*12b0*/  DADD R26, -R10, R12 ;  /* 0x000000000a1a7229 */ /* 0x004fe2000000010c */
[----:B------:R-:W-:Y:S10]  /*12c0*/  @P0 BRA `(.L_x_234) ;  /* 0x0000000000180947 */ /* 0x000ff40003800000 */
[----:B------:R-:W-:Y:S01]  /*12d0*/  IMAD.MOV.U32 R14, RZ, RZ, 0x54442d18 ;  /* 0x54442d18ff0e7424 */ /* 0x000fe200078e00ff */
[----:B------:R-:W-:Y:S01]  /*12e0*/  MOV R8, 0x1330 ;  /* 0x0000133000087802 */ /* 0x000fe20000000f00 */
[----:B------:R-:W-:Y:S02]  /*12f0*/  IMAD.MOV.U32 R15, RZ, RZ, 0x401921fb ;  /* 0x401921fbff0f7424 */ /* 0x000fe400078e00ff */
[----:B------:R-:W-:Y:S02]  /*1300*/  IMAD.MOV.U32 R16, RZ, RZ, R30 ;  /* 0x000000ffff107224 */ /* 0x000fe400078e001e */
[----:B------:R-:W-:-:S07]  /*1310*/  IMAD.MOV.U32 R17, RZ, RZ, R31 ;  /* 0x000000ffff117224 */ /* 0x000fce00078e001f */
[----:B------:R-:W-:Y:S05]  /*1320*/  CALL.REL.NOINC `($__internal_11_$__cuda_sm20_div_rn_f64_full) ;  /* 0x0000000400907944 */ /* 0x000fea0003c00000 */
.L_x_234:
[----:B------:R-:W-:Y:S05]  /*1330*/  BSYNC.RECONVERGENT B3 ;  /* 0x0000000000037941 */ /* 0x000fea0003800200 */
.L_x_233:
[----:B------:R-:W-:Y:S01]  /*1340*/  ISETP.GT.AND P0, PT, R49, 0xfffff, PT ;  /* 0x000fffff3100780c */ /* 0x000fe20003f04270 */
[----:B------:R-:W-:Y:S01]  /*1350*/  IMAD.MOV.U32 R8, RZ, RZ, R48 ;  /* 0x000000ffff087224 */ /* 0x000fe200078e0030 */
[----:B------:R-:W-:Y:S01]  /*1360*/  BSSY.RECONVERGENT B3, `(.L_x_235) ;  /* 0x0000051000037945 */ /* 0x000fe20003800200 */
[----:B------:R-:W-:-:S10]  /*1370*/  IMAD.MOV.U32 R9, RZ, RZ, R49 ;  /* 0x000000ffff097224 */ /* 0x000fd400078e0031 */
[----:B------:R-:W-:-:S10]  /*1380*/  @!P0 DMUL R8, R8, 1.80143985094819840000e+16 ;  /* 0x4350000008088828 */ /* 0x000fd40000000000 */
[----:B------:R-:W-:Y:S02]  /*1390*/  @!P0 IMAD.MOV.U32 R49, RZ, RZ, R9 ;  /* 0x000000ffff318224 */ /* 0x000fe400078e0009 */
[----:B------:R-:W-:Y:S02]  /*13a0*/  @!P0 IMAD.MOV.U32 R48, RZ, RZ, R8 ;  /* 0x000000ffff308224 */ /* 0x000fe400078e0008 */
[----:B------:R-:W-:-:S05]  /*13b0*/  VIADD R0, R49, 0xffffffff ;  /* 0xffffffff31007836 */ /* 0x000fca0000000000 */
[----:B------:R-:W-:Y:S01]  /*13c0*/  ISETP.GT.U32.AND P1, PT, R0, 0x7feffffe, PT ;  /* 0x7feffffe0000780c */ /* 0x000fe20003f24070 */
[----:B------:R-:W-:Y:S02]  /*13d0*/  IMAD.MOV.U32 R0, RZ, RZ, -0x3ff ;  /* 0xfffffc01ff007424 */ /* 0x000fe400078e00ff */
[----:B------:R-:W-:-:S10]  /*13e0*/  @!P0 IMAD.MOV.U32 R0, RZ, RZ, -0x435 ;  /* 0xfffffbcbff008424 */ /* 0x000fd400078e00ff */
[----:B------:R-:W-:Y:S05]  /*13f0*/  @P1 BRA `(.L_x_236) ;  /* 0x0000000400041947 */ /* 0x000fea0003800000 */
[----:B------:R-:W-:Y:S01]  /*1400*/  LOP3.LUT R7, R49, 0xfffff, RZ, 0xc0, !PT ;  /* 0x000fffff31077812 */ /* 0x000fe200078ec0ff */
[----:B------:R-:W-:Y:S01]  /*1410*/  IMAD.MOV.U32 R8, RZ, RZ, R48 ;  /* 0x000000ffff087224 */ /* 0x000fe200078e0030 */
[----:B------:R-:W-:Y:S01]  /*1420*/  UMOV UR6, 0x3ae80f1e ;  /* 0x3ae80f1e00067882 */ /* 0x000fe20000000000 */
[----:B------:R-:W-:Y:S01]  /*1430*/  IMAD.MOV.U32 R10, RZ, RZ, RZ ;  /* 0x000000ffff0a7224 */ /* 0x000fe200078e00ff */
[----:B------:R-:W-:Y:S01]  /*1440*/  LOP3.LUT R9, R7, 0x3ff00000, RZ, 0xfc, !PT ;  /* 0x3ff0000007097812 */ /* 0x000fe200078efcff */
[----:B------:R-:W-:Y:S01]  /*1450*/  IMAD.MOV.U32 R18, RZ, RZ, -0x748574fc ;  /* 0x8b7a8b04ff127424 */ /* 0x000fe200078e00ff */
[----:B------:R-:W-:Y:S01]  /*1460*/  UMOV UR7, 0x3eb1380b ;  /* 0x3eb1380b00077882 */ /* 0x000fe20000000000 */
[----:B------:R-:W-:Y:S01]  /*1470*/  IMAD.MOV.U32 R19, RZ, RZ, 0x3ed0ee25 ;  /* 0x3ed0ee25ff137424 */ /* 0x000fe200078e00ff */
[----:B------:R-:W-:Y:S01]  /*1480*/  ISETP.GE.U32.AND P0, PT, R9, 0x3ff6a09f, PT ;  /* 0x3ff6a09f0900780c */ /* 0x000fe20003f06070 */
[----:B------:R-:W-:Y:S01]  /*1490*/  UMOV UR8, 0x80000000 ;  /* 0x8000000000087882 */ /* 0x000fe20000000000 */
[----:B------:R-:W-:Y:S01]  /*14a0*/  LEA.HI R0, R49, R0, RZ, 0xc ;  /* 0x0000000031007211 */ /* 0x000fe200078f60ff */
[----:B------:R-:W-:Y:S01]  /*14b0*/  UMOV UR9, 0x43300000 ;  /* 0x4330000000097882 */ /* 0x000fe20000000000 */
[----:B------:R-:W-:-:S09]  /*14c0*/  MOV R35, 0x43300000 ;  /* 0x4330000000237802 */ /* 0x000fd20000000f00 */
[----:B------:R-:W-:Y:S02]  /*14d0*/  @P0 VIADD R7, R9, 0xfff00000 ;  /* 0xfff0000009070836 */ /* 0x000fe40000000000 */
[----:B------:R-:W-:Y:S02]  /*14e0*/  @P0 VIADD R0, R0, 0x1 ;  /* 0x0000000100000836 */ /* 0x000fe40000000000 */
[----:B------:R-:W-:-:S03]  /*14f0*/  @P0 IMAD.MOV.U32 R9, RZ, RZ, R7 ;  /* 0x000000ffff090224 */ /* 0x000fc600078e0007 */
[----:B------:R-:W-:-:S03]  /*1500*/  LOP3.LUT R34, R0, 0x80000000, RZ, 0x3c, !PT ;  /* 0x8000000000227812 */ /* 0x000fc600078e3cff */
        /* <DEDUP_REMOVED lines=13> */
[----:B------:R-:W-:-:S05]  /*15e0*/  DADD R32, R32, R32 ;  /* 0x0000000020207229 */ /* 0x000fca0000000020 */
[----:B------:R-:W-:Y:S01]  /*15f0*/  DFMA R16, R14, R16, UR6 ;  /* 0x000000060e107e2b */ /* 0x000fe20008000010 */
[----:B------:R-:W-:Y:S01]  /*1600*/  UMOV UR6, 0xa9ab0956 ;  /* 0xa9ab095600067882 */ /* 0x000fe20000000000 */
[----:B------:R-:W-:Y:S01]  /*1610*/  UMOV UR7, 0x3f1745cb ;  /* 0x3f1745cb00077882 */ /* 0x000fe20000000000 */
[----:B------:R-:W-:-:S05]  /*1620*/  DFMA R32, R8, -R12, R32 ;  /* 0x8000000c0820722b */ /* 0x000fca0000000020 */
        /* <DEDUP_REMOVED lines=9> */
[----:B------:R-:W-:Y:S01]  /*16c0*/  UMOV UR7, 0x3f899999 ;  /* 0x3f89999900077882 */ /* 0x000fe20000000000 */
[----:B------:R-:W-:Y:S01]  /*16d0*/  DADD R16, R34, -UR8 ;  /* 0x8000000822107e29 */ /* 0x000fe20008000000 */
[----:B------:R-:W-:Y:S01]  /*16e0*/  UMOV UR8, 0xfefa39ef ;  /* 0xfefa39ef00087882 */ /* 0x000fe20000000000 */
[----:B------:R-:W-:-:S03]  /*16f0*/  UMOV UR9, 0x3fe62e42 ;  /* 0x3fe62e4200097882 */ /* 0x000fc60000000000 */
[----:B------:R-:W-:Y:S01]  /*1700*/  DFMA R18, R14, R18, UR6 ;  /* 0x000000060e127e2b */ /* 0x000fe20008000012 */
[----:B------:R-:W-:Y:S01]  /*1710*/  UMOV UR6, 0x55555554 ;  /* 0x5555555400067882 */ /* 0x000fe20000000000 */
[----:B------:R-:W-:Y:S01]  /*1720*/  UMOV UR7, 0x3fb55555 ;  /* 0x3fb5555500077882 */ /* 0x000fe20000000000 */
[----:B------:R-:W-:-:S05]  /*1730*/  DFMA R8, R16, UR8, R12 ;  /* 0x0000000810087c2b */ /* 0x000fca000800000c */
        /* <DEDUP_REMOVED lines=13> */
.L_x_236:
[----:B------:R-:W-:Y:S01]  /*1810*/  IMAD.MOV.U32 R10, RZ, RZ, 0x0 ;  /* 0x00000000ff0a7424 */ /* 0x000fe200078e00ff */
[----:B------:R-:W-:Y:S01]  /*1820*/  LOP3.LUT P0, RZ, R9, 0x7fffffff, RZ, 0xc0, !PT ;  /* 0x7fffffff09ff7812 */ /* 0x000fe2000780c0ff */
[----:B------:R-:W-:-:S06]  /*1830*/  IMAD.MOV.U32 R11, RZ, RZ, 0x7ff00000 ;  /* 0x7ff00000ff0b7424 */ /* 0x000fcc00078e00ff */
[----:B------:R-:W-:-:S10]  /*1840*/  DFMA R10, R8, R10, +INF ;  /* 0x7ff00000080a742b */ /* 0x000fd4000000000a */
[----:B------:R-:W-:Y:S02]  /*1850*/  FSEL R8, R10, RZ, P0 ;  /* 0x000000ff0a087208 */ /* 0x000fe40000000000 */
[----:B------:R-:W-:-:S07]  /*1860*/  FSEL R9, R11, -QNAN , P0 ;  /* 0xfff000000b097808 */ /* 0x000fce0000000000 */
.L_x_237:
[----:B------:R-:W-:Y:S05]  /*1870*/  BSYNC.RECONVERGENT B3 ;  /* 0x0000000000037941 */ /* 0x000fea0003800200 */
.L_x_235:
[----:B------:R-:W-:Y:S02]  /*1880*/  DMUL R10, R26, -0.5 ;  /* 0xbfe000001a0a7828 */ /* 0x000fe40000000000 */
[----:B------:R-:W-:-:S06]  /*1890*/  DMUL R8, R8, -0.5 ;  /* 0xbfe0000008087828 */ /* 0x000fcc0000000000 */
[----:B------:R-:W-:-:S08]  /*18a0*/  DMUL R10, R26, R10 ;  /* 0x0000000a1a0a7228 */ /* 0x000fd00000000000 */
[----:B------:R-:W-:-:S08]  /*18b0*/  DFMA R8, R30, R10, R8 ;  /* 0x0000000a1e08722b */ /* 0x000fd00000000008 */
[----:B------:R-:W-:-:S11]  /*18c0*/  DADD R22, R22, R8 ;  /* 0x0000000016167229 */ /* 0x000fd60000000008 */
.L_x_232:
[----:B------:R-:W-:Y:S05]  /*18d0*/  BSYNC.RECONVERGENT B2 ;  /* 0x0000000000027941 */ /* 0x000fea0003800200 */
.L_x_231:
[----:B------:R-:W-:Y:S05]  /*18e0*/  BSYNC.RELIABLE B1 ;  /* 0x0000000000017941 */ /* 0x000fea0003800100 */
.L_x_230:
[C---:B------:R-:W-:Y:S01]  /*18f0*/  ISETP.NE.AND P0, PT, R5.reuse, R4, PT ;  /* 0x000000040500720c */ /* 0x040fe20003f05270 */
[----:B------:R-:W-:-:S12]  /*1900*/  VIADD R5, R5, 0x1 ;  /* 0x0000000105057836 */ /* 0x000fd80000000000 */
[----:B------:R-:W-:Y:S05]  /*1910*/  @P0 BRA `(.L_x_238) ;  /* 0xfffffff400c80947 */ /* 0x000fea000383ffff */
.L_x_229:
[----:B------:R-:W-:Y:S05]  /*1920*/  BSYNC.RECONVERGENT B0 ;  /* 0x0000000000007941 */ /* 0x000fea0003800200 */
.L_x_228:
[----:B------:R-:W2:Y:S02]  /*1930*/  LDC.64 R2, c[0x0][0x3f8] ;  /* 0x0000fe00ff027b82 */ /* 0x000ea40000000a00 */
[----:B--2---:R-:W-:-:S05]  /*1940*/  IMAD.WIDE R2, R6, 0x8, R2 ;  /* 0x0000000806027825 */ /* 0x004fca00078e0202 */
[----:B------:R-:W-:Y:S01]  /*1950*/  STG.E.64 desc[UR4][R2.64], R22 ;  /* 0x0000001602007986 */ /* 0x000fe2000c101b04 */
[----:B------:R-:W-:Y:S05]  /*1960*/  EXIT ;  /* 0x000000000000794d */ /* 0x000fea0003800000 */
        .weak           $__internal_11_$__cuda_sm20_div_rn_f64_full
        .type           $__internal_11_$__cuda_sm20_div_rn_f64_full,@function
        .size           $__internal_11_$__cuda_sm20_div_rn_f64_full,($__internal_12_$__cuda_sm3x_div_rn_noftz_f32_slowpath - $__internal_11_$__cuda_sm20_div_rn_f64_full)
$__internal_11_$__cuda_sm20_div_rn_f64_full:
        /* <DEDUP_REMOVED lines=15> */
[----:B------:R-:W-:Y:S02]  /*1a60*/  @!P3 ISETP.GE.U32.AND P4, PT, R7, R10, PT ;  /* 0x0000000a0700b20c */ /* 0x000fe40003f86070 */
[----:B------:R-:W-:-:S02]  /*1a70*/  @!P0 LOP3.LUT R47, R19, 0x7ff00000, RZ, 0xc0, !PT ;  /* 0x7ff00000132f8812 */ /* 0x000fc400078ec0ff */
[----:B------:R-:W-:-:S04]  /*1a80*/  @!P3 SEL R11, R9, 0x63400000, !P4 ;  /* 0x63400000090bb807 */ /* 0x000fc80006000000 */
[----:B------:R-:W-:-:S04]  /*1a90*/  @!P3 LOP3.LUT R10, R11, 0x80000000, R15, 0xf8, !PT ;  /* 0x800000000b0ab812 */ /* 0x000fc800078ef80f */
[----:B------:R-:W-:Y:S01]  /*1aa0*/  @!P3 LOP3.LUT R11, R10, 0x100000, RZ, 0xfc, !PT ;  /* 0x001000000a0bb812 */ /* 0x000fe200078efcff */
[----:B------:R-:W-:Y:S01]  /*1ab0*/  @!P3 IMAD.MOV.U32 R10, RZ, RZ, RZ ;  /* 0x000000ffff0ab224 */ /* 0x000fe200078e00ff */
[----:B0-----:R-:W-:-:S08]  /*1ac0*/  DFMA R12, R48, -R18, 1 ;  /* 0x3ff00000300c742b */ /* 0x001fd00000000812 */
[----:B------:R-:W-:-:S08]  /*1ad0*/  DFMA R12, R12, R12, R12 ;  /* 0x0000000c0c0c722b */ /* 0x000fd0000000000c */
[----:B------:R-:W-:Y:S01]  /*1ae0*/  DFMA R48, R48, R12, R48 ;  /* 0x0000000c3030722b */ /* 0x000fe20000000030 */
[----:B------:R-:W-:Y:S01]  /*1af0*/  SEL R13, R9, 0x63400000, !P2 ;  /* 0x63400000090d7807 */ /* 0x000fe20005000000 */
[----:B------:R-:W-:-:S03]  /*1b00*/  IMAD.MOV.U32 R12, RZ, RZ, R14 ;  /* 0x000000ffff0c7224 */ /* 0x000fc600078e000e */
[----:B------:R-:W-:-:S03]  /*1b10*/  LOP3.LUT R13, R13, 0x800fffff, R15, 0xf8, !PT ;  /* 0x800fffff0d0d7812 */ /* 0x000fc600078ef80f */
[----:B------:R-:W-:-:S03]  /*1b20*/  DFMA R50, R48, -R18, 1 ;  /* 0x3ff000003032742b */ /* 0x000fc60000000812 */
[----:B------:R-:W-:-:S05]  /*1b30*/  @!P3 DFMA R12, R12, 2, -R10 ;  /* 0x400000000c0cb82b */ /* 0x000fca000000080a */
[----:B------:R-:W-:-:S05]  /*1b40*/  DFMA R50, R48, R50, R48 ;  /* 0x000000323032722b */ /* 0x000fca0000000030 */
[----:B------:R-:W-:-:S03]  /*1b50*/  @!P3 LOP3.LUT R46, R13, 0x7ff00000, RZ, 0xc0, !PT ;  /* 0x7ff000000d2eb812 */ /* 0x000fc600078ec0ff */
[----:B------:R-:W-:-:S08]  /*1b60*/  DMUL R48, R50, R12 ;  /* 0x0000000c32307228 */ /* 0x000fd00000000000 */
[----:B------:R-:W-:-:S08]  /*1b70*/  DFMA R10, R48, -R18, R12 ;  /* 0x80000012300a722b */ /* 0x000fd0000000000c */
[----:B------:R-:W-:Y:S01]  /*1b80*/  DFMA R10, R50, R10, R48 ;  /* 0x0000000a320a722b */ /* 0x000fe20000000030 */
[----:B------:R-:W-:Y:S02]  /*1b90*/  VIADD R48, R46, 0xffffffff ;  /* 0xffffffff2e307836 */ /* 0x000fe40000000000 */
[----:B------:R-:W-:-:S03]  /*1ba0*/  VIADD R49, R47, 0xffffffff ;  /* 0xffffffff2f317836 */ /* 0x000fc60000000000 */
[----:B------:R-:W-:-:S04]  /*1bb0*/  ISETP.GT.U32.AND P0, PT, R48, 0x7feffffe, PT ;  /* 0x7feffffe3000780c */ /* 0x000fc80003f04070 */
[----:B------:R-:W-:-:S13]  /*1bc0*/  ISETP.GT.U32.OR P0, PT, R49, 0x7feffffe, P0 ;  /* 0x7feffffe3100780c */ /* 0x000fda0000704470 */
[----:B------:R-:W-:Y:S05]  /*1bd0*/  @P0 BRA `(.L_x_240) ;  /* 0x00000000006c0947 */ /* 0x000fea0003800000 */
[----:B------:R-:W-:Y:S01]  /*1be0*/  LOP3.LUT R14, R17, 0x7ff00000, RZ, 0xc0, !PT ;  /* 0x7ff00000110e7812 */ /* 0x000fe200078ec0ff */
[----:B------:R-:W-:-:S03]  /*1bf0*/  IMAD.MOV.U32 R46, RZ, RZ, RZ ;  /* 0x000000ffff2e7224 */ /* 0x000fc600078e00ff */
[CC--:B------:R-:W-:Y:S02]  /*1c00*/  VIADDMNMX R15, R7.reuse, -R14.reuse, 0xb9600000, !PT ;  /* 0xb9600000070f7446 */ /* 0x0c0fe4000780090e */
[----:B------:R-:W-:Y:S02]  /*1c10*/  ISETP.GE.U32.AND P0, PT, R7, R14, PT ;  /* 0x0000000e0700720c */ /* 0x000fe40003f06070 */
        /* <DEDUP_REMOVED lines=14> */
[----:B------:R-:W-:Y:S01]  /*1d00*/  IADD3 R14, PT, PT, -R14, -0x43300000, RZ ;  /* 0xbcd000000e0e7810 */ /* 0x000fe20007ffe1ff */
[----:B------:R-:W-:-:S06]  /*1d10*/  IMAD.MOV.U32 R12, RZ, RZ, RZ ;  /* 0x000000ffff0c7224 */ /* 0x000fcc00078e00ff */
[----:B------:R-:W-:Y:S02]  /*1d20*/  DFMA R12, R48, -R12, R10 ;  /* 0x8000000c300c722b */ /* 0x000fe4000000000a */
[----:B------:R-:W-:-:S08]  /*1d30*/  DMUL.RP R10, R10, R46 ;  /* 0x0000002e0a0a7228 */ /* 0x000fd00000008000 */
[----:B------:R-:W-:Y:S02]  /*1d40*/  FSETP.NEU.AND P0, PT, |R13|, R14, PT ;  /* 0x0000000e0d00720b */ /* 0x000fe40003f0d200 */
[----:B------:R-:W-:Y:S02]  /*1d50*/  LOP3.LUT R7, R11, R16, RZ, 0x3c, !PT ;  /* 0x000000100b077212 */ /* 0x000fe400078e3cff */
[----:B------:R-:W-:Y:S02]  /*1d60*/  FSEL R48, R10, R48, !P0 ;  /* 0x000000300a307208 */ /* 0x000fe40004000000 */
[----:B------:R-:W-:Y:S01]  /*1d70*/  FSEL R49, R7, R49, !P0 ;  /* 0x0000003107317208 */ /* 0x000fe20004000000 */
[----:B------:R-:W-:Y:S06]  /*1d80*/  BRA `(.L_x_241) ;  /* 0x0000000000547947 */ /* 0x000fec0003800000 */
.L_x_240:
        /* <DEDUP_REMOVED lines=16> */
.L_x_243:
[----:B------:R-:W-:Y:S02]  /*1e90*/  LOP3.LUT R49, R17, 0x80000, RZ, 0xfc, !PT ;  /* 0x0008000011317812 */ /* 0x000fe400078efcff */
[----:B------:R-:W-:Y:S01]  /*1ea0*/  MOV R48, R16 ;  /* 0x0000001000307202 */ /* 0x000fe20000000f00 */
[----:B------:R-:W-:Y:S06]  /*1eb0*/  BRA `(.L_x_241) ;  /* 0x0000000000087947 */ /* 0x000fec0003800000 */
.L_x_242:
[----:B------:R-:W-:Y:S01]  /*1ec0*/  LOP3.LUT R49, R15, 0x80000, RZ, 0xfc, !PT ;  /* 0x000800000f317812 */ /* 0x000fe200078efcff */
[----:B------:R-:W-:-:S07]  /*1ed0*/  IMAD.MOV.U32 R48, RZ, RZ, R14 ;  /* 0x000000ffff307224 */ /* 0x000fce00078e000e */
.L_x_241:
[----:B------:R-:W-:Y:S05]  /*1ee0*/  BSYNC.RECONVERGENT B4 ;  /* 0x0000000000047941 */ /* 0x000fea0003800200 */
.L_x_239:
[----:B------:R-:W-:-:S04]  /*1ef0*/  IMAD.MOV.U32 R9, RZ, RZ, 0x0 ;  /* 0x00000000ff097424 */ /* 0x000fc800078e00ff */
[----:B------:R-:W-:Y:S05]  /*1f00*/  RET.REL.NODEC R8 `(_Z17detrender_quadfitPKdS0_S0_iififiPdS1_S1_S1_S1_S1_S1_S1_PiS1_) ;  /* 0xffffffe0083c7950 */ /* 0x000fea0003c3ffff */
        .weak           $__internal_12_$__cuda_sm3x_div_rn_noftz_f32_slowpath
        .type           $__internal_12_$__cuda_sm3x_div_rn_noftz_f32_slowpath,@function
        .size           $__internal_12_$__cuda_sm3x_div_rn_noftz_f32_slowpath,(.L_x_268 - $__internal_12_$__cuda_sm3x_div_rn_noftz_f32_slowpath)
$__internal_12_$__cuda_sm3x_div_rn_noftz_f32_slowpath:
[----:B------:R-:W0:Y:S01]  /*1f10*/  LDC R3, c[0x0][0x3a0] ;  /* 0x0000e800ff037b82 */ /* 0x000e220000000800 */
[--C-:B------:R-:W-:Y:S01]  /*1f20*/  SHF.R.U32.HI R2, RZ, 0x17, R0.reuse ;  /* 0x00000017ff027819 */ /* 0x100fe20000011600 */
[----:B------:R-:W1:Y:S01]  /*1f30*/  LDCU UR4, c[0x0][0x3a0] ;  /* 0x00007400ff0477ac */ /* 0x000e620008000800 */
[----:B------:R-:W-:Y:S01]  /*1f40*/  BSSY.RECONVERGENT B1, `(.L_x_244) ;  /* 0x0000064000017945 */ /* 0x000fe20003800200 */
[----:B------:R-:W-:Y:S01]  /*1f50*/  IMAD.MOV.U32 R5, RZ, RZ, R0 ;  /* 0x000000ffff057224 */ /* 0x000fe200078e0000 */
[----:B------:R-:W-:-:S05]  /*1f60*/  LOP3.LUT R2, R2, 0xff, RZ, 0xc0, !PT ;  /* 0x000000ff02027812 */ /* 0x000fca00078ec0ff */
[----:B------:R-:W-:Y:S02]  /*1f70*/  VIADD R9, R2, 0xffffffff ;  /* 0xffffffff02097836 */ /* 0x000fe40000000000 */
[----:B-1----:R-:W-:Y:S01]  /*1f80*/  IMAD.U32 R8, RZ, RZ, UR4 ;  /* 0x00000004ff087e24 */ /* 0x002fe2000f8e00ff */
[----:B0-----:R-:W-:-:S04]  /*1f90*/  SHF.R.U32.HI R4, RZ, 0x17, R3 ;  /* 0x00000017ff047819 */ /* 0x001fc80000011603 */
[----:B------:R-:W-:-:S05]  /*1fa0*/  LOP3.LUT R4, R4, 0xff, RZ, 0xc0, !PT ;  /* 0x000000ff04047812 */ /* 0x000fca00078ec0ff */
[----:B------:R-:W-:-:S05]  /*1fb0*/  VIADD R10, R4, 0xffffffff ;  /* 0xffffffff040a7836 */ /* 0x000fca0000000000 */
        /* <DEDUP_REMOVED lines=27> */
.L_x_245:
[----:B------:R-:W-:Y:S01]  /*2170*/  LEA R3, R4, 0xc0800000, 0x17 ;  /* 0xc080000004037811 */ /* 0x000fe200078eb8ff */
[----:B------:R-:W-:Y:S04]  /*2180*/  BSSY.RECONVERGENT B2, `(.L_x_250) ;  /* 0x0000036000027945 */ /* 0x000fe80003800200 */
[----:B------:R-:W-:Y:S02]  /*2190*/  IMAD.IADD R8, R8, 0x1, -R3 ;  /* 0x0000000108087824 */ /* 0x000fe400078e0a03 */
[----:B------:R-:W-:Y:S02]  /*21a0*/  VIADD R3, R2, 0xffffff81 ;  /* 0xffffff8102037836 */ /* 0x000fe40000000000 */
        /* <DEDUP_REMOVED lines=43> */
[----:B------:R-:W-:-:S05]  /*2460*/  LOP3.LUT R2, R2, R3, RZ, 0xc0, !PT ;  /* 0x0000000302027212 */ /* 0x000fca00078ec0ff */
[----:B------:R-:W-:-:S05]  /*2470*/  IMAD.IADD R2, R7, 0x1, R2 ;  /* 0x0000000107027824 */ /* 0x000fca00078e0202 */
[----:B------:R-:W-:Y:S01]  /*2480*/  LOP3.LUT R5, R2, R5, RZ, 0xfc, !PT ;  /* 0x0000000502057212 */ /* 0x000fe200078efcff */
[----:B------:R-:W-:Y:S06]  /*2490*/  BRA `(.L_x_253) ;  /* 0x0000000000107947 */ /* 0x000fec0003800000 */
.L_x_252:
[----:B------:R-:W-:-:S04]  /*24a0*/  LOP3.LUT R5, R5, 0x80000000, RZ, 0xc0, !PT ;  /* 0x8000000005057812 */ /* 0x000fc800078ec0ff */
[----:B------:R-:W-:Y:S01]  /*24b0*/  LOP3.LUT R5, R5, 0x7f800000, RZ, 0xfc, !PT ;  /* 0x7f80000005057812 */ /* 0x000fe200078efcff */
[----:B------:R-:W-:Y:S06]  /*24c0*/  BRA `(.L_x_253) ;  /* 0x0000000000047947 */ /* 0x000fec0003800000 */
.L_x_251:
[----:B------:R-:W-:-:S07]  /*24d0*/  IMAD R5, R4, 0x800000, R5 ;  /* 0x0080000004057824 */ /* 0x000fce00078e0205 */
.L_x_253:
[----:B------:R-:W-:Y:S05]  /*24e0*/  BSYNC.RECONVERGENT B2 ;  /* 0x0000000000027941 */ /* 0x000fea0003800200 */
.L_x_250:
[----:B------:R-:W-:Y:S05]  /*24f0*/  BRA `(.L_x_254) ;  /* 0x0000000000207947 */ /* 0x000fea0003800000 */
.L_x_249:
[----:B------:R-:W-:-:S04]  /*2500*/  LOP3.LUT R5, R8, 0x80000000, R5, 0x48, !PT ;  /* 0x8000000008057812 */ /* 0x000fc800078e4805 */
[----:B------:R-:W-:Y:S01]  /*2510*/  LOP3.LUT R5, R5, 0x7f800000, RZ, 0xfc, !PT ;  /* 0x7f80000005057812 */ /* 0x000fe200078efcff */
[----:B------:R-:W-:Y:S06]  /*2520*/  BRA `(.L_x_254) ;  /* 0x0000000000147947 */ /* 0x000fec0003800000 */
.L_x_248:
[----:B------:R-:W-:Y:S01]  /*2530*/  LOP3.LUT R5, R8, 0x80000000, R5, 0x48, !PT ;  /* 0x8000000008057812 */ /* 0x000fe200078e4805 */
[----:B------:R-:W-:Y:S06]  /*2540*/  BRA `(.L_x_254) ;  /* 0x00000000000c7947 */ /* 0x000fec0003800000 */
.L_x_247:
[----:B------:R-:W0:Y:S01]  /*2550*/  MUFU.RSQ R5, -QNAN ;  /* 0xffc0000000057908 */ /* 0x000e220000001400 */
[----:B------:R-:W-:Y:S05]  /*2560*/  BRA `(.L_x_254) ;  /* 0x0000000000047947 */ /* 0x000fea0003800000 */
.L_x_246:
[----:B------:R-:W-:-:S07]  /*2570*/  FADD.FTZ R5, R0, R3 ;  /* 0x0000000300057221 */ /* 0x000fce0000010000 */
.L_x_254:
[----:B------:R-:W-:Y:S05]  /*2580*/  BSYNC.RECONVERGENT B1 ;  /* 0x0000000000017941 */ /* 0x000fea0003800200 */
.L_x_244:
[----:B------:R-:W-:Y:S02]  /*2590*/  IMAD.MOV.U32 R2, RZ, RZ, R12 ;  /* 0x000000ffff027224 */ /* 0x000fe400078e000c */
[----:B------:R-:W-:-:S04]  /*25a0*/  IMAD.MOV.U32 R3, RZ, RZ, 0x0 ;  /* 0x00000000ff037424 */ /* 0x000fc800078e00ff */
[----:B0-----:R-:W-:Y:S05]  /*25b0*/  RET.REL.NODEC R2 `(_Z17detrender_quadfitPKdS0_S0_iififiPdS1_S1_S1_S1_S1_S1_S1_PiS1_) ;  /* 0xffffffd802907950 */ /* 0x001fea0003c3ffff */
.L_x_255:
        /* <DEDUP_REMOVED lines=12> */
.L_x_268:


//--------------------- .nv.shared._Z18periodic_search_k2PKfS0_S0_PKiS2_PfS3_S3_PiS4_i --------------------------
	.section	.nv.shared._Z18periodic_search_k2PKfS0_S0_PKiS2_PfS3_S3_PiS4_i,"aw",@nobits
	.sectionflags	@""
	.align	16
	.zero		1024


//--------------------- .nv.shared.reserved.0     --------------------------
	.section	.nv.shared.reserved.0,"aw",@nobits
	.weak		__nv_reservedSMEM_offset_0_alias
	.size		__nv_reservedSMEM_offset_0_alias, 0, 64
	.other		__nv_reservedSMEM_offset_0_alias,@"STO_CUDA_RESERVED_SHARED STV_DEFAULT"
__nv_reservedSMEM_offset_0_alias:
	.zero		0
	.zero		64


//--------------------- .nv.shared._Z18periodic_search_k1fPKfS0_S0_iiiiPfS1_S1_PiS2_ --------------------------
	.section	.nv.shared._Z18periodic_search_k1fPKfS0_S0_iiiiPfS1_S1_PiS2_,"aw",@nobits
	.sectionflags	@""
	.align	16
	.zero		1024


//--------------------- .nv.shared._Z11resample_k2PKdS0_PdS1_i --------------------------
	.section	.nv.shared._Z11resample_k2PKdS0_PdS1_i,"aw",@nobits
	.sectionflags	@""
	.align	16
	.zero		1024


//--------------------- .nv.shared._Z11resample_k1PKdS0_S0_diPdS1_ --------------------------
	.section	.nv.shared._Z11resample_k1PKdS0_S0_diPdS1_,"aw",@nobits
	.sectionflags	@""
	.align	16
	.zero		1024


//--------------------- .nv.shared._Z13linear_searchPKfS0_S0_fiS0_iS0_ifiPfS1_S1_ --------------------------
	.section	.nv.shared._Z13linear_searchPKfS0_S0_fiS0_iS0_ifiPfS1_S1_,"aw",@nobits
	.sectionflags	@""
	.align	16
	.zero		1024


//--------------------- .nv.shared._Z19detrender_fit_trendPKdS0_S0_S0_iiiPd --------------------------
	.section	.nv.shared._Z19detrender_fit_trendPKdS0_S0_S0_iiiPd,"aw",@nobits
	.sectionflags	@""
	.align	16
	.zero		1024


//--------------------- .nv.shared._Z17detrender_calc_ICPKdS0_PKiiiiiPd --------------------------
	.section	.nv.shared._Z17detrender_calc_ICPKdS0_PKiiiiiPd,"aw",@nobits
	.sectionflags	@""
	.align	16
	.zero		1024


//--------------------- .nv.shared._Z16detrender_qtrfitPKdS0_S0_ififiS0_iPKfifiS0_S0_S0_S0_S0_S0_S0_S0_PKiPd --------------------------
	.section	.nv.shared._Z16detrender_qtrfitPKdS0_S0_ififiS0_iPKfifiS0_S0_S0_S0_S0_S0_S0_S0_PKiPd,"aw",@nobits
	.sectionflags	@""
	.align	16
	.zero		1024


//--------------------- .nv.shared._Z17detrender_quadfitPKdS0_S0_iififiPdS1_S1_S1_S1_S1_S1_S1_PiS1_ --------------------------
	.section	.nv.shared._Z17detrender_quadfitPKdS0_S0_iififiPdS1_S1_S1_S1_S1_S1_S1_PiS1_,"aw",@nobits
	.sectionflags	@""
	.align	16
	.zero		1024


//--------------------- .nv.constant0._Z18periodic_search_k2PKfS0_S0_PKiS2_PfS3_S3_PiS4_i --------------------------
	.section	.nv.constant0._Z18periodic_search_k2PKfS0_S0_PKiS2_PfS3_S3_PiS4_i,"a",@progbits
	.sectionflags	@""
	.align	4
.nv.constant0._Z18periodic_search_k2PKfS0_S0_PKiS2_PfS3_S3_PiS4_i:
	.zero		980


//--------------------- .nv.constant0._Z18periodic_search_k1fPKfS0_S0_iiiiPfS1_S1_PiS2_ --------------------------
	.section	.nv.constant0._Z18periodic_search_k1fPKfS0_S0_iiiiPfS1_S1_PiS2_,"a",@progbits
	.sectionflags	@""
	.align	4
.nv.constant0._Z18periodic_search_k1fPKfS0_S0_iiiiPfS1_S1_PiS2_:
	.zero		984


//--------------------- .nv.constant0._Z11resample_k2PKdS0_PdS1_i --------------------------
	.section	.nv.constant0._Z11resample_k2PKdS0_PdS1_i,"a",@progbits
	.sectionflags	@""
	.align	4
.nv.constant0._Z11resample_k2PKdS0_PdS1_i:
	.zero		932


//--------------------- .nv.constant0._Z11resample_k1PKdS0_S0_diPdS1_ --------------------------
	.section	.nv.constant0._Z11resample_k1PKdS0_S0_diPdS1_,"a",@progbits
	.sectionflags	@""
	.align	4
.nv.constant0._Z11resample_k1PKdS0_S0_diPdS1_:
	.zero		952


//--------------------- .nv.constant0._Z13linear_searchPKfS0_S0_fiS0_iS0_ifiPfS1_S1_ --------------------------
	.section	.nv.constant0._Z13linear_searchPKfS0_S0_fiS0_iS0_ifiPfS1_S1_,"a",@progbits
	.sectionflags	@""
	.align	4
.nv.constant0._Z13linear_searchPKfS0_S0_fiS0_iS0_ifiPfS1_S1_:
	.zero		992


//--------------------- .nv.constant0._Z19detrender_fit_trendPKdS0_S0_S0_iiiPd --------------------------
	.section	.nv.constant0._Z19detrender_fit_trendPKdS0_S0_S0_iiiPd,"a",@progbits
	.sectionflags	@""
	.align	4
.nv.constant0._Z19detrender_fit_trendPKdS0_S0_S0_iiiPd:
	.zero		952


//--------------------- .nv.constant0._Z17detrender_calc_ICPKdS0_PKiiiiiPd --------------------------
	.section	.nv.constant0._Z17detrender_calc_ICPKdS0_PKiiiiiPd,"a",@progbits
	.sectionflags	@""
	.align	4
.nv.constant0._Z17detrender_calc_ICPKdS0_PKiiiiiPd:
	.zero		944


//--------------------- .nv.constant0._Z16detrender_qtrfitPKdS0_S0_ififiS0_iPKfifiS0_S0_S0_S0_S0_S0_S0_S0_PKiPd --------------------------
	.section	.nv.constant0._Z16detrender_qtrfitPKdS0_S0_ififiS0_iPKfifiS0_S0_S0_S0_S0_S0_S0_S0_PKiPd,"a",@progbits
	.sectionflags	@""
	.align	4
.nv.constant0._Z16detrender_qtrfitPKdS0_S0_ififiS0_iPKfifiS0_S0_S0_S0_S0_S0_S0_S0_PKiPd:
	.zero		1064


//--------------------- .nv.constant0._Z17detrender_quadfitPKdS0_S0_iififiPdS1_S1_S1_S1_S1_S1_S1_PiS1_ --------------------------
	.section	.nv.constant0._Z17detrender_quadfitPKdS0_S0_iififiPdS1_S1_S1_S1_S1_S1_S1_PiS1_,"a",@progbits
	.sectionflags	@""
	.align	4
.nv.constant0._Z17detrender_quadfitPKdS0_S0_iififiPdS1_S1_S1_S1_S1_S1_S1_PiS1_:
	.zero		1024


//--------------------- SYMBOLS --------------------------

	.type		.nv.reservedSmem.offset0,@object
	.size		.nv.reservedSmem.offset0,0x4
	.type		.nv.reservedSmem.cap,@object
	.size		.nv.reservedSmem.cap,0x4
